	.target	sm_90a

	.elftype	@"ET_EXEC"


//--------------------- .note.nv.tkinfo           --------------------------
	.section	.note.nv.tkinfo,"",@"SHT_NOTE"
	.sectionflags	@"SHF_NOTE_NV_TKINFO"
	.tkinfo
        /*0018*/ 	.word	0x00000002
        /*0030*/ 	.string	""
        /*0030*/ 	.string	"ptxas"
        /*0030*/ 	.string	"Cuda compilation tools, release 13.0, V13.0.88"
        /*0030*/ 	.string	"Build cuda_13.0.r13.0/compiler.36424714_0"
        /*0030*/ 	.string	"-v  -suppress-debug-info  -lineinfo  -arch sm_90a "



//--------------------- .note.nv.cuinfo           --------------------------
	.section	.note.nv.cuinfo,"",@"SHT_NOTE"
	.sectionflags	@"SHF_NOTE_NV_CUINFO"
        /*0018*/ 	.short	0x0002
        /*001a*/ 	.short	0x005a
        /*001c*/ 	.short	0x0082
	.zero		2


//--------------------- .nv.info                  --------------------------
	.section	.nv.info,"",@"SHT_CUDA_INFO"
	.align	4


	//----- nvinfo : EIATTR_REGCOUNT
	.align		4
        /*0000*/ 	.byte	0x04, 0x2f
        /*0002*/ 	.short	(.L_1 - .L_0)
	.align		4
.L_0:
        /*0004*/ 	.word	index@(matmul_kernel)
        /*0008*/ 	.word	0x000000ff


	//----- nvinfo : EIATTR_FRAME_SIZE
	.align		4
.L_1:
        /*000c*/ 	.byte	0x04, 0x11
        /*000e*/ 	.short	(.L_3 - .L_2)
	.align		4
.L_2:
        /*0010*/ 	.word	index@(matmul_kernel)
        /*0014*/ 	.word	0x00004370


	//----- nvinfo : EIATTR_MIN_STACK_SIZE
	.align		4
.L_3:
        /*0018*/ 	.byte	0x04, 0x12
        /*001a*/ 	.short	(.L_5 - .L_4)
	.align		4
.L_4:
        /*001c*/ 	.word	index@(matmul_kernel)
        /*0020*/ 	.word	0x00004370
.L_5:


//--------------------- .nv.compat                --------------------------
	.section	.nv.compat,"",@"SHT_CUDA_COMPAT_INFO"
	.align	4
        /*0000*/ 	.byte	0x02, 0x09, 0x01, 0x00, 0x02, 0x02, 0x04, 0x00, 0x02, 0x05, 0x05, 0x00, 0x03, 0x07, 0x01, 0x01
        /*0010*/ 	.byte	0x02, 0x03, 0x00, 0x00, 0x02, 0x06, 0x01, 0x00, 0x04, 0x0b, 0x08, 0x00, 0x00, 0x00, 0x00, 0x00
        /*0020*/ 	.byte	0x00, 0x00, 0x00, 0x00


//--------------------- .nv.info.matmul_kernel    --------------------------
	.section	.nv.info.matmul_kernel,"",@"SHT_CUDA_INFO"
	.sectionflags	@""
	.align	4


	//----- nvinfo : EIATTR_CUDA_API_VERSION
	.align		4
        /*0000*/ 	.byte	0x04, 0x37
        /*0002*/ 	.short	(.L_7 - .L_6)
.L_6:
        /*0004*/ 	.word	0x00000082


	//----- nvinfo : EIATTR_KPARAM_INFO
	.align		4
.L_7:
        /*0008*/ 	.byte	0x04, 0x17
        /*000a*/ 	.short	(.L_9 - .L_8)
.L_8:
        /*000c*/ 	.word	0x00000000
        /*0010*/ 	.short	0x000d
        /*0012*/ 	.short	0x0048
        /*0014*/ 	.byte	0x00, 0xf4, 0x21, 0x00


	//----- nvinfo : EIATTR_KPARAM_INFO
	.align		4
.L_9:
        /*0018*/ 	.byte	0x04, 0x17
        /*001a*/ 	.short	(.L_11 - .L_10)
.L_10:
        /*001c*/ 	.word	0x00000000
        /*0020*/ 	.short	0x000c
        /*0022*/ 	.short	0x0040
        /*0024*/ 	.byte	0x00, 0xf4, 0x21, 0x00


	//----- nvinfo : EIATTR_KPARAM_INFO
	.align		4
.L_11:
        /*0028*/ 	.byte	0x04, 0x17
        /*002a*/ 	.short	(.L_13 - .L_12)
.L_12:
        /*002c*/ 	.word	0x00000000
        /*0030*/ 	.short	0x000b
        /*0032*/ 	.short	0x0038
        /*0034*/ 	.byte	0x00, 0xf0, 0x11, 0x00


	//----- nvinfo : EIATTR_KPARAM_INFO
	.align		4
.L_13:
        /*0038*/ 	.byte	0x04, 0x17
        /*003a*/ 	.short	(.L_15 - .L_14)
.L_14:
        /*003c*/ 	.word	0x00000000
        /*0040*/ 	.short	0x000a
        /*0042*/ 	.short	0x0034
        /*0044*/ 	.byte	0x00, 0xf0, 0x11, 0x00


	//----- nvinfo : EIATTR_KPARAM_INFO
	.align		4
.L_15:
        /*0048*/ 	.byte	0x04, 0x17
        /*004a*/ 	.short	(.L_17 - .L_16)
.L_16:
        /*004c*/ 	.word	0x00000000
        /*0050*/ 	.short	0x0009
        /*0052*/ 	.short	0x0030
        /*0054*/ 	.byte	0x00, 0xf0, 0x11, 0x00


	//----- nvinfo : EIATTR_KPARAM_INFO
	.align		4
.L_17:
        /*0058*/ 	.byte	0x04, 0x17
        /*005a*/ 	.short	(.L_19 - .L_18)
.L_18:
        /*005c*/ 	.word	0x00000000
        /*0060*/ 	.short	0x0008
        /*0062*/ 	.short	0x002c
        /*0064*/ 	.byte	0x00, 0xf0, 0x11, 0x00


	//----- nvinfo : EIATTR_KPARAM_INFO
	.align		4
.L_19:
        /*0068*/ 	.byte	0x04, 0x17
        /*006a*/ 	.short	(.L_21 - .L_20)
.L_20:
        /*006c*/ 	.word	0x00000000
        /*0070*/ 	.short	0x0007
        /*0072*/ 	.short	0x0028
        /*0074*/ 	.byte	0x00, 0xf0, 0x11, 0x00


	//----- nvinfo : EIATTR_KPARAM_INFO
	.align		4
.L_21:
        /*0078*/ 	.byte	0x04, 0x17
        /*007a*/ 	.short	(.L_23 - .L_22)
.L_22:
        /*007c*/ 	.word	0x00000000
        /*0080*/ 	.short	0x0006
        /*0082*/ 	.short	0x0024
        /*0084*/ 	.byte	0x00, 0xf0, 0x11, 0x00


	//----- nvinfo : EIATTR_KPARAM_INFO
	.align		4
.L_23:
        /*0088*/ 	.byte	0x04, 0x17
        /*008a*/ 	.short	(.L_25 - .L_24)
.L_24:
        /*008c*/ 	.word	0x00000000
        /*0090*/ 	.short	0x0005
        /*0092*/ 	.short	0x0020
        /*0094*/ 	.byte	0x00, 0xf0, 0x11, 0x00


	//----- nvinfo : EIATTR_KPARAM_INFO
	.align		4
.L_25:
        /*0098*/ 	.byte	0x04, 0x17
        /*009a*/ 	.short	(.L_27 - .L_26)
.L_26:
        /*009c*/ 	.word	0x00000000
        /*00a0*/ 	.short	0x0004
        /*00a2*/ 	.short	0x001c
        /*00a4*/ 	.byte	0x00, 0xf0, 0x11, 0x00


	//----- nvinfo : EIATTR_KPARAM_INFO
	.align		4
.L_27:
        /*00a8*/ 	.byte	0x04, 0x17
        /*00aa*/ 	.short	(.L_29 - .L_28)
.L_28:
        /*00ac*/ 	.word	0x00000000
        /*00b0*/ 	.short	0x0003
        /*00b2*/ 	.short	0x0018
        /*00b4*/ 	.byte	0x00, 0xf0, 0x11, 0x00


	//----- nvinfo : EIATTR_KPARAM_INFO
	.align		4
.L_29:
        /*00b8*/ 	.byte	0x04, 0x17
        /*00ba*/ 	.short	(.L_31 - .L_30)
.L_30:
        /*00bc*/ 	.word	0x00000000
        /*00c0*/ 	.short	0x0002
        /*00c2*/ 	.short	0x0010
        /*00c4*/ 	.byte	0x00, 0xf4, 0x21, 0x00


	//----- nvinfo : EIATTR_KPARAM_INFO
	.align		4
.L_31:
        /*00c8*/ 	.byte	0x04, 0x17
        /*00ca*/ 	.short	(.L_33 - .L_32)
.L_32:
        /*00cc*/ 	.word	0x00000000
        /*00d0*/ 	.short	0x0001
        /*00d2*/ 	.short	0x0008
        /*00d4*/ 	.byte	0x00, 0xf4, 0x21, 0x00


	//----- nvinfo : EIATTR_KPARAM_INFO
	.align		4
.L_33:
        /*00d8*/ 	.byte	0x04, 0x17
        /*00da*/ 	.short	(.L_35 - .L_34)
.L_34:
        /*00dc*/ 	.word	0x00000000
        /*00e0*/ 	.short	0x0000
        /*00e2*/ 	.short	0x0000
        /*00e4*/ 	.byte	0x00, 0xf4, 0x21, 0x00


	//----- nvinfo : EIATTR_SPARSE_MMA_MASK
	.align		4
.L_35:
        /*00e8*/ 	.byte	0x03, 0x50
        /*00ea*/ 	.short	0x0000


	//----- nvinfo : EIATTR_MAXREG_COUNT
	.align		4
        /*00ec*/ 	.byte	0x03, 0x1b
        /*00ee*/ 	.short	0x00ff


	//----- nvinfo : EIATTR_NUM_BARRIERS
	.align		4
        /*00f0*/ 	.byte	0x02, 0x4c
        /*00f2*/ 	.byte	0x01
	.zero		1


	//----- nvinfo : EIATTR_ANNOTATIONS
	.align		4
        /*00f4*/ 	.byte	0x04, 0x55
        /*00f6*/ 	.short	(.L_37 - .L_36)


	//   ....[0]....
.L_36:
        /*00f8*/ 	.word	0x00000001
        /*00fc*/ 	.byte	0x80, 0x00, 0x00, 0x00, 0x01, 0x00, 0x00, 0x00, 0x70, 0x06, 0x00, 0x00, 0x01, 0x00, 0x00, 0x00
        /* <DEDUP_REMOVED lines=1719> */
        /*6c7c*/ 	.byte	0x90, 0xce, 0x02, 0x00, 0x01, 0x00, 0x00, 0x00, 0xc0, 0xce, 0x02, 0x00


	//----- nvinfo : EIATTR_MERCURY_ISA_VERSION
	.align		4
.L_37:
        /*6c88*/ 	.byte	0x03, 0x5f
        /*6c8a*/ 	.short	0x0101


	//----- nvinfo : EIATTR_EXIT_INSTR_OFFSETS
	.align		4
        /*6c8c*/ 	.byte	0x04, 0x1c
        /*6c8e*/ 	.short	(.L_39 - .L_38)


	//   ....[0]....
.L_38:
        /*6c90*/ 	.word	0x000c2420


	//   ....[1]....
        /*6c94*/ 	.word	0x000c2440


	//----- nvinfo : EIATTR_REQNTID
	.align		4
.L_39:
        /*6c98*/ 	.byte	0x04, 0x10
        /*6c9a*/ 	.short	(.L_41 - .L_40)
.L_40:
        /*6c9c*/ 	.word	0x00000080
        /*6ca0*/ 	.word	0x00000001
        /*6ca4*/ 	.word	0x00000001


	//----- nvinfo : EIATTR_CBANK_PARAM_SIZE
	.align		4
.L_41:
        /*6ca8*/ 	.byte	0x03, 0x19
        /*6caa*/ 	.short	0x0050


	//----- nvinfo : EIATTR_PARAM_CBANK
	.align		4
        /*6cac*/ 	.byte	0x04, 0x0a
        /*6cae*/ 	.short	(.L_43 - .L_42)
	.align		4
.L_42:
        /*6cb0*/ 	.word	index@(.nv.constant0.matmul_kernel)
        /*6cb4*/ 	.short	0x0210
        /*6cb6*/ 	.short	0x0050


	//----- nvinfo : EIATTR_SW_WAR
	.align		4
.L_43:
        /*6cb8*/ 	.byte	0x04, 0x36
        /*6cba*/ 	.short	(.L_45 - .L_44)
.L_44:
        /*6cbc*/ 	.word	0x00000008
.L_45:


//--------------------- .nv.callgraph             --------------------------
	.section	.nv.callgraph,"",@"SHT_CUDA_CALLGRAPH"
	.align	4
	.sectionentsize	8
	.align		4
        /*0000*/ 	.word	0x00000000
	.align		4
        /*0004*/ 	.word	0xffffffff
	.align		4
        /*0008*/ 	.word	0x00000000
	.align		4
        /*000c*/ 	.word	0xfffffffe
	.align		4
        /*0010*/ 	.word	0x00000000
	.align		4
        /*0014*/ 	.word	0xfffffffd
	.align		4
        /*0018*/ 	.word	0x00000000
	.align		4
        /*001c*/ 	.word	0xfffffffc


//--------------------- .text.matmul_kernel       --------------------------
	.section	.text.matmul_kernel,"ax",@progbits
	.align	128
        .global         matmul_kernel
        .type           matmul_kernel,@function
        .size           matmul_kernel,(.L_x_3 - matmul_kernel)
        .other          matmul_kernel,@"STO_CUDA_ENTRY STV_DEFAULT"
matmul_kernel:
.text.matmul_kernel:
[----:B------:R-:W1:Y:S08]  /*0000*/  LDC R1, c[0x0][0x28] ;  /* 0x00000a00ff017b82 */ /* 0x000e700000000800 */
[----:B------:R-:W2:Y:S01]  /*0010*/  LDC.64 R2, c[0x0][0x228] ;  /* 0x00008a00ff027b82 */ /* 0x000ea20000000a00 */
[----:B-1----:R-:W-:Y:S01]  /*0020*/  VIADD R1, R1, 0xffffbc90 ;  /* 0xffffbc9001017836 */ /* 0x002fe20000000000 */
[----:B------:R-:W1:Y:S01]  /*0030*/  S2R R5, SR_CTAID.X ;  /* 0x0000000000057919 */ /* 0x000e620000002500 */
[----:B------:R-:W-:Y:S01]  /*0040*/  ULDC UR4, c[0x0][0x234] ;  /* 0x00008d0000047ab9 */ /* 0x000fe20000000800 */
[----:B------:R-:W-:Y:S01]  /*0050*/  ULDC.64 UR6, c[0x0][0x210] ;  /* 0x0000840000067ab9 */ /* 0x000fe20000000a00 */
[----:B------:R-:W-:Y:S01]  /*0060*/  ULDC.64 UR8, c[0x0][0x218] ;  /* 0x0000860000087ab9 */ /* 0x000fe20000000a00 */
[----:B--2---:R-:W-:Y:S01]  /*0070*/  IMAD.MOV.U32 R15, RZ, RZ, R3 ;  /* 0x000000ffff0f7224 */ /* 0x004fe200078e0003 */
[----:B------:R2:W-:Y:S01]  /*0080*/  STL.64 [R1+0x3208], R2 ;  /* 0x0032080201007387 */ /* 0x0005e20000100a00 */
[----:B------:R-:W-:-:S02]  /*0090*/  IMAD.MOV.U32 R14, RZ, RZ, R2 ;  /* 0x000000ffff0e7224 */ /* 0x000fc400078e0002 */
[----:B------:R-:W-:Y:S01]  /*00a0*/  VIADD R0, R15, 0x1ff ;  /* 0x000001ff0f007836 */ /* 0x000fe20000000000 */
[----:B-1----:R-:W-:-:S04]  /*00b0*/  IABS R8, R5 ;  /* 0x0000000500087213 */ /* 0x002fc80000000000 */
[----:B--2---:R-:W-:-:S04]  /*00c0*/  SHF.R.S32.HI R3, RZ, 0x1f, R0 ;  /* 0x0000001fff037819 */ /* 0x004fc80000011400 */
[----:B------:R-:W-:-:S04]  /*00d0*/  LEA.HI R3, R3, R0, RZ, 0x9 ;  /* 0x0000000003037211 */ /* 0x000fc800078f48ff */
[----:B------:R-:W-:-:S05]  /*00e0*/  SHF.R.S32.HI R3, RZ, 0x9, R3 ;  /* 0x00000009ff037819 */ /* 0x000fca0000011403 */
[----:B------:R-:W-:-:S05]  /*00f0*/  IMAD.SHL.U32 R4, R3, 0x8, RZ ;  /* 0x0000000803047824 */ /* 0x000fca00078e00ff */
[-C--:B------:R-:W-:Y:S02]  /*0100*/  IABS R7, R4.reuse ;  /* 0x0000000400077213 */ /* 0x080fe40000000000 */
[----:B------:R-:W-:Y:S02]  /*0110*/  IABS R10, R4 ;  /* 0x00000004000a7213 */ /* 0x000fe40000000000 */
[----:B------:R-:W1:Y:S08]  /*0120*/  I2F.RP R0, R7 ;  /* 0x0000000700007306 */ /* 0x000e700000209400 */
[----:B-1----:R-:W1:Y:S02]  /*0130*/  MUFU.RCP R0, R0 ;  /* 0x0000000000007308 */ /* 0x002e640000001000 */
[----:B-1----:R-:W-:-:S02]  /*0140*/  VIADD R2, R0, 0xffffffe ;  /* 0x0ffffffe00027836 */ /* 0x002fc40000000000 */
[----:B------:R-:W-:-:S04]  /*0150*/  IMAD.MOV R0, RZ, RZ, -R10 ;  /* 0x000000ffff007224 */ /* 0x000fc800078e0a0a */
[----:B------:R1:W2:Y:S02]  /*0160*/  F2I.FTZ.U32.TRUNC.NTZ R3, R2 ;  /* 0x0000000200037305 */ /* 0x0002a4000021f000 */
[----:B-1----:R-:W-:Y:S02]  /*0170*/  IMAD.MOV.U32 R2, RZ, RZ, RZ ;  /* 0x000000ffff027224 */ /* 0x002fe400078e00ff */
[----:B--2---:R-:W-:-:S04]  /*0180*/  IMAD.MOV R6, RZ, RZ, -R3 ;  /* 0x000000ffff067224 */ /* 0x004fc800078e0a03 */
[----:B------:R-:W-:Y:S02]  /*0190*/  IMAD R9, R6, R7, RZ ;  /* 0x0000000706097224 */ /* 0x000fe400078e02ff */
[----:B------:R-:W-:Y:S01]  /*01a0*/  IMAD.MOV.U32 R6, RZ, RZ, R8 ;  /* 0x000000ffff067224 */ /* 0x000fe200078e0008 */
[----:B------:R-:W-:Y:S01]  /*01b0*/  IABS R8, R15 ;  /* 0x0000000f00087213 */ /* 0x000fe20000000000 */
[----:B------:R-:W-:-:S06]  /*01c0*/  IMAD.HI.U32 R3, R3, R9, R2 ;  /* 0x0000000903037227 */ /* 0x000fcc00078e0002 */
[----:B------:R-:W-:-:S04]  /*01d0*/  IMAD.HI.U32 R3, R3, R6, RZ ;  /* 0x0000000603037227 */ /* 0x000fc800078e00ff */
[----:B------:R-:W-:-:S05]  /*01e0*/  IMAD R0, R3, R0, R6 ;  /* 0x0000000003007224 */ /* 0x000fca00078e0206 */
[----:B------:R-:W-:-:S13]  /*01f0*/  ISETP.GT.U32.AND P1, PT, R7, R0, PT ;  /* 0x000000000700720c */ /* 0x000fda0003f24070 */
[----:B------:R-:W-:Y:S02]  /*0200*/  @!P1 IMAD.IADD R0, R0, 0x1, -R7 ;  /* 0x0000000100009824 */ /* 0x000fe400078e0a07 */
[----:B------:R-:W-:Y:S01]  /*0210*/  @!P1 VIADD R3, R3, 0x1 ;  /* 0x0000000103039836 */ /* 0x000fe20000000000 */
[----:B------:R-:W-:Y:S02]  /*0220*/  ISETP.NE.AND P1, PT, R4, RZ, PT ;  /* 0x000000ff0400720c */ /* 0x000fe40003f25270 */
[----:B------:R-:W-:Y:S02]  /*0230*/  ISETP.GE.U32.AND P0, PT, R0, R7, PT ;  /* 0x000000070000720c */ /* 0x000fe40003f06070 */
[----:B------:R-:W-:-:S04]  /*0240*/  LOP3.LUT R0, R5, R4, RZ, 0x3c, !PT ;  /* 0x0000000405007212 */ /* 0x000fc800078e3cff */
[----:B------:R-:W-:Y:S01]  /*0250*/  ISETP.GE.AND P2, PT, R0, RZ, PT ;  /* 0x000000ff0000720c */ /* 0x000fe20003f46270 */
[----:B------:R-:W-:-:S06]  /*0260*/  VIADD R0, R14, 0x1ff ;  /* 0x000001ff0e007836 */ /* 0x000fcc0000000000 */
[----:B------:R-:W-:-:S04]  /*0270*/  @P0 VIADD R3, R3, 0x1 ;  /* 0x0000000103030836 */ /* 0x000fc80000000000 */
[----:B------:R-:W-:Y:S01]  /*0280*/  IMAD.MOV.U32 R2, RZ, RZ, R3 ;  /* 0x000000ffff027224 */ /* 0x000fe200078e0003 */
[----:B------:R-:W-:-:S03]  /*0290*/  SHF.R.S32.HI R3, RZ, 0x1f, R0 ;  /* 0x0000001fff037819 */ /* 0x000fc60000011400 */
[----:B------:R-:W-:Y:S01]  /*02a0*/  @!P2 IMAD.MOV R2, RZ, RZ, -R2 ;  /* 0x000000ffff02a224 */ /* 0x000fe200078e0a02 */
[----:B------:R-:W-:Y:S02]  /*02b0*/  @!P1 LOP3.LUT R2, RZ, R4, RZ, 0x33, !PT ;  /* 0x00000004ff029212 */ /* 0x000fe400078e33ff */
[----:B------:R-:W-:-:S03]  /*02c0*/  LEA.HI R3, R3, R0, RZ, 0x9 ;  /* 0x0000000003037211 */ /* 0x000fc600078f48ff */
[----:B------:R-:W-:Y:S02]  /*02d0*/  IMAD.SHL.U32 R11, R2, 0x8, RZ ;  /* 0x00000008020b7824 */ /* 0x000fe400078e00ff */
[----:B------:R-:W-:-:S03]  /*02e0*/  IMAD.MOV R2, RZ, RZ, -R2 ;  /* 0x000000ffff027224 */ /* 0x000fc600078e0a02 */
[----:B------:R-:W-:Y:S01]  /*02f0*/  LEA.HI.SX32 R3, R3, -R11, 0x17 ;  /* 0x8000000b03037211 */ /* 0x000fe200078fbaff */
[----:B------:R-:W-:Y:S02]  /*0300*/  IMAD R12, R4, R2, R5 ;  /* 0x00000002040c7224 */ /* 0x000fe400078e0205 */
[----:B------:R-:W-:Y:S01]  /*0310*/  IMAD.MOV.U32 R2, RZ, RZ, RZ ;  /* 0x000000ffff027224 */ /* 0x000fe200078e00ff */
[----:B------:R-:W-:Y:S02]  /*0320*/  VIMNMX R13, R3, 0x8, PT ;  /* 0x00000008030d7848 */ /* 0x000fe40003fe0100 */
[----:B------:R-:W-:Y:S02]  /*0330*/  IABS R4, R12 ;  /* 0x0000000c00047213 */ /* 0x000fe40000000000 */
[----:B------:R-:W-:-:S04]  /*0340*/  IABS R6, R13 ;  /* 0x0000000d00067213 */ /* 0x000fc80000000000 */
[----:B------:R-:W1:Y:S08]  /*0350*/  I2F.RP R0, R6 ;  /* 0x0000000600007306 */ /* 0x000e700000209400 */
[----:B-1----:R-:W1:Y:S02]  /*0360*/  MUFU.RCP R0, R0 ;  /* 0x0000000000007308 */ /* 0x002e640000001000 */
[----:B-1----:R-:W-:-:S06]  /*0370*/  VIADD R3, R0, 0xffffffe ;  /* 0x0ffffffe00037836 */ /* 0x002fcc0000000000 */
[----:B------:R-:W1:Y:S02]  /*0380*/  F2I.FTZ.U32.TRUNC.NTZ R3, R3 ;  /* 0x0000000300037305 */ /* 0x000e64000021f000 */
[----:B-1----:R-:W-:-:S04]  /*0390*/  IMAD.MOV R7, RZ, RZ, -R3 ;  /* 0x000000ffff077224 */ /* 0x002fc800078e0a03 */
[----:B------:R-:W-:Y:S01]  /*03a0*/  IMAD R5, R7, R6, RZ ;  /* 0x0000000607057224 */ /* 0x000fe200078e02ff */
[----:B------:R-:W-:-:S03]  /*03b0*/  IABS R7, R13 ;  /* 0x0000000d00077213 */ /* 0x000fc60000000000 */
[----:B------:R-:W-:-:S04]  /*03c0*/  IMAD.HI.U32 R0, R3, R5, R2 ;  /* 0x0000000503007227 */ /* 0x000fc800078e0002 */
[----:B------:R-:W-:Y:S02]  /*03d0*/  IMAD.MOV.U32 R3, RZ, RZ, R4 ;  /* 0x000000ffff037224 */ /* 0x000fe400078e0004 */
[----:B------:R-:W-:Y:S01]  /*03e0*/  IMAD.MOV.U32 R2, RZ, RZ, R8 ;  /* 0x000000ffff027224 */ /* 0x000fe200078e0008 */
[----:B------:R-:W-:Y:S01]  /*03f0*/  IABS R8, R14 ;  /* 0x0000000e00087213 */ /* 0x000fe20000000000 */
[----:B------:R-:W-:Y:S01]  /*0400*/  IMAD.MOV R4, RZ, RZ, -R7 ;  /* 0x000000ffff047224 */ /* 0x000fe200078e0a07 */
[----:B------:R-:W1:Y:S01]  /*0410*/  S2R R14, SR_TID.X ;  /* 0x00000000000e7919 */ /* 0x000e620000002100 */
[----:B------:R-:W-:Y:S01]  /*0420*/  IMAD.HI.U32 R0, R0, R3, RZ ;  /* 0x0000000300007227 */ /* 0x000fe200078e00ff */
[----:B------:R-:W2:Y:S03]  /*0430*/  I2F.RP R5, R2 ;  /* 0x0000000200057306 */ /* 0x000ea60000209400 */
[----:B------:R-:W-:-:S05]  /*0440*/  IMAD R3, R0, R4, R3 ;  /* 0x0000000400037224 */ /* 0x000fca00078e0203 */
[----:B------:R-:W3:Y:S01]  /*0450*/  I2F.RP R4, R8 ;  /* 0x0000000800047306 */ /* 0x000ee20000209400 */
[----:B------:R-:W-:-:S07]  /*0460*/  ISETP.GT.U32.AND P1, PT, R6, R3, PT ;  /* 0x000000030600720c */ /* 0x000fce0003f24070 */
[----:B--2---:R-:W2:Y:S06]  /*0470*/  MUFU.RCP R5, R5 ;  /* 0x0000000500057308 */ /* 0x004eac0000001000 */
[----:B------:R-:W-:Y:S02]  /*0480*/  @!P1 IMAD.IADD R3, R3, 0x1, -R6 ;  /* 0x0000000103039824 */ /* 0x000fe400078e0a06 */
[----:B---3--:R-:W3:Y:S01]  /*0490*/  MUFU.RCP R4, R4 ;  /* 0x0000000400047308 */ /* 0x008ee20000001000 */
[----:B------:R-:W-:Y:S01]  /*04a0*/  @!P1 VIADD R0, R0, 0x1 ;  /* 0x0000000100009836 */ /* 0x000fe20000000000 */
[----:B------:R-:W-:-:S02]  /*04b0*/  ISETP.NE.AND P1, PT, R13, RZ, PT ;  /* 0x000000ff0d00720c */ /* 0x000fc40003f25270 */
[----:B------:R-:W-:Y:S02]  /*04c0*/  ISETP.GE.U32.AND P0, PT, R3, R6, PT ;  /* 0x000000060300720c */ /* 0x000fe40003f06070 */
[----:B------:R-:W-:Y:S01]  /*04d0*/  LOP3.LUT R3, R12, R13, RZ, 0x3c, !PT ;  /* 0x0000000d0c037212 */ /* 0x000fe200078e3cff */
[----:B--2---:R-:W-:-:S03]  /*04e0*/  VIADD R6, R5, 0xffffffe ;  /* 0x0ffffffe05067836 */ /* 0x004fc60000000000 */
[----:B------:R-:W-:Y:S02]  /*04f0*/  ISETP.GE.AND P2, PT, R3, RZ, PT ;  /* 0x000000ff0300720c */ /* 0x000fe40003f46270 */
[----:B-1----:R-:W-:Y:S01]  /*0500*/  SHF.R.U32.HI R3, RZ, 0x6, R14 ;  /* 0x00000006ff037819 */ /* 0x002fe2000001160e */
[----:B------:R1:W2:Y:S03]  /*0510*/  F2I.FTZ.U32.TRUNC.NTZ R7, R6 ;  /* 0x0000000600077305 */ /* 0x0002a6000021f000 */
[----:B------:R-:W-:Y:S01]  /*0520*/  SGXT.U32 R3, R3, 0x1 ;  /* 0x000000010303781a */ /* 0x000fe20000000000 */
[----:B---3--:R-:W-:Y:S02]  /*0530*/  VIADD R5, R4, 0xffffffe ;  /* 0x0ffffffe04057836 */ /* 0x008fe40000000000 */
[----:B------:R-:W-:Y:S02]  /*0540*/  @P0 VIADD R0, R0, 0x1 ;  /* 0x0000000100000836 */ /* 0x000fe40000000000 */
[----:B------:R-:W-:-:S02]  /*0550*/  IMAD.SHL.U32 R4, R14, 0x4, RZ ;  /* 0x000000040e047824 */ /* 0x000fc400078e00ff */
[----:B------:R-:W-:Y:S01]  /*0560*/  IMAD.MOV.U32 R10, RZ, RZ, R0 ;  /* 0x000000ffff0a7224 */ /* 0x000fe200078e0000 */
[----:B------:R-:W3:Y:S01]  /*0570*/  F2I.FTZ.U32.TRUNC.NTZ R5, R5 ;  /* 0x0000000500057305 */ /* 0x000ee2000021f000 */
[----:B------:R-:W-:Y:S01]  /*0580*/  SHF.R.S32.HI R0, RZ, 0x6, R14 ;  /* 0x00000006ff007819 */ /* 0x000fe2000001140e */
[----:B-1----:R-:W-:Y:S01]  /*0590*/  IMAD.MOV.U32 R6, RZ, RZ, RZ ;  /* 0x000000ffff067224 */ /* 0x002fe200078e00ff */
[----:B------:R-:W-:Y:S01]  /*05a0*/  LOP3.LUT R14, R14, 0x7f, RZ, 0xc0, !PT ;  /* 0x0000007f0e0e7812 */ /* 0x000fe200078ec0ff */
[----:B------:R-:W-:Y:S01]  /*05b0*/  @!P2 IMAD.MOV R10, RZ, RZ, -R10 ;  /* 0x000000ffff0aa224 */ /* 0x000fe200078e0a0a */
[----:B------:R-:W-:Y:S01]  /*05c0*/  SGXT R0, R0, 0x1 ;  /* 0x000000010000781a */ /* 0x000fe20000000200 */
[----:B--2---:R-:W-:Y:S01]  /*05d0*/  IMAD.MOV R15, RZ, RZ, -R7 ;  /* 0x000000ffff0f7224 */ /* 0x004fe200078e0a07 */
[----:B------:R-:W-:Y:S02]  /*05e0*/  @!P1 LOP3.LUT R10, RZ, R13, RZ, 0x33, !PT ;  /* 0x0000000dff0a9212 */ /* 0x000fe400078e33ff */
[----:B------:R-:W-:-:S03]  /*05f0*/  LOP3.LUT R9, R0, 0x90, RZ, 0xc0, !PT ;  /* 0x0000009000097812 */ /* 0x000fc600078ec0ff */
[----:B------:R-:W-:Y:S01]  /*0600*/  IMAD.MOV R0, RZ, RZ, -R10 ;  /* 0x000000ffff007224 */ /* 0x000fe200078e0a0a */
[----:B------:R-:W-:Y:S01]  /*0610*/  LOP3.LUT R16, R9, 0x7c, R4, 0x78, !PT ;  /* 0x0000007c09107812 */ /* 0x000fe200078e7804 */
[----:B------:R-:W-:Y:S02]  /*0620*/  IMAD.SHL.U32 R10, R10, 0x200, RZ ;  /* 0x000002000a0a7824 */ /* 0x000fe400078e00ff */
[----:B------:R-:W-:Y:S02]  /*0630*/  IMAD R9, R15, R2, RZ ;  /* 0x000000020f097224 */ /* 0x000fe400078e02ff */
[----:B------:R-:W-:Y:S01]  /*0640*/  IMAD R0, R13, R0, R12 ;  /* 0x000000000d007224 */ /* 0x000fe200078e020c */
[----:B------:R-:W-:Y:S01]  /*0650*/  LOP3.LUT R242, R10, R3, RZ, 0xfc, !PT ;  /* 0x000000030af27212 */ /* 0x000fe200078efcff */
[----:B---3--:R-:W-:Y:S01]  /*0660*/  IMAD.MOV R4, RZ, RZ, -R5 ;  /* 0x000000ffff047224 */ /* 0x008fe200078e0a05 */
[----:B------:R1:W-:Y:S01]  /*0670*/  STL [R1+0x7c], R16 ;  /* 0x00007c1001007387 */ /* 0x0003e20000100800 */
[----:B------:R-:W-:Y:S01]  /*0680*/  IMAD.HI.U32 R3, R7, R9, R6 ;  /* 0x0000000907037227 */ /* 0x000fe200078e0006 */
[----:B------:R-:W-:-:S02]  /*0690*/  IABS R6, R242 ;  /* 0x000000f200067213 */ /* 0x000fc40000000000 */
[C---:B------:R-:W-:Y:S01]  /*06a0*/  LOP3.LUT R9, R242.reuse, 0x1fe, RZ, 0xfc, !PT ;  /* 0x000001fef2097812 */ /* 0x040fe200078efcff */
[----:B------:R-:W-:Y:S01]  /*06b0*/  IMAD.MOV.U32 R7, RZ, RZ, R4 ;  /* 0x000000ffff077224 */ /* 0x000fe200078e0004 */
[----:B------:R-:W-:Y:S01]  /*06c0*/  LOP3.LUT R18, R242, 0x8, RZ, 0xfc, !PT ;  /* 0x00000008f2127812 */ /* 0x000fe200078efcff */
[----:B------:R-:W-:Y:S01]  /*06d0*/  IMAD.IADD R0, R11, 0x1, R0 ;  /* 0x000000010b007824 */ /* 0x000fe200078e0200 */
[----:B------:R-:W-:Y:S01]  /*06e0*/  IABS R250, R9 ;  /* 0x0000000900fa7213 */ /* 0x000fe20000000000 */
[----:B------:R-:W-:Y:S01]  /*06f0*/  IMAD.MOV.U32 R4, RZ, RZ, RZ ;  /* 0x000000ffff047224 */ /* 0x000fe200078e00ff */
[----:B------:R-:W-:Y:S01]  /*0700*/  ISETP.GE.AND P2, PT, R9, RZ, PT ;  /* 0x000000ff0900720c */ /* 0x000fe20003f46270 */
[----:B------:R-:W-:Y:S01]  /*0710*/  IMAD R7, R7, R8, RZ ;  /* 0x0000000807077224 */ /* 0x000fe200078e02ff */
[----:B------:R-:W-:Y:S01]  /*0720*/  IABS R17, R18 ;  /* 0x0000001200117213 */ /* 0x000fe20000000000 */
[----:B------:R-:W-:Y:S01]  /*0730*/  IMAD R11, R0, 0x200, R14 ;  /* 0x00000200000b7824 */ /* 0x000fe200078e020e */
[----:B------:R-:W-:Y:S01]  /*0740*/  STL [R1+0x321c], R10 ;  /* 0x00321c0a01007387 */ /* 0x000fe20000100800 */
[----:B------:R-:W-:Y:S01]  /*0750*/  IMAD.HI.U32 R4, R5, R7, R4 ;  /* 0x0000000705047227 */ /* 0x000fe200078e0004 */
[----:B------:R-:W-:-:S02]  /*0760*/  LOP3.LUT R19, R242, 0x10, RZ, 0xfc, !PT ;  /* 0x00000010f2137812 */ /* 0x000fc400078efcff */
[----:B------:R-:W-:Y:S01]  /*0770*/  IABS R245, R11 ;  /* 0x0000000b00f57213 */ /* 0x000fe20000000000 */
[----:B------:R-:W-:Y:S01]  /*0780*/  VIADD R12, R11, 0x80 ;  /* 0x000000800b0c7836 */ /* 0x000fe20000000000 */
[C---:B------:R-:W-:Y:S01]  /*0790*/  LOP3.LUT R21, R242.reuse, 0x1e, RZ, 0xfc, !PT ;  /* 0x0000001ef2157812 */ /* 0x040fe200078efcff */
[----:B------:R-:W-:Y:S01]  /*07a0*/  IMAD.HI.U32 R0, R3, R6, RZ ;  /* 0x0000000603007227 */ /* 0x000fe200078e00ff */
[----:B------:R-:W-:Y:S02]  /*07b0*/  LOP3.LUT R20, R242, 0x1c, RZ, 0xfc, !PT ;  /* 0x0000001cf2147812 */ /* 0x000fe400078efcff */
[----:B------:R-:W-:Y:S01]  /*07c0*/  IABS R247, R12 ;  /* 0x0000000c00f77213 */ /* 0x000fe20000000000 */
[----:B------:R-:W-:Y:S01]  /*07d0*/  IMAD.MOV R7, RZ, RZ, -R0 ;  /* 0x000000ffff077224 */ /* 0x000fe200078e0a00 */
[----:B------:R-:W-:Y:S01]  /*07e0*/  STL [R1+0x3258], R12 ;  /* 0x0032580c01007387 */ /* 0x000fe20000100800 */
[----:B------:R-:W-:Y:S01]  /*07f0*/  IMAD.HI.U32 R0, R4, R245, RZ ;  /* 0x000000f504007227 */ /* 0x000fe200078e00ff */
[----:B------:R-:W-:-:S02]  /*0800*/  LOP3.LUT R25, R242, 0x2e, RZ, 0xfc, !PT ;  /* 0x0000002ef2197812 */ /* 0x000fc400078efcff */
[----:B------:R-:W-:Y:S01]  /*0810*/  LOP3.LUT R26, R242, 0x30, RZ, 0xfc, !PT ;  /* 0x00000030f21a7812 */ /* 0x000fe200078efcff */
[----:B------:R-:W-:Y:S01]  /*0820*/  IMAD.HI.U32 R5, R4, R247, RZ ;  /* 0x000000f704057227 */ /* 0x000fe200078e00ff */
[C---:B------:R-:W-:Y:S02]  /*0830*/  LOP3.LUT R27, R242.reuse, 0x32, RZ, 0xfc, !PT ;  /* 0x00000032f21b7812 */ /* 0x040fe400078efcff */
[C---:B------:R-:W-:Y:S01]  /*0840*/  LOP3.LUT R29, R242.reuse, 0x36, RZ, 0xfc, !PT ;  /* 0x00000036f21d7812 */ /* 0x040fe200078efcff */
[----:B------:R-:W-:Y:S01]  /*0850*/  IMAD.MOV R0, RZ, RZ, -R0 ;  /* 0x000000ffff007224 */ /* 0x000fe200078e0a00 */
[----:B------:R-:W-:Y:S01]  /*0860*/  LOP3.LUT R28, R242, 0x34, RZ, 0xfc, !PT ;  /* 0x00000034f21c7812 */ /* 0x000fe200078efcff */
[----:B------:R-:W-:Y:S01]  /*0870*/  IMAD R7, R2, R7, R6 ;  /* 0x0000000702077224 */ /* 0x000fe200078e0206 */
[----:B------:R-:W-:Y:S01]  /*0880*/  IABS R24, R29 ;  /* 0x0000001d00187213 */ /* 0x000fe20000000000 */
[----:B------:R-:W-:Y:S01]  /*0890*/  VIADD R14, R11, 0x180 ;  /* 0x000001800b0e7836 */ /* 0x000fe20000000000 */
[----:B------:R-:W-:Y:S01]  /*08a0*/  IABS R23, R28 ;  /* 0x0000001c00177213 */ /* 0x000fe20000000000 */
[----:B------:R-:W-:Y:S01]  /*08b0*/  IMAD.HI.U32 R6, R3, R250, RZ ;  /* 0x000000fa03067227 */ /* 0x000fe200078e00ff */
[----:B------:R-:W-:-:S02]  /*08c0*/  LOP3.LUT R30, R242, 0x38, RZ, 0xfc, !PT ;  /* 0x00000038f21e7812 */ /* 0x000fc400078efcff */
[----:B-1----:R-:W-:Y:S01]  /*08d0*/  IABS R16, R14 ;  /* 0x0000000e00107213 */ /* 0x002fe20000000000 */
[----:B------:R-:W-:Y:S01]  /*08e0*/  IMAD.MOV R5, RZ, RZ, -R5 ;  /* 0x000000ffff057224 */ /* 0x000fe200078e0a05 */
[----:B------:R-:W-:Y:S01]  /*08f0*/  LOP3.LUT R31, R242, 0x3a, RZ, 0xfc, !PT ;  /* 0x0000003af21f7812 */ /* 0x000fe200078efcff */
[----:B------:R-:W-:Y:S01]  /*0900*/  IMAD R245, R8, R0, R245 ;  /* 0x0000000008f57224 */ /* 0x000fe200078e02f5 */
[C---:B------:R-:W-:Y:S01]  /*0910*/  LOP3.LUT R0, R242.reuse, 0x2, RZ, 0xfc, !PT ;  /* 0x00000002f2007812 */ /* 0x040fe200078efcff */
[----:B------:R-:W-:Y:S01]  /*0920*/  VIADD R13, R11, 0x100 ;  /* 0x000001000b0d7836 */ /* 0x000fe20000000000 */
[----:B------:R-:W-:Y:S01]  /*0930*/  LOP3.LUT R33, R242, 0x46, RZ, 0xfc, !PT ;  /* 0x00000046f2217812 */ /* 0x000fe200078efcff */
[----:B------:R-:W-:Y:S01]  /*0940*/  IMAD.MOV R15, RZ, RZ, -R6 ;  /* 0x000000ffff0f7224 */ /* 0x000fe200078e0a06 */
[C---:B------:R-:W-:Y:S01]  /*0950*/  ISETP.GT.U32.AND P0, PT, R8.reuse, R245, PT ;  /* 0x000000f50800720c */ /* 0x040fe20003f04070 */
[----:B------:R-:W-:Y:S01]  /*0960*/  IMAD R247, R8, R5, R247 ;  /* 0x0000000508f77224 */ /* 0x000fe200078e02f7 */
[----:B------:R-:W-:Y:S01]  /*0970*/  IABS R9, R13 ;  /* 0x0000000d00097213 */ /* 0x000fe20000000000 */
[----:B------:R-:W-:Y:S01]  /*0980*/  IMAD R250, R2, R15, R250 ;  /* 0x0000000f02fa7224 */ /* 0x000fe200078e02fa */
[----:B------:R-:W-:Y:S01]  /*0990*/  IABS R5, R0 ;  /* 0x0000000000057213 */ /* 0x000fe20000000000 */
[----:B------:R-:W-:Y:S01]  /*09a0*/  IMAD.MOV.U32 R15, RZ, RZ, R16 ;  /* 0x000000ffff0f7224 */ /* 0x000fe200078e0010 */
[----:B------:R-:W-:Y:S01]  /*09b0*/  ISETP.GT.U32.AND P5, PT, R8, R247, PT ;  /* 0x000000f70800720c */ /* 0x000fe20003fa4070 */
[----:B------:R-:W-:Y:S01]  /*09c0*/  IMAD.HI.U32 R6, R4, R9, RZ ;  /* 0x0000000904067227 */ /* 0x000fe200078e00ff */
[----:B------:R-:W-:Y:S01]  /*09d0*/  LOP3.LUT R16, R242, 0x6, RZ, 0xfc, !PT ;  /* 0x00000006f2107812 */ /* 0x000fe200078efcff */
[----:B------:R-:W-:Y:S01]  /*09e0*/  STL [R1+0x325c], R13 ;  /* 0x00325c0d01007387 */ /* 0x000fe20000100800 */
[----:B------:R-:W-:Y:S01]  /*09f0*/  ISETP.GT.U32.AND P3, PT, R2, R250, PT ;  /* 0x000000fa0200720c */ /* 0x000fe20003f64070 */
[----:B------:R-:W-:Y:S01]  /*0a00*/  IMAD.HI.U32 R4, R4, R15, RZ ;  /* 0x0000000f04047227 */ /* 0x000fe200078e00ff */
[----:B------:R-:W-:Y:S01]  /*0a10*/  ISETP.GE.AND P1, PT, R0, RZ, PT ;  /* 0x000000ff0000720c */ /* 0x000fe20003f26270 */
[----:B------:R-:W-:Y:S01]  /*0a20*/  STL [R1+0x3260], R11 ;  /* 0x0032600b01007387 */ /* 0x000fe20000100800 */
[C---:B------:R-:W-:Y:S01]  /*0a30*/  LOP3.LUT R35, R242.reuse, 0x48, RZ, 0xfc, !PT ;  /* 0x00000048f2237812 */ /* 0x040fe200078efcff */
[----:B------:R-:W-:Y:S01]  /*0a40*/  IMAD.MOV R6, RZ, RZ, -R6 ;  /* 0x000000ffff067224 */ /* 0x000fe200078e0a06 */
[----:B------:R-:W-:Y:S01]  /*0a50*/  LOP3.LUT R36, R242, 0x4a, RZ, 0xfc, !PT ;  /* 0x0000004af2247812 */ /* 0x000fe200078efcff */
[----:B------:R-:W-:Y:S01]  /*0a60*/  IMAD.MOV R4, RZ, RZ, -R4 ;  /* 0x000000ffff047224 */ /* 0x000fe200078e0a04 */
[----:B------:R-:W-:Y:S01]  /*0a70*/  STL [R1+0x3264], R14 ;  /* 0x0032640e01007387 */ /* 0x000fe20000100800 */
[--C-:B------:R-:W-:Y:S01]  /*0a80*/  @!P0 IMAD.IADD R245, R245, 0x1, -R8.reuse ;  /* 0x00000001f5f58824 */ /* 0x100fe200078e0a08 */
[----:B------:R-:W-:Y:S01]  /*0a90*/  ISETP.GT.U32.AND P0, PT, R2, R7, PT ;  /* 0x000000070200720c */ /* 0x000fe20003f04070 */
[----:B------:R-:W-:Y:S01]  /*0aa0*/  IMAD R246, R8, R6, R9 ;  /* 0x0000000608f67224 */ /* 0x000fe200078e0209 */
[----:B------:R-:W-:Y:S01]  /*0ab0*/  LOP3.LUT R6, R242, 0x4, RZ, 0xfc, !PT ;  /* 0x00000004f2067812 */ /* 0x000fe200078efcff */
[C---:B------:R-:W-:Y:S01]  /*0ac0*/  IMAD R248, R8.reuse, R4, R15 ;  /* 0x0000000408f87224 */ /* 0x040fe200078e020f */
[----:B------:R-:W-:Y:S01]  /*0ad0*/  IABS R15, R16 ;  /* 0x00000010000f7213 */ /* 0x000fe20000000000 */
[----:B------:R-:W-:Y:S01]  /*0ae0*/  @!P5 IMAD.IADD R247, R247, 0x1, -R8 ;  /* 0x00000001f7f7d824 */ /* 0x000fe200078e0a08 */
[C---:B------:R-:W-:Y:S01]  /*0af0*/  ISETP.GT.U32.AND P5, PT, R8.reuse, R245, PT ;  /* 0x000000f50800720c */ /* 0x040fe20003fa4070 */
[----:B------:R-:W-:Y:S01]  /*0b00*/  IMAD.HI.U32 R0, R3, R5, RZ ;  /* 0x0000000503007227 */ /* 0x000fe200078e00ff */
[----:B------:R-:W-:-:S02]  /*0b10*/  ISETP.GT.U32.AND P6, PT, R8, R246, PT ;  /* 0x000000f60800720c */ /* 0x000fc40003fc4070 */
[----:B------:R-:W-:Y:S01]  /*0b20*/  ISETP.GT.U32.AND P4, PT, R8, R248, PT ;  /* 0x000000f80800720c */ /* 0x000fe20003f84070 */
[----:B------:R-:W-:Y:S01]  /*0b30*/  IMAD.HI.U32 R4, R3, R15, RZ ;  /* 0x0000000f03047227 */ /* 0x000fe200078e00ff */
[----:B------:R-:W-:Y:S02]  /*0b40*/  IABS R9, R6 ;  /* 0x0000000600097213 */ /* 0x000fe40000000000 */
[----:B------:R-:W-:Y:S01]  /*0b50*/  LOP3.LUT R37, R242, 0x4c, RZ, 0xfc, !PT ;  /* 0x0000004cf2257812 */ /* 0x000fe200078efcff */
[----:B------:R-:W-:Y:S01]  /*0b60*/  @!P0 IMAD.IADD R7, R7, 0x1, -R2 ;  /* 0x0000000107078824 */ /* 0x000fe200078e0a02 */
[----:B------:R-:W-:Y:S01]  /*0b70*/  IABS R32, R36 ;  /* 0x0000002400207213 */ /* 0x000fe20000000000 */
[----:B------:R-:W-:Y:S01]  /*0b80*/  IMAD.MOV R0, RZ, RZ, -R0 ;  /* 0x000000ffff007224 */ /* 0x000fe200078e0a00 */
[----:B------:R-:W-:Y:S01]  /*0b90*/  IABS R34, R37 ;  /* 0x0000002500227213 */ /* 0x000fe20000000000 */
[--C-:B------:R-:W-:Y:S01]  /*0ba0*/  @!P5 IMAD.IADD R245, R245, 0x1, -R8.reuse ;  /* 0x00000001f5f5d824 */ /* 0x100fe200078e0a08 */
[----:B------:R-:W-:Y:S01]  /*0bb0*/  ISETP.GT.U32.AND P5, PT, R2, R7, PT ;  /* 0x000000070200720c */ /* 0x000fe20003fa4070 */
[--C-:B------:R-:W-:Y:S01]  /*0bc0*/  @!P6 IMAD.IADD R246, R246, 0x1, -R8.reuse ;  /* 0x00000001f6f6e824 */ /* 0x100fe200078e0a08 */
[----:B------:R-:W-:Y:S01]  /*0bd0*/  ISETP.GT.U32.AND P6, PT, R8, R247, PT ;  /* 0x000000f70800720c */ /* 0x000fe20003fc4070 */
[----:B------:R-:W-:Y:S01]  /*0be0*/  @!P4 IMAD.IADD R248, R248, 0x1, -R8 ;  /* 0x00000001f8f8c824 */ /* 0x000fe200078e0a08 */
[----:B------:R-:W-:Y:S01]  /*0bf0*/  STL [R1+0x3230], R245 ;  /* 0x003230f501007387 */ /* 0x000fe20000100800 */
[----:B------:R-:W-:Y:S01]  /*0c00*/  @!P3 IMAD.IADD R250, R250, 0x1, -R2 ;  /* 0x00000001fafab824 */ /* 0x000fe200078e0a02 */
[C---:B------:R-:W-:Y:S01]  /*0c10*/  ISETP.GT.U32.AND P4, PT, R8.reuse, R246, PT ;  /* 0x000000f60800720c */ /* 0x040fe20003f84070 */
[----:B------:R-:W-:Y:S01]  /*0c20*/  IMAD.MOV R4, RZ, RZ, -R4 ;  /* 0x000000ffff047224 */ /* 0x000fe200078e0a04 */
[----:B------:R-:W-:Y:S01]  /*0c30*/  ISETP.GT.U32.AND P3, PT, R8, R248, PT ;  /* 0x000000f80800720c */ /* 0x000fe20003f64070 */
[C---:B------:R-:W-:Y:S01]  /*0c40*/  IMAD R5, R2.reuse, R0, R5 ;  /* 0x0000000002057224 */ /* 0x040fe200078e0205 */
[----:B------:R-:W-:Y:S01]  /*0c50*/  ISETP.GT.U32.AND P0, PT, R2, R250, PT ;  /* 0x000000fa0200720c */ /* 0x000fe20003f04070 */
[----:B------:R-:W-:Y:S01]  /*0c60*/  IMAD.HI.U32 R0, R3, R9, RZ ;  /* 0x0000000903007227 */ /* 0x000fe200078e00ff */
[----:B------:R-:W-:-:S02]  /*0c70*/  LOP3.LUT R39, R242, 0x52, RZ, 0xfc, !PT ;  /* 0x00000052f2277812 */ /* 0x000fc400078efcff */
[----:B------:R-:W-:Y:S01]  /*0c80*/  LOP3.LUT R40, R242, 0x54, RZ, 0xfc, !PT ;  /* 0x00000054f2287812 */ /* 0x000fe200078efcff */
[----:B------:R-:W-:Y:S01]  /*0c90*/  IMAD R15, R2, R4, R15 ;  /* 0x00000004020f7224 */ /* 0x000fe200078e020f */
[C---:B------:R-:W-:Y:S01]  /*0ca0*/  LOP3.LUT R41, R242.reuse, 0x56, RZ, 0xfc, !PT ;  /* 0x00000056f2297812 */ /* 0x040fe200078efcff */
[----:B------:R-:W-:Y:S01]  /*0cb0*/  IMAD.MOV R0, RZ, RZ, -R0 ;  /* 0x000000ffff007224 */ /* 0x000fe200078e0a00 */
[----:B------:R-:W-:Y:S01]  /*0cc0*/  LOP3.LUT R42, R242, 0x58, RZ, 0xfc, !PT ;  /* 0x00000058f22a7812 */ /* 0x000fe200078efcff */
[----:B------:R-:W-:Y:S01]  /*0cd0*/  @!P5 IMAD.IADD R7, R7, 0x1, -R2 ;  /* 0x000000010707d824 */ /* 0x000fe200078e0a02 */
[C---:B------:R-:W-:Y:S01]  /*0ce0*/  ISETP.GT.U32.AND P5, PT, R2.reuse, R15, PT ;  /* 0x0000000f0200720c */ /* 0x040fe20003fa4070 */
[C---:B------:R-:W-:Y:S01]  /*0cf0*/  IMAD R9, R2.reuse, R0, R9 ;  /* 0x0000000002097224 */ /* 0x040fe200078e0209 */
[----:B------:R-:W-:Y:S01]  /*0d00*/  IABS R38, R41 ;  /* 0x0000002900267213 */ /* 0x000fe20000000000 */
[--C-:B------:R-:W-:Y:S01]  /*0d10*/  @!P6 IMAD.IADD R247, R247, 0x1, -R8.reuse ;  /* 0x00000001f7f7e824 */ /* 0x100fe200078e0a08 */
[----:B------:R-:W-:Y:S01]  /*0d20*/  ISETP.GT.U32.AND P6, PT, R2, R5, PT ;  /* 0x000000050200720c */ /* 0x000fe20003fc4070 */
[--C-:B------:R-:W-:Y:S01]  /*0d30*/  @!P3 IMAD.IADD R248, R248, 0x1, -R8.reuse ;  /* 0x00000001f8f8b824 */ /* 0x100fe200078e0a08 */
[----:B------:R-:W-:Y:S01]  /*0d40*/  ISETP.GT.U32.AND P3, PT, R2, R9, PT ;  /* 0x000000090200720c */ /* 0x000fe20003f64070 */
[----:B------:R-:W-:Y:S01]  /*0d50*/  @!P4 IMAD.IADD R246, R246, 0x1, -R8 ;  /* 0x00000001f6f6c824 */ /* 0x000fe200078e0a08 */
[----:B------:R-:W-:Y:S01]  /*0d60*/  LOP3.LUT R8, R242, 0xa, RZ, 0xfc, !PT ;  /* 0x0000000af2087812 */ /* 0x000fe200078efcff */
[----:B------:R-:W-:Y:S01]  /*0d70*/  IMAD.HI.U32 R0, R3, R17, RZ ;  /* 0x0000001103007227 */ /* 0x000fe200078e00ff */
[----:B------:R-:W-:Y:S01]  /*0d80*/  STL [R1+0x3234], R247 ;  /* 0x003234f701007387 */ /* 0x000fe20000100800 */
[----:B------:R-:W-:-:S02]  /*0d90*/  ISETP.GE.AND P4, PT, R6, RZ, PT ;  /* 0x000000ff0600720c */ /* 0x000fc40003f86270 */
[--C-:B------:R-:W-:Y:S01]  /*0da0*/  @!P0 IMAD.IADD R250, R250, 0x1, -R2.reuse ;  /* 0x00000001fafa8824 */ /* 0x100fe200078e0a02 */
[----:B------:R-:W-:Y:S01]  /*0db0*/  IABS R4, R8 ;  /* 0x0000000800047213 */ /* 0x000fe20000000000 */
[----:B------:R-:W-:Y:S01]  /*0dc0*/  @!P5 IMAD.IADD R15, R15, 0x1, -R2 ;  /* 0x000000010f0fd824 */ /* 0x000fe200078e0a02 */
[----:B------:R-:W-:Y:S01]  /*0dd0*/  STL [R1+0x3238], R246 ;  /* 0x003238f601007387 */ /* 0x000fe20000100800 */
[----:B------:R-:W-:Y:S01]  /*0de0*/  IMAD.MOV R0, RZ, RZ, -R0 ;  /* 0x000000ffff007224 */ /* 0x000fe200078e0a00 */
[----:B------:R-:W-:Y:S01]  /*0df0*/  ISETP.GE.AND P0, PT, R16, RZ, PT ;  /* 0x000000ff1000720c */ /* 0x000fe20003f06270 */
[----:B------:R-:W-:Y:S01]  /*0e00*/  @!P6 IMAD.IADD R5, R5, 0x1, -R2 ;  /* 0x000000010505e824 */ /* 0x000fe200078e0a02 */
[C---:B------:R-:W-:Y:S01]  /*0e10*/  ISETP.GT.U32.AND P5, PT, R2.reuse, R15, PT ;  /* 0x0000000f0200720c */ /* 0x040fe20003fa4070 */
[----:B------:R-:W-:Y:S01]  /*0e20*/  @!P2 IMAD.MOV R250, RZ, RZ, -R250 ;  /* 0x000000fffffaa224 */ /* 0x000fe200078e0afa */
[----:B------:R-:W-:Y:S01]  /*0e30*/  STL [R1+0x323c], R248 ;  /* 0x00323cf801007387 */ /* 0x000fe20000100800 */
[----:B------:R-:W-:Y:S01]  /*0e40*/  IMAD R17, R2, R0, R17 ;  /* 0x0000000002117224 */ /* 0x000fe200078e0211 */
[----:B------:R-:W-:Y:S01]  /*0e50*/  ISETP.GE.AND P6, PT, R242, RZ, PT ;  /* 0x000000fff200720c */ /* 0x000fe20003fc6270 */
[----:B------:R-:W-:Y:S01]  /*0e60*/  @!P3 IMAD.IADD R9, R9, 0x1, -R2 ;  /* 0x000000010909b824 */ /* 0x000fe200078e0a02 */
[----:B------:R-:W-:Y:S01]  /*0e70*/  ISETP.GT.U32.AND P3, PT, R2, R5, PT ;  /* 0x000000050200720c */ /* 0x000fe20003f64070 */
[----:B------:R-:W-:Y:S01]  /*0e80*/  IMAD.HI.U32 R0, R3, R4, RZ ;  /* 0x0000000403007227 */ /* 0x000fe200078e00ff */
[----:B------:R1:W-:Y:S01]  /*0e90*/  STL [R1+0x3254], R250 ;  /* 0x003254fa01007387 */ /* 0x0003e20000100800 */
[----:B------:R-:W-:-:S02]  /*0ea0*/  LOP3.LUT R16, R242, 0xc, RZ, 0xfc, !PT ;  /* 0x0000000cf2107812 */ /* 0x000fc400078efcff */
[----:B------:R-:W-:Y:S02]  /*0eb0*/  ISETP.GT.U32.AND P2, PT, R2, R9, PT ;  /* 0x000000090200720c */ /* 0x000fe40003f44070 */
[----:B------:R-:W-:Y:S01]  /*0ec0*/  @!P5 IMAD.IADD R15, R15, 0x1, -R2 ;  /* 0x000000010f0fd824 */ /* 0x000fe200078e0a02 */
[----:B------:R-:W-:Y:S02]  /*0ed0*/  IABS R6, R16 ;  /* 0x0000001000067213 */ /* 0x000fe40000000000 */
[C---:B------:R-:W-:Y:S01]  /*0ee0*/  LOP3.LUT R43, R242.reuse, 0x5a, RZ, 0xfc, !PT ;  /* 0x0000005af22b7812 */ /* 0x040fe200078efcff */
[----:B-1----:R-:W-:Y:S01]  /*0ef0*/  IMAD.MOV.U32 R250, RZ, RZ, R7 ;  /* 0x000000fffffa7224 */ /* 0x002fe200078e0007 */
[C---:B------:R-:W-:Y:S01]  /*0f00*/  LOP3.LUT R44, R242.reuse, 0x5c, RZ, 0xfc, !PT ;  /* 0x0000005cf22c7812 */ /* 0x040fe200078efcff */
[----:B------:R-:W-:Y:S01]  /*0f10*/  IMAD.MOV R7, RZ, RZ, -R0 ;  /* 0x000000ffff077224 */ /* 0x000fe200078e0a00 */
[----:B------:R-:W-:Y:S01]  /*0f20*/  LOP3.LUT R45, R242, 0x5e, RZ, 0xfc, !PT ;  /* 0x0000005ef22d7812 */ /* 0x000fe200078efcff */
[----:B------:R-:W-:Y:S01]  /*0f30*/  @!P3 IMAD.IADD R5, R5, 0x1, -R2 ;  /* 0x000000010505b824 */ /* 0x000fe200078e0a02 */
[C---:B------:R-:W-:Y:S01]  /*0f40*/  ISETP.GT.U32.AND P3, PT, R2.reuse, R17, PT ;  /* 0x000000110200720c */ /* 0x040fe20003f64070 */
[----:B------:R-:W-:Y:S01]  /*0f50*/  IMAD R7, R2, R7, R4 ;  /* 0x0000000702077224 */ /* 0x000fe200078e0204 */
[----:B------:R-:W-:Y:S01]  /*0f60*/  IABS R4, R19 ;  /* 0x0000001300047213 */ /* 0x000fe20000000000 */
[----:B------:R-:W-:Y:S01]  /*0f70*/  @!P6 IMAD.MOV R250, RZ, RZ, -R250 ;  /* 0x000000fffffae224 */ /* 0x000fe200078e0afa */
[----:B------:R-:W-:Y:S01]  /*0f80*/  ISETP.GE.AND P6, PT, R18, RZ, PT ;  /* 0x000000ff1200720c */ /* 0x000fe20003fc6270 */
[--C-:B------:R-:W-:Y:S01]  /*0f90*/  @!P2 IMAD.IADD R9, R9, 0x1, -R2.reuse ;  /* 0x000000010909a824 */ /* 0x100fe200078e0a02 */
[----:B------:R-:W-:Y:S01]  /*0fa0*/  ISETP.GT.U32.AND P5, PT, R2, R7, PT ;  /* 0x000000070200720c */ /* 0x000fe20003fa4070 */
[----:B------:R-:W-:Y:S01]  /*0fb0*/  IMAD.MOV.U32 R10, RZ, RZ, R5 ;  /* 0x000000ffff0a7224 */ /* 0x000fe200078e0005 */
[----:B------:R-:W-:Y:S01]  /*0fc0*/  LOP3.LUT R18, R242, 0xe, RZ, 0xfc, !PT ;  /* 0x0000000ef2127812 */ /* 0x000fe200078efcff */
[----:B------:R-:W-:Y:S01]  /*0fd0*/  IMAD.HI.U32 R0, R3, R6, RZ ;  /* 0x0000000603007227 */ /* 0x000fe200078e00ff */
[----:B------:R-:W-:Y:S01]  /*0fe0*/  ISETP.GE.AND P2, PT, R8, RZ, PT ;  /* 0x000000ff0800720c */ /* 0x000fe20003f46270 */
[----:B------:R-:W-:Y:S01]  /*0ff0*/  STL [R1+0x3268], R250 ;  /* 0x003268fa01007387 */ /* 0x000fe20000100800 */
[----:B------:R-:W-:Y:S01]  /*1000*/  IABS R8, R18 ;  /* 0x0000001200087213 */ /* 0x000fe20000000000 */
[----:B------:R-:W-:Y:S01]  /*1010*/  @!P3 IMAD.IADD R17, R17, 0x1, -R2 ;  /* 0x000000011111b824 */ /* 0x000fe200078e0a02 */
[----:B------:R-:W-:Y:S01]  /*1020*/  ISETP.GE.AND P3, PT, R16, RZ, PT ;  /* 0x000000ff1000720c */ /* 0x000fe20003f66270 */
[----:B------:R-:W-:Y:S01]  /*1030*/  @!P1 IMAD.MOV R10, RZ, RZ, -R10 ;  /* 0x000000ffff0a9224 */ /* 0x000fe200078e0a0a */
[----:B------:R-:W-:Y:S01]  /*1040*/  LOP3.LUT R16, R242, 0x14, RZ, 0xfc, !PT ;  /* 0x00000014f2107812 */ /* 0x000fe200078efcff */
[----:B------:R-:W-:Y:S01]  /*1050*/  @!P4 IMAD.MOV R9, RZ, RZ, -R9 ;  /* 0x000000ffff09c224 */ /* 0x000fe200078e0a09 */
[----:B------:R-:W-:Y:S01]  /*1060*/  ISETP.GT.U32.AND P1, PT, R2, R17, PT ;  /* 0x000000110200720c */ /* 0x000fe20003f24070 */
[----:B------:R-:W-:Y:S01]  /*1070*/  @!P5 IMAD.IADD R7, R7, 0x1, -R2 ;  /* 0x000000010707d824 */ /* 0x000fe200078e0a02 */
[----:B------:R1:W-:Y:S01]  /*1080*/  STL [R1+0x38], R10 ;  /* 0x0000380a01007387 */ /* 0x0003e20000100800 */
[----:B------:R-:W-:Y:S01]  /*1090*/  IMAD.MOV R5, RZ, RZ, -R0 ;  /* 0x000000ffff057224 */ /* 0x000fe200078e0a00 */
[----:B------:R-:W-:Y:S01]  /*10a0*/  LOP3.LUT R46, R242, 0x60, RZ, 0xfc, !PT ;  /* 0x00000060f22e7812 */ /* 0x000fe200078efcff */
[C---:B------:R-:W-:Y:S01]  /*10b0*/  IMAD.HI.U32 R0, R3.reuse, R8, RZ ;  /* 0x0000000803007227 */ /* 0x040fe200078e00ff */
[----:B------:R-:W-:Y:S01]  /*10c0*/  ISETP.GT.U32.AND P5, PT, R2, R7, PT ;  /* 0x000000070200720c */ /* 0x000fe20003fa4070 */
[----:B------:R2:W-:Y:S01]  /*10d0*/  STL [R1+0x34], R9 ;  /* 0x0000340901007387 */ /* 0x0005e20000100800 */
[----:B------:R-:W-:Y:S01]  /*10e0*/  LOP3.LUT R52, R242, 0x68, RZ, 0xfc, !PT ;  /* 0x00000068f2347812 */ /* 0x000fe200078efcff */
[----:B------:R-:W-:Y:S01]  /*10f0*/  IMAD R5, R2, R5, R6 ;  /* 0x0000000502057224 */ /* 0x000fe200078e0206 */
[----:B------:R-:W-:Y:S01]  /*1100*/  LOP3.LUT R49, R242, 0x66, RZ, 0xfc, !PT ;  /* 0x00000066f2317812 */ /* 0x000fe200078efcff */
[----:B------:R-:W-:Y:S01]  /*1110*/  IMAD.MOV.U32 R6, RZ, RZ, R4 ;  /* 0x000000ffff067224 */ /* 0x000fe200078e0004 */
[----:B------:R-:W-:Y:S01]  /*1120*/  IABS R48, R52 ;  /* 0x0000003400307213 */ /* 0x000fe20000000000 */
[----:B-1----:R-:W-:Y:S01]  /*1130*/  IMAD.MOV.U32 R10, RZ, RZ, R15 ;  /* 0x000000ffff0a7224 */ /* 0x002fe200078e000f */
[----:B------:R-:W-:Y:S01]  /*1140*/  ISETP.GT.U32.AND P4, PT, R2, R5, PT ;  /* 0x000000050200720c */ /* 0x000fe20003f84070 */
[----:B------:R-:W-:Y:S01]  /*1150*/  IMAD.HI.U32 R4, R3, R6, RZ ;  /* 0x0000000603047227 */ /* 0x000fe200078e00ff */
[----:B------:R-:W-:-:S02]  /*1160*/  LOP3.LUT R53, R242, 0x6a, RZ, 0xfc, !PT ;  /* 0x0000006af2357812 */ /* 0x000fc400078efcff */
[C---:B------:R-:W-:Y:S01]  /*1170*/  LOP3.LUT R54, R242.reuse, 0x6c, RZ, 0xfc, !PT ;  /* 0x0000006cf2367812 */ /* 0x040fe200078efcff */
[----:B--2---:R-:W-:Y:S01]  /*1180*/  IMAD.MOV R9, RZ, RZ, -R0 ;  /* 0x000000ffff097224 */ /* 0x004fe200078e0a00 */
[C---:B------:R-:W-:Y:S01]  /*1190*/  LOP3.LUT R55, R242.reuse, 0x6e, RZ, 0xfc, !PT ;  /* 0x0000006ef2377812 */ /* 0x040fe200078efcff */
[----:B------:R-:W-:Y:S01]  /*11a0*/  @!P5 IMAD.IADD R7, R7, 0x1, -R2 ;  /* 0x000000010707d824 */ /* 0x000fe200078e0a02 */
[----:B------:R-:W-:Y:S01]  /*11b0*/  LOP3.LUT R56, R242, 0x70, RZ, 0xfc, !PT ;  /* 0x00000070f2387812 */ /* 0x000fe200078efcff */
[----:B------:R-:W-:Y:S01]  /*11c0*/  IMAD R9, R2, R9, R8 ;  /* 0x0000000902097224 */ /* 0x000fe200078e0208 */
[----:B------:R-:W-:Y:S01]  /*11d0*/  IABS R8, R16 ;  /* 0x0000001000087213 */ /* 0x000fe20000000000 */
[----:B------:R-:W-:Y:S01]  /*11e0*/  IMAD.MOV R15, RZ, RZ, -R4 ;  /* 0x000000ffff0f7224 */ /* 0x000fe200078e0a04 */
[----:B------:R-:W-:Y:S01]  /*11f0*/  LOP3.LUT R4, R242, 0x12, RZ, 0xfc, !PT ;  /* 0x00000012f2047812 */ /* 0x000fe200078efcff */
[----:B------:R-:W-:Y:S01]  /*1200*/  @!P1 IMAD.IADD R17, R17, 0x1, -R2 ;  /* 0x0000000111119824 */ /* 0x000fe200078e0a02 */
[C---:B------:R-:W-:Y:S01]  /*1210*/  ISETP.GT.U32.AND P5, PT, R2.reuse, R9, PT ;  /* 0x000000090200720c */ /* 0x040fe20003fa4070 */
[----:B------:R-:W-:Y:S01]  /*1220*/  IMAD R15, R2, R15, R6 ;  /* 0x0000000f020f7224 */ /* 0x000fe200078e0206 */
[----:B------:R-:W-:Y:S01]  /*1230*/  IABS R6, R4 ;  /* 0x0000000400067213 */ /* 0x000fe20000000000 */
[----:B------:R-:W-:Y:S01]  /*1240*/  IMAD.MOV.U32 R11, RZ, RZ, R17 ;  /* 0x000000ffff0b7224 */ /* 0x000fe200078e0011 */
[----:B------:R-:W-:Y:S01]  /*1250*/  ISETP.GE.AND P1, PT, R19, RZ, PT ;  /* 0x000000ff1300720c */ /* 0x000fe20003f26270 */
[----:B------:R-:W-:Y:S01]  /*1260*/  @!P4 IMAD.IADD R5, R5, 0x1, -R2 ;  /* 0x000000010505c824 */ /* 0x000fe200078e0a02 */
[----:B------:R-:W-:Y:S01]  /*1270*/  LOP3.LUT R19, R242, 0x1a, RZ, 0xfc, !PT ;  /* 0x0000001af2137812 */ /* 0x000fe200078efcff */
[----:B------:R-:W-:Y:S01]  /*1280*/  @!P6 IMAD.MOV R11, RZ, RZ, -R11 ;  /* 0x000000ffff0be224 */ /* 0x000fe200078e0a0b */
[C---:B------:R-:W-:Y:S01]  /*1290*/  ISETP.GT.U32.AND P6, PT, R2.reuse, R15, PT ;  /* 0x0000000f0200720c */ /* 0x040fe20003fc4070 */
[----:B------:R-:W-:Y:S01]  /*12a0*/  @!P0 IMAD.MOV R10, RZ, RZ, -R10 ;  /* 0x000000ffff0a8224 */ /* 0x000fe200078e0a0a */
[----:B------:R-:W-:Y:S01]  /*12b0*/  ISETP.GT.U32.AND P4, PT, R2, R5, PT ;  /* 0x000000050200720c */ /* 0x000fe20003f84070 */
[----:B------:R-:W-:Y:S01]  /*12c0*/  IMAD.HI.U32 R0, R3, R6, RZ ;  /* 0x0000000603007227 */ /* 0x000fe200078e00ff */
[----:B------:R-:W-:-:S02]  /*12d0*/  ISETP.GE.AND P0, PT, R18, RZ, PT ;  /* 0x000000ff1200720c */ /* 0x000fc40003f06270 */
[----:B------:R1:W-:Y:S01]  /*12e0*/  STL [R1+0x30], R10 ;  /* 0x0000300a01007387 */ /* 0x0003e20000100800 */
[--C-:B------:R-:W-:Y:S01]  /*12f0*/  @!P5 IMAD.IADD R9, R9, 0x1, -R2.reuse ;  /* 0x000000010909d824 */ /* 0x100fe200078e0a02 */
[----:B------:R-:W-:Y:S02]  /*1300*/  LOP3.LUT R18, R242, 0x16, RZ, 0xfc, !PT ;  /* 0x00000016f2127812 */ /* 0x000fe400078efcff */
[----:B------:R-:W-:Y:S02]  /*1310*/  IABS R50, R55 ;  /* 0x0000003700327213 */ /* 0x000fe40000000000 */
[----:B------:R-:W-:Y:S01]  /*1320*/  ISETP.GT.U32.AND P5, PT, R2, R9, PT ;  /* 0x000000090200720c */ /* 0x000fe20003fa4070 */
[--C-:B------:R-:W-:Y:S01]  /*1330*/  @!P6 IMAD.IADD R15, R15, 0x1, -R2.reuse ;  /* 0x000000010f0fe824 */ /* 0x100fe200078e0a02 */
[----:B------:R-:W-:Y:S01]  /*1340*/  IABS R17, R18 ;  /* 0x0000001200117213 */ /* 0x000fe20000000000 */
[----:B------:R-:W-:Y:S01]  /*1350*/  @!P4 IMAD.IADD R5, R5, 0x1, -R2 ;  /* 0x000000010505c824 */ /* 0x000fe200078e0a02 */
[----:B------:R-:W-:Y:S01]  /*1360*/  ISETP.GE.AND P4, PT, R16, RZ, PT ;  /* 0x000000ff1000720c */ /* 0x000fe20003f86270 */
[----:B-1----:R-:W-:Y:S01]  /*1370*/  IMAD.MOV.U32 R10, RZ, RZ, R7 ;  /* 0x000000ffff0a7224 */ /* 0x002fe200078e0007 */
[----:B------:R-:W-:Y:S01]  /*1380*/  ISETP.GT.U32.AND P6, PT, R2, R15, PT ;  /* 0x0000000f0200720c */ /* 0x000fe20003fc4070 */
[----:B------:R-:W-:Y:S01]  /*1390*/  IMAD.MOV R7, RZ, RZ, -R0 ;  /* 0x000000ffff077224 */ /* 0x000fe200078e0a00 */
[----:B------:R-:W-:Y:S01]  /*13a0*/  IABS R16, R20 ;  /* 0x0000001400107213 */ /* 0x000fe20000000000 */
[----:B------:R-:W-:Y:S01]  /*13b0*/  @!P2 IMAD.MOV R10, RZ, RZ, -R10 ;  /* 0x000000ffff0aa224 */ /* 0x000fe200078e0a0a */
[----:B------:R-:W-:Y:S01]  /*13c0*/  ISETP.GE.AND P2, PT, R4, RZ, PT ;  /* 0x000000ff0400720c */ /* 0x000fe20003f46270 */
[----:B------:R-:W-:Y:S01]  /*13d0*/  IMAD.HI.U32 R0, R3, R8, RZ ;  /* 0x0000000803007227 */ /* 0x000fe200078e00ff */
[----:B------:R-:W-:-:S02]  /*13e0*/  IABS R51, R56 ;  /* 0x0000003800337213 */ /* 0x000fc40000000000 */
[----:B------:R-:W-:Y:S01]  /*13f0*/  STL [R1+0x326c], R10 ;  /* 0x00326c0a01007387 */ /* 0x000fe20000100800 */
[----:B------:R-:W-:Y:S01]  /*1400*/  @!P5 IMAD.IADD R9, R9, 0x1, -R2 ;  /* 0x000000010909d824 */ /* 0x000fe200078e0a02 */
[----:B------:R-:W-:Y:S01]  /*1410*/  LOP3.LUT R63, R242, 0x80, RZ, 0xfc, !PT ;  /* 0x00000080f23f7812 */ /* 0x000fe200078efcff */
[----:B------:R-:W-:Y:S01]  /*1420*/  IMAD R7, R2, R7, R6 ;  /* 0x0000000702077224 */ /* 0x000fe200078e0206 */
[----:B------:R1:W-:Y:S01]  /*1430*/  STL [R1+0x2c], R11 ;  /* 0x00002c0b01007387 */ /* 0x0003e20000100800 */
[----:B------:R-:W-:Y:S01]  /*1440*/  IMAD.MOV.U32 R6, RZ, RZ, R9 ;  /* 0x000000ffff067224 */ /* 0x000fe200078e0009 */
[----:B------:R-:W-:Y:S01]  /*1450*/  LOP3.LUT R62, R242, 0x7e, RZ, 0xfc, !PT ;  /* 0x0000007ef23e7812 */ /* 0x000fe200078efcff */
[----:B------:R-:W-:Y:S01]  /*1460*/  IMAD.HI.U32 R4, R3, R17, RZ ;  /* 0x0000001103047227 */ /* 0x000fe200078e00ff */
[----:B------:R-:W-:Y:S02]  /*1470*/  ISETP.GT.U32.AND P5, PT, R2, R7, PT ;  /* 0x000000070200720c */ /* 0x000fe40003fa4070 */
[C---:B------:R-:W-:Y:S01]  /*1480*/  LOP3.LUT R64, R242.reuse, 0x82, RZ, 0xfc, !PT ;  /* 0x00000082f2407812 */ /* 0x040fe200078efcff */
[----:B------:R-:W-:Y:S01]  /*1490*/  @!P0 IMAD.MOV R6, RZ, RZ, -R6 ;  /* 0x000000ffff068224 */ /* 0x000fe200078e0a06 */
[C---:B------:R-:W-:Y:S01]  /*14a0*/  LOP3.LUT R65, R242.reuse, 0x84, RZ, 0xfc, !PT ;  /* 0x00000084f2417812 */ /* 0x040fe200078efcff */
[----:B------:R-:W-:Y:S01]  /*14b0*/  IMAD.MOV R4, RZ, RZ, -R4 ;  /* 0x000000ffff047224 */ /* 0x000fe200078e0a04 */
[----:B------:R-:W-:Y:S01]  /*14c0*/  IABS R60, R64 ;  /* 0x00000040003c7213 */ /* 0x000fe20000000000 */
[----:B-1----:R-:W-:Y:S01]  /*14d0*/  IMAD.MOV.U32 R11, RZ, RZ, R5 ;  /* 0x000000ffff0b7224 */ /* 0x002fe200078e0005 */
[----:B------:R-:W-:Y:S01]  /*14e0*/  IABS R61, R65 ;  /* 0x00000041003d7213 */ /* 0x000fe20000000000 */
[----:B------:R-:W-:Y:S01]  /*14f0*/  IMAD.MOV R5, RZ, RZ, -R0 ;  /* 0x000000ffff057224 */ /* 0x000fe200078e0a00 */
[----:B------:R-:W-:Y:S01]  /*1500*/  LOP3.LUT R0, R242, 0x18, RZ, 0xfc, !PT ;  /* 0x00000018f2007812 */ /* 0x000fe200078efcff */
[----:B------:R-:W-:Y:S01]  /*1510*/  @!P3 IMAD.MOV R11, RZ, RZ, -R11 ;  /* 0x000000ffff0bb224 */ /* 0x000fe200078e0a0b */
[----:B------:R-:W-:Y:S01]  /*1520*/  ISETP.GE.AND P3, PT, R18, RZ, PT ;  /* 0x000000ff1200720c */ /* 0x000fe20003f66270 */
[C---:B------:R-:W-:Y:S01]  /*1530*/  IMAD R5, R2.reuse, R5, R8 ;  /* 0x0000000502057224 */ /* 0x040fe200078e0208 */
[----:B------:R-:W-:Y:S01]  /*1540*/  IABS R9, R0 ;  /* 0x0000000000097213 */ /* 0x000fe20000000000 */
[--C-:B------:R-:W-:Y:S01]  /*1550*/  @!P6 IMAD.IADD R15, R15, 0x1, -R2.reuse ;  /* 0x000000010f0fe824 */ /* 0x100fe200078e0a02 */
[----:B------:R-:W-:Y:S01]  /*1560*/  STL [R1+0x24], R11 ;  /* 0x0000240b01007387 */ /* 0x000fe20000100800 */
[C---:B------:R-:W-:Y:S01]  /*1570*/  IMAD R17, R2.reuse, R4, R17 ;  /* 0x0000000402117224 */ /* 0x040fe200078e0211 */
[----:B------:R-:W-:Y:S01]  /*1580*/  ISETP.GT.U32.AND P0, PT, R2, R5, PT ;  /* 0x000000050200720c */ /* 0x000fe20003f04070 */
[----:B------:R-:W-:Y:S01]  /*1590*/  @!P5 IMAD.IADD R7, R7, 0x1, -R2 ;  /* 0x000000010707d824 */ /* 0x000fe200078e0a02 */
[----:B------:R1:W-:Y:S01]  /*15a0*/  STL [R1+0x20], R6 ;  /* 0x0000200601007387 */ /* 0x0003e20000100800 */
[----:B------:R-:W-:Y:S01]  /*15b0*/  ISETP.GE.AND P6, PT, R0, RZ, PT ;  /* 0x000000ff0000720c */ /* 0x000fe20003fc6270 */
[----:B------:R-:W-:Y:S01]  /*15c0*/  IMAD.HI.U32 R0, R3, R9, RZ ;  /* 0x0000000903007227 */ /* 0x000fe200078e00ff */
[----:B------:R-:W-:-:S02]  /*15d0*/  IABS R8, R19 ;  /* 0x0000001300087213 */ /* 0x000fc40000000000 */
[----:B------:R-:W-:Y:S02]  /*15e0*/  ISETP.GT.U32.AND P5, PT, R2, R7, PT ;  /* 0x000000070200720c */ /* 0x000fe40003fa4070 */
[----:B------:R-:W-:Y:S01]  /*15f0*/  IABS R18, R21 ;  /* 0x0000001500127213 */ /* 0x000fe20000000000 */
[----:B------:R-:W-:Y:S01]  /*1600*/  IMAD.HI.U32 R4, R3, R8, RZ ;  /* 0x0000000803047227 */ /* 0x000fe200078e00ff */
[C---:B------:R-:W-:Y:S02]  /*1610*/  LOP3.LUT R66, R242.reuse, 0x86, RZ, 0xfc, !PT ;  /* 0x00000086f2427812 */ /* 0x040fe400078efcff */
[C---:B------:R-:W-:Y:S01]  /*1620*/  LOP3.LUT R67, R242.reuse, 0x88, RZ, 0xfc, !PT ;  /* 0x00000088f2437812 */ /* 0x040fe200078efcff */
[----:B-1----:R-:W-:Y:S01]  /*1630*/  IMAD.MOV.U32 R6, RZ, RZ, R15 ;  /* 0x000000ffff067224 */ /* 0x002fe200078e000f */
[C---:B------:R-:W-:Y:S01]  /*1640*/  LOP3.LUT R68, R242.reuse, 0x8a, RZ, 0xfc, !PT ;  /* 0x0000008af2447812 */ /* 0x040fe200078efcff */
[----:B------:R-:W-:Y:S01]  /*1650*/  @!P0 IMAD.IADD R5, R5, 0x1, -R2 ;  /* 0x0000000105058824 */ /* 0x000fe200078e0a02 */
[----:B------:R-:W-:Y:S01]  /*1660*/  LOP3.LUT R69, R242, 0x8c, RZ, 0xfc, !PT ;  /* 0x0000008cf2457812 */ /* 0x000fe200078efcff */
[----:B------:R-:W-:Y:S01]  /*1670*/  @!P1 IMAD.MOV R6, RZ, RZ, -R6 ;  /* 0x000000ffff069224 */ /* 0x000fe200078e0a06 */
[C---:B------:R-:W-:Y:S01]  /*1680*/  ISETP.GT.U32.AND P1, PT, R2.reuse, R17, PT ;  /* 0x000000110200720c */ /* 0x040fe20003f24070 */
[----:B------:R-:W-:Y:S01]  /*1690*/  IMAD.MOV R15, RZ, RZ, -R4 ;  /* 0x000000ffff0f7224 */ /* 0x000fe200078e0a04 */
[----:B------:R-:W-:Y:S01]  /*16a0*/  ISETP.GT.U32.AND P0, PT, R2, R5, PT ;  /* 0x000000050200720c */ /* 0x000fe20003f04070 */
[----:B------:R-:W-:Y:S01]  /*16b0*/  @!P5 IMAD.IADD R7, R7, 0x1, -R2 ;  /* 0x000000010707d824 */ /* 0x000fe200078e0a02 */
[----:B------:R1:W-:Y:S01]  /*16c0*/  STL [R1+0x1c], R6 ;  /* 0x00001c0601007387 */ /* 0x0003e20000100800 */
[----:B------:R-:W-:Y:S01]  /*16d0*/  IMAD.HI.U32 R4, R3, R18, RZ ;  /* 0x0000001203047227 */ /* 0x000fe200078e00ff */
[----:B------:R-:W-:-:S02]  /*16e0*/  ISETP.GE.AND P5, PT, R19, RZ, PT ;  /* 0x000000ff1300720c */ /* 0x000fc40003fa6270 */
[C---:B------:R-:W-:Y:S01]  /*16f0*/  LOP3.LUT R70, R242.reuse, 0x8e, RZ, 0xfc, !PT ;  /* 0x0000008ef2467812 */ /* 0x040fe200078efcff */
[----:B------:R-:W-:Y:S01]  /*1700*/  IMAD.MOV.U32 R11, RZ, RZ, R7 ;  /* 0x000000ffff0b7224 */ /* 0x000fe200078e0007 */
[C---:B------:R-:W-:Y:S01]  /*1710*/  LOP3.LUT R71, R242.reuse, 0x90, RZ, 0xfc, !PT ;  /* 0x00000090f2477812 */ /* 0x040fe200078efcff */
[----:B------:R-:W-:Y:S01]  /*1720*/  IMAD.MOV R7, RZ, RZ, -R4 ;  /* 0x000000ffff077224 */ /* 0x000fe200078e0a04 */
[C---:B------:R-:W-:Y:S01]  /*1730*/  LOP3.LUT R72, R242.reuse, 0x92, RZ, 0xfc, !PT ;  /* 0x00000092f2487812 */ /* 0x040fe200078efcff */
[----:B------:R-:W-:Y:S01]  /*1740*/  @!P1 IMAD.IADD R17, R17, 0x1, -R2 ;  /* 0x0000000111119824 */ /* 0x000fe200078e0a02 */
[C---:B------:R-:W-:Y:S01]  /*1750*/  LOP3.LUT R73, R242.reuse, 0x96, RZ, 0xfc, !PT ;  /* 0x00000096f2497812 */ /* 0x040fe200078efcff */
[----:B-1----:R-:W-:Y:S01]  /*1760*/  IMAD.MOV R6, RZ, RZ, -R0 ;  /* 0x000000ffff067224 */ /* 0x002fe200078e0a00 */
[----:B------:R-:W-:Y:S01]  /*1770*/  LOP3.LUT R75, R242, 0x98, RZ, 0xfc, !PT ;  /* 0x00000098f24b7812 */ /* 0x000fe200078efcff */
[----:B------:R-:W-:Y:S01]  /*1780*/  @!P0 IMAD.IADD R5, R5, 0x1, -R2 ;  /* 0x0000000105058824 */ /* 0x000fe200078e0a02 */
[C---:B------:R-:W-:Y:S01]  /*1790*/  ISETP.GT.U32.AND P1, PT, R2.reuse, R17, PT ;  /* 0x000000110200720c */ /* 0x040fe20003f24070 */
[----:B------:R-:W-:Y:S01]  /*17a0*/  IMAD R9, R2, R6, R9 ;  /* 0x0000000602097224 */ /* 0x000fe200078e0209 */
[C---:B------:R-:W-:Y:S01]  /*17b0*/  LOP3.LUT R76, R242.reuse, 0x9a, RZ, 0xfc, !PT ;  /* 0x0000009af24c7812 */ /* 0x040fe200078efcff */
[----:B------:R-:W-:Y:S01]  /*17c0*/  IMAD.HI.U32 R0, R3, R16, RZ ;  /* 0x0000001003007227 */ /* 0x000fe200078e00ff */
[----:B------:R-:W-:-:S02]  /*17d0*/  LOP3.LUT R77, R242, 0x9c, RZ, 0xfc, !PT ;  /* 0x0000009cf24d7812 */ /* 0x000fc400078efcff */
[C---:B------:R-:W-:Y:S01]  /*17e0*/  ISETP.GT.U32.AND P0, PT, R2.reuse, R9, PT ;  /* 0x000000090200720c */ /* 0x040fe20003f04070 */
[----:B------:R-:W-:Y:S01]  /*17f0*/  IMAD R15, R2, R15, R8 ;  /* 0x0000000f020f7224 */ /* 0x000fe200078e0208 */
[----:B------:R-:W-:Y:S01]  /*1800*/  LOP3.LUT R78, R242, 0x9e, RZ, 0xfc, !PT ;  /* 0x0000009ef24e7812 */ /* 0x000fe200078efcff */
[----:B------:R-:W-:Y:S01]  /*1810*/  IMAD R7, R2, R7, R18 ;  /* 0x0000000702077224 */ /* 0x000fe200078e0212 */
[----:B------:R-:W-:Y:S01]  /*1820*/  LOP3.LUT R18, R242, 0x22, RZ, 0xfc, !PT ;  /* 0x00000022f2127812 */ /* 0x000fe200078efcff */
[----:B------:R-:W-:Y:S01]  /*1830*/  IMAD.MOV R19, RZ, RZ, -R0 ;  /* 0x000000ffff137224 */ /* 0x000fe200078e0a00 */
[----:B------:R-:W-:Y:S01]  /*1840*/  IABS R74, R78 ;  /* 0x0000004e004a7213 */ /* 0x000fe20000000000 */
[----:B------:R-:W-:Y:S01]  /*1850*/  @!P1 IMAD.IADD R17, R17, 0x1, -R2 ;  /* 0x0000000111119824 */ /* 0x000fe200078e0a02 */
[----:B------:R-:W-:Y:S01]  /*1860*/  IABS R8, R18 ;  /* 0x0000001200087213 */ /* 0x000fe20000000000 */
[----:B------:R-:W-:Y:S01]  /*1870*/  @!P2 IMAD.MOV R11, RZ, RZ, -R11 ;  /* 0x000000ffff0ba224 */ /* 0x000fe200078e0a0b */
[----:B------:R-:W-:Y:S01]  /*1880*/  ISETP.GT.U32.AND P2, PT, R2, R15, PT ;  /* 0x0000000f0200720c */ /* 0x000fe20003f44070 */
[----:B------:R-:W-:Y:S01]  /*1890*/  IMAD.MOV.U32 R6, RZ, RZ, R17 ;  /* 0x000000ffff067224 */ /* 0x000fe200078e0011 */
[----:B------:R-:W-:Y:S01]  /*18a0*/  LOP3.LUT R79, R242, 0xa0, RZ, 0xfc, !PT ;  /* 0x000000a0f24f7812 */ /* 0x000fe200078efcff */
[----:B------:R-:W-:Y:S01]  /*18b0*/  IMAD.MOV.U32 R10, RZ, RZ, R5 ;  /* 0x000000ffff0a7224 */ /* 0x000fe200078e0005 */
[----:B------:R-:W-:Y:S01]  /*18c0*/  STL [R1+0x18], R11 ;  /* 0x0000180b01007387 */ /* 0x000fe20000100800 */
[----:B------:R-:W-:Y:S01]  /*18d0*/  @!P3 IMAD.MOV R6, RZ, RZ, -R6 ;  /* 0x000000ffff06b224 */ /* 0x000fe200078e0a06 */
[C---:B------:R-:W-:Y:S01]  /*18e0*/  ISETP.GT.U32.AND P3, PT, R2.reuse, R7, PT ;  /* 0x000000070200720c */ /* 0x040fe20003f64070 */
[----:B------:R-:W-:Y:S01]  /*18f0*/  IMAD R5, R2, R19, R16 ;  /* 0x0000001302057224 */ /* 0x000fe200078e0210 */
[C---:B------:R-:W-:Y:S01]  /*1900*/  LOP3.LUT R19, R242.reuse, 0x20, RZ, 0xfc, !PT ;  /* 0x00000020f2137812 */ /* 0x040fe200078efcff */
[----:B------:R-:W-:Y:S01]  /*1910*/  @!P0 IMAD.IADD R9, R9, 0x1, -R2 ;  /* 0x0000000109098824 */ /* 0x000fe200078e0a02 */
[----:B------:R-:W-:Y:S01]  /*1920*/  LOP3.LUT R82, R242, 0xa2, RZ, 0xfc, !PT ;  /* 0x000000a2f2527812 */ /* 0x000fe200078efcff */
[----:B------:R-:W-:Y:S01]  /*1930*/  @!P4 IMAD.MOV R10, RZ, RZ, -R10 ;  /* 0x000000ffff0ac224 */ /* 0x000fe200078e0a0a */
[----:B------:R-:W-:Y:S01]  /*1940*/  IABS R4, R19 ;  /* 0x0000001300047213 */ /* 0x000fe20000000000 */
[----:B------:R-:W-:Y:S01]  /*1950*/  @!P2 IMAD.IADD R15, R15, 0x1, -R2 ;  /* 0x000000010f0fa824 */ /* 0x000fe200078e0a02 */
[----:B------:R-:W-:-:S02]  /*1960*/  ISETP.GT.U32.AND P0, PT, R2, R9, PT ;  /* 0x000000090200720c */ /* 0x000fc40003f04070 */
[C---:B------:R-:W-:Y:S01]  /*1970*/  ISETP.GT.U32.AND P1, PT, R2.reuse, R5, PT ;  /* 0x000000050200720c */ /* 0x040fe20003f24070 */
[----:B------:R-:W-:Y:S01]  /*1980*/  IMAD.HI.U32 R0, R3, R4, RZ ;  /* 0x0000000403007227 */ /* 0x000fe200078e00ff */
[----:B------:R-:W-:Y:S01]  /*1990*/  ISETP.GT.U32.AND P2, PT, R2, R15, PT ;  /* 0x0000000f0200720c */ /* 0x000fe20003f44070 */
[----:B------:R-:W-:Y:S01]  /*19a0*/  STL [R1+0x14], R10 ;  /* 0x0000140a01007387 */ /* 0x000fe20000100800 */
[----:B------:R-:W-:Y:S01]  /*19b0*/  ISETP.GE.AND P4, PT, R20, RZ, PT ;  /* 0x000000ff1400720c */ /* 0x000fe20003f86270 */
[----:B------:R-:W-:Y:S01]  /*19c0*/  @!P3 IMAD.IADD R7, R7, 0x1, -R2 ;  /* 0x000000010707b824 */ /* 0x000fe200078e0a02 */
[C---:B------:R-:W-:Y:S01]  /*19d0*/  LOP3.LUT R20, R242.reuse, 0x24, RZ, 0xfc, !PT ;  /* 0x00000024f2147812 */ /* 0x040fe200078efcff */
[----:B------:R-:W-:Y:S01]  /*19e0*/  IMAD.MOV R17, RZ, RZ, -R0 ;  /* 0x000000ffff117224 */ /* 0x000fe200078e0a00 */
[----:B------:R1:W-:Y:S01]  /*19f0*/  STL [R1+0x10], R6 ;  /* 0x0000100601007387 */ /* 0x0003e20000100800 */
[----:B------:R-:W-:Y:S02]  /*1a00*/  LOP3.LUT R83, R242, 0xa4, RZ, 0xfc, !PT ;  /* 0x000000a4f2537812 */ /* 0x000fe400078efcff */
[----:B------:R-:W-:Y:S01]  /*1a10*/  @!P0 IMAD.IADD R9, R9, 0x1, -R2 ;  /* 0x0000000109098824 */ /* 0x000fe200078e0a02 */
[C---:B------:R-:W-:Y:S01]  /*1a20*/  ISETP.GT.U32.AND P3, PT, R2.reuse, R7, PT ;  /* 0x000000070200720c */ /* 0x040fe20003f64070 */
[----:B------:R-:W-:Y:S01]  /*1a30*/  IMAD R0, R2, R17, R4 ;  /* 0x0000001102007224 */ /* 0x000fe200078e0204 */
[----:B------:R-:W-:Y:S01]  /*1a40*/  IABS R16, R20 ;  /* 0x0000001400107213 */ /* 0x000fe20000000000 */
[----:B------:R-:W-:Y:S01]  /*1a50*/  IMAD.HI.U32 R4, R3, R8, RZ ;  /* 0x0000000803047227 */ /* 0x000fe200078e00ff */
[----:B------:R-:W-:-:S02]  /*1a60*/  ISETP.GE.AND P0, PT, R21, RZ, PT ;  /* 0x000000ff1500720c */ /* 0x000fc40003f06270 */
[----:B------:R-:W-:Y:S01]  /*1a70*/  IABS R21, R27 ;  /* 0x0000001b00157213 */ /* 0x000fe20000000000 */
[----:B------:R-:W-:Y:S01]  /*1a80*/  @!P1 IMAD.IADD R5, R5, 0x1, -R2 ;  /* 0x0000000105059824 */ /* 0x000fe200078e0a02 */
[C---:B------:R-:W-:Y:S01]  /*1a90*/  LOP3.LUT R84, R242.reuse, 0xa6, RZ, 0xfc, !PT ;  /* 0x000000a6f2547812 */ /* 0x040fe200078efcff */
[----:B------:R-:W-:Y:S01]  /*1aa0*/  IMAD.MOV.U32 R248, RZ, RZ, R9 ;  /* 0x000000fffff87224 */ /* 0x000fe200078e0009 */
[----:B------:R-:W-:Y:S01]  /*1ab0*/  LOP3.LUT R85, R242, 0xa8, RZ, 0xfc, !PT ;  /* 0x000000a8f2557812 */ /* 0x000fe200078efcff */
[----:B------:R-:W-:Y:S01]  /*1ac0*/  IMAD.MOV R9, RZ, RZ, -R4 ;  /* 0x000000ffff097224 */ /* 0x000fe200078e0a04 */
[C---:B------:R-:W-:Y:S01]  /*1ad0*/  ISETP.GT.U32.AND P1, PT, R2.reuse, R5, PT ;  /* 0x000000050200720c */ /* 0x040fe20003f24070 */
[----:B------:R-:W-:Y:S01]  /*1ae0*/  @!P2 IMAD.IADD R15, R15, 0x1, -R2 ;  /* 0x000000010f0fa824 */ /* 0x000fe200078e0a02 */
[C---:B------:R-:W-:Y:S01]  /*1af0*/  ISETP.GT.U32.AND P2, PT, R2.reuse, R0, PT ;  /* 0x000000000200720c */ /* 0x040fe20003f44070 */
[----:B------:R-:W-:Y:S01]  /*1b00*/  IMAD R4, R2, R9, R8 ;  /* 0x0000000902047224 */ /* 0x000fe200078e0208 */
[----:B------:R-:W-:Y:S01]  /*1b10*/  IABS R80, R85 ;  /* 0x0000005500507213 */ /* 0x000fe20000000000 */
[----:B------:R-:W-:Y:S01]  /*1b20*/  @!P3 IMAD.IADD R7, R7, 0x1, -R2 ;  /* 0x000000010707b824 */ /* 0x000fe200078e0a02 */
[----:B------:R-:W-:Y:S01]  /*1b30*/  LOP3.LUT R86, R242, 0xac, RZ, 0xfc, !PT ;  /* 0x000000acf2567812 */ /* 0x000fe200078efcff */
[----:B-1----:R-:W-:Y:S01]  /*1b40*/  IMAD.HI.U32 R6, R3, R16, RZ ;  /* 0x0000001003067227 */ /* 0x002fe200078e00ff */
[----:B------:R-:W-:-:S02]  /*1b50*/  ISETP.GT.U32.AND P3, PT, R2, R4, PT ;  /* 0x000000040200720c */ /* 0x000fc40003f64070 */
[C---:B------:R-:W-:Y:S01]  /*1b60*/  LOP3.LUT R87, R242.reuse, 0xb6, RZ, 0xfc, !PT ;  /* 0x000000b6f2577812 */ /* 0x040fe200078efcff */
[----:B------:R-:W-:Y:S01]  /*1b70*/  IMAD.MOV.U32 R246, RZ, RZ, R15 ;  /* 0x000000fffff67224 */ /* 0x000fe200078e000f */
[----:B------:R-:W-:Y:S01]  /*1b80*/  LOP3.LUT R90, R242, 0xb8, RZ, 0xfc, !PT ;  /* 0x000000b8f25a7812 */ /* 0x000fe200078efcff */
[----:B------:R-:W-:Y:S01]  /*1b90*/  @!P1 IMAD.IADD R5, R5, 0x1, -R2 ;  /* 0x0000000105059824 */ /* 0x000fe200078e0a02 */
[----:B------:R-:W-:Y:S01]  /*1ba0*/  ISETP.GE.AND P1, PT, R20, RZ, PT ;  /* 0x000000ff1400720c */ /* 0x000fe20003f26270 */
[----:B------:R-:W-:Y:S01]  /*1bb0*/  IMAD.MOV R15, RZ, RZ, -R6 ;  /* 0x000000ffff0f7224 */ /* 0x000fe200078e0a06 */
[----:B------:R-:W-:Y:S01]  /*1bc0*/  LOP3.LUT R6, R242, 0x26, RZ, 0xfc, !PT ;  /* 0x00000026f2067812 */ /* 0x000fe200078efcff */
[--C-:B------:R-:W-:Y:S01]  /*1bd0*/  @!P2 IMAD.IADD R0, R0, 0x1, -R2.reuse ;  /* 0x000000010000a824 */ /* 0x100fe200078e0a02 */
[----:B------:R-:W-:Y:S01]  /*1be0*/  IABS R88, R90 ;  /* 0x0000005a00587213 */ /* 0x000fe20000000000 */
[----:B------:R-:W-:Y:S01]  /*1bf0*/  IMAD.MOV.U32 R247, RZ, RZ, R5 ;  /* 0x000000fffff77224 */ /* 0x000fe200078e0005 */
[----:B------:R-:W-:Y:S01]  /*1c00*/  LOP3.LUT R5, R242, 0x28, RZ, 0xfc, !PT ;  /* 0x00000028f2057812 */ /* 0x000fe200078efcff */
[----:B------:R-:W-:Y:S01]  /*1c10*/  IMAD.MOV.U32 R245, RZ, RZ, R7 ;  /* 0x000000fffff57224 */ /* 0x000fe200078e0007 */
[----:B------:R-:W-:Y:S01]  /*1c20*/  IABS R7, R6 ;  /* 0x0000000600077213 */ /* 0x000fe20000000000 */
[----:B------:R-:W-:Y:S01]  /*1c30*/  @!P3 IMAD.IADD R4, R4, 0x1, -R2 ;  /* 0x000000010404b824 */ /* 0x000fe200078e0a02 */
[C---:B------:R-:W-:Y:S01]  /*1c40*/  ISETP.GT.U32.AND P2, PT, R2.reuse, R0, PT ;  /* 0x000000000200720c */ /* 0x040fe20003f44070 */
[----:B------:R-:W-:Y:S01]  /*1c50*/  @!P0 IMAD.MOV R245, RZ, RZ, -R245 ;  /* 0x000000fffff58224 */ /* 0x000fe200078e0af5 */
[----:B------:R-:W-:Y:S01]  /*1c60*/  IABS R8, R5 ;  /* 0x0000000500087213 */ /* 0x000fe20000000000 */
[----:B------:R-:W-:Y:S01]  /*1c70*/  @!P4 IMAD.MOV R247, RZ, RZ, -R247 ;  /* 0x000000fffff7c224 */ /* 0x000fe200078e0af7 */
[----:B------:R-:W-:Y:S01]  /*1c80*/  ISETP.GE.AND P0, PT, R5, RZ, PT ;  /* 0x000000ff0500720c */ /* 0x000fe20003f06270 */
[----:B------:R-:W-:Y:S01]  /*1c90*/  IMAD.HI.U32 R5, R3, R7, RZ ;  /* 0x0000000703057227 */ /* 0x000fe200078e00ff */
[----:B------:R-:W-:-:S02]  /*1ca0*/  ISETP.GT.U32.AND P3, PT, R2, R4, PT ;  /* 0x000000040200720c */ /* 0x000fc40003f64070 */
[----:B------:R-:W-:Y:S01]  /*1cb0*/  ISETP.GE.AND P4, PT, R6, RZ, PT ;  /* 0x000000ff0600720c */ /* 0x000fe20003f86270 */
[----:B------:R-:W-:Y:S01]  /*1cc0*/  @!P6 IMAD.MOV R248, RZ, RZ, -R248 ;  /* 0x000000fffff8e224 */ /* 0x000fe200078e0af8 */
[----:B------:R-:W-:Y:S01]  /*1cd0*/  ISETP.GE.AND P6, PT, R19, RZ, PT ;  /* 0x000000ff1300720c */ /* 0x000fe20003fc6270 */
[C---:B------:R-:W-:Y:S01]  /*1ce0*/  IMAD.HI.U32 R6, R3.reuse, R8, RZ ;  /* 0x0000000803067227 */ /* 0x040fe200078e00ff */
[C---:B------:R-:W-:Y:S02]  /*1cf0*/  LOP3.LUT R19, R242.reuse, 0x2c, RZ, 0xfc, !PT ;  /* 0x0000002cf2137812 */ /* 0x040fe400078efcff */
[----:B------:R-:W-:Y:S01]  /*1d00*/  LOP3.LUT R94, R242, 0xbc, RZ, 0xfc, !PT ;  /* 0x000000bcf25e7812 */ /* 0x000fe200078efcff */
[----:B------:R-:W-:Y:S01]  /*1d10*/  IMAD.MOV R5, RZ, RZ, -R5 ;  /* 0x000000ffff057224 */ /* 0x000fe200078e0a05 */
[----:B------:R-:W-:Y:S01]  /*1d20*/  IABS R17, R19 ;  /* 0x0000001300117213 */ /* 0x000fe20000000000 */
[----:B------:R-:W-:Y:S01]  /*1d30*/  IMAD R9, R2, R15, R16 ;  /* 0x0000000f02097224 */ /* 0x000fe200078e0210 */
[----:B------:R-:W-:Y:S01]  /*1d40*/  LOP3.LUT R96, R242, 0xbe, RZ, 0xfc, !PT ;  /* 0x000000bef2607812 */ /* 0x000fe200078efcff */
[----:B------:R-:W-:Y:S01]  /*1d50*/  IMAD.MOV R15, RZ, RZ, -R6 ;  /* 0x000000ffff0f7224 */ /* 0x000fe200078e0a06 */
[----:B------:R-:W-:Y:S01]  /*1d60*/  IABS R91, R94 ;  /* 0x0000005e005b7213 */ /* 0x000fe20000000000 */
[----:B------:R-:W-:Y:S01]  /*1d70*/  IMAD R6, R2, R5, R7 ;  /* 0x0000000502067224 */ /* 0x000fe200078e0207 */
[----:B------:R-:W-:Y:S01]  /*1d80*/  IABS R92, R96 ;  /* 0x00000060005c7213 */ /* 0x000fe20000000000 */
[----:B------:R-:W-:Y:S01]  /*1d90*/  @!P2 IMAD.IADD R0, R0, 0x1, -R2 ;  /* 0x000000010000a824 */ /* 0x000fe200078e0a02 */
[C---:B------:R-:W-:Y:S01]  /*1da0*/  ISETP.GT.U32.AND P2, PT, R2.reuse, R9, PT ;  /* 0x000000090200720c */ /* 0x040fe20003f44070 */
[----:B------:R-:W-:Y:S01]  /*1db0*/  IMAD R7, R2, R15, R8 ;  /* 0x0000000f02077224 */ /* 0x000fe200078e0208 */
[----:B------:R-:W-:Y:S01]  /*1dc0*/  LOP3.LUT R97, R242, 0xc0, RZ, 0xfc, !PT ;  /* 0x000000c0f2617812 */ /* 0x000fe200078efcff */
[----:B------:R-:W-:Y:S01]  /*1dd0*/  @!P3 IMAD.IADD R4, R4, 0x1, -R2 ;  /* 0x000000010404b824 */ /* 0x000fe200078e0a02 */
[C---:B------:R-:W-:Y:S01]  /*1de0*/  ISETP.GT.U32.AND P3, PT, R2.reuse, R6, PT ;  /* 0x000000060200720c */ /* 0x040fe20003f64070 */
[----:B------:R-:W-:Y:S01]  /*1df0*/  @!P6 IMAD.MOV R0, RZ, RZ, -R0 ;  /* 0x000000ffff00e224 */ /* 0x000fe200078e0a00 */
[----:B------:R-:W-:Y:S01]  /*1e00*/  ISETP.GT.U32.AND P6, PT, R2, R7, PT ;  /* 0x000000070200720c */ /* 0x000fe20003fc4070 */
[----:B------:R-:W-:Y:S01]  /*1e10*/  @!P5 IMAD.MOV R246, RZ, RZ, -R246 ;  /* 0x000000fffff6d224 */ /* 0x000fe200078e0af6 */
[----:B------:R-:W-:Y:S01]  /*1e20*/  ISETP.GE.AND P5, PT, R18, RZ, PT ;  /* 0x000000ff1200720c */ /* 0x000fe20003fa6270 */
[----:B------:R-:W-:Y:S01]  /*1e30*/  IMAD.HI.U32 R8, R3, R17, RZ ;  /* 0x0000001103087227 */ /* 0x000fe200078e00ff */
[C---:B------:R-:W-:Y:S01]  /*1e40*/  LOP3.LUT R18, R242.reuse, 0x2a, RZ, 0xfc, !PT ;  /* 0x0000002af2127812 */ /* 0x040fe200078efcff */
[----:B------:R-:W-:Y:S01]  /*1e50*/  STL [R1+0x3240], R248 ;  /* 0x003240f801007387 */ /* 0x000fe20000100800 */
[----:B------:R-:W-:Y:S01]  /*1e60*/  IABS R93, R97 ;  /* 0x00000061005d7213 */ /* 0x000fe20000000000 */
[----:B------:R-:W-:Y:S01]  /*1e70*/  @!P2 IMAD.IADD R9, R9, 0x1, -R2 ;  /* 0x000000010909a824 */ /* 0x000fe200078e0a02 */
[----:B------:R-:W-:Y:S01]  /*1e80*/  IABS R16, R18 ;  /* 0x0000001200107213 */ /* 0x000fe20000000000 */
[----:B------:R-:W-:Y:S01]  /*1e90*/  IMAD.MOV R15, RZ, RZ, -R8 ;  /* 0x000000ffff0f7224 */ /* 0x000fe200078e0a08 */
[----:B------:R-:W-:Y:S01]  /*1ea0*/  LOP3.LUT R98, R242, 0xc2, RZ, 0xfc, !PT ;  /* 0x000000c2f2627812 */ /* 0x000fe200078efcff */
[--C-:B------:R-:W-:Y:S01]  /*1eb0*/  @!P3 IMAD.IADD R6, R6, 0x1, -R2.reuse ;  /* 0x000000010606b824 */ /* 0x100fe200078e0a02 */
[----:B------:R-:W-:Y:S01]  /*1ec0*/  ISETP.GT.U32.AND P2, PT, R2, R9, PT ;  /* 0x000000090200720c */ /* 0x000fe20003f44070 */
[----:B------:R-:W-:Y:S01]  /*1ed0*/  @!P6 IMAD.IADD R7, R7, 0x1, -R2 ;  /* 0x000000010707e824 */ /* 0x000fe200078e0a02 */
[----:B------:R-:W-:Y:S01]  /*1ee0*/  LOP3.LUT R99, R242, 0xc4, RZ, 0xfc, !PT ;  /* 0x000000c4f2637812 */ /* 0x000fe200078efcff */
[----:B------:R-:W-:Y:S01]  /*1ef0*/  IMAD.HI.U32 R5, R3, R16, RZ ;  /* 0x0000001003057227 */ /* 0x000fe200078e00ff */
[C---:B------:R-:W-:Y:S01]  /*1f00*/  ISETP.GT.U32.AND P3, PT, R2.reuse, R6, PT ;  /* 0x000000060200720c */ /* 0x040fe20003f64070 */
[----:B------:R-:W-:Y:S01]  /*1f10*/  STL [R1+0x3244], R246 ;  /* 0x003244f601007387 */ /* 0x000fe20000100800 */
[----:B------:R-:W-:Y:S01]  /*1f20*/  ISETP.GT.U32.AND P6, PT, R2, R7, PT ;  /* 0x000000070200720c */ /* 0x000fe20003fc4070 */
[----:B------:R-:W-:Y:S01]  /*1f30*/  IMAD.MOV R5, RZ, RZ, -R5 ;  /* 0x000000ffff057224 */ /* 0x000fe200078e0a05 */
[----:B------:R-:W-:Y:S01]  /*1f40*/  LOP3.LUT R100, R242, 0xc6, RZ, 0xfc, !PT ;  /* 0x000000c6f2647812 */ /* 0x000fe200078efcff */
[C---:B------:R-:W-:Y:S01]  /*1f50*/  IMAD R15, R2.reuse, R15, R17 ;  /* 0x0000000f020f7224 */ /* 0x040fe200078e0211 */
[----:B------:R-:W-:Y:S01]  /*1f60*/  IABS R17, R25 ;  /* 0x0000001900117213 */ /* 0x000fe20000000000 */
[----:B------:R-:W-:Y:S01]  /*1f70*/  IMAD R8, R2, R5, R16 ;  /* 0x0000000502087224 */ /* 0x000fe200078e0210 */
[----:B------:R-:W-:Y:S01]  /*1f80*/  LOP3.LUT R101, R242, 0xc8, RZ, 0xfc, !PT ;  /* 0x000000c8f2657812 */ /* 0x000fe200078efcff */
[--C-:B------:R-:W-:Y:S01]  /*1f90*/  @!P2 IMAD.IADD R9, R9, 0x1, -R2.reuse ;  /* 0x000000010909a824 */ /* 0x100fe200078e0a02 */
[----:B------:R-:W-:Y:S01]  /*1fa0*/  ISETP.GE.AND P2, PT, R19, RZ, PT ;  /* 0x000000ff1300720c */ /* 0x000fe20003f46270 */
[----:B------:R-:W-:Y:S01]  /*1fb0*/  IMAD.HI.U32 R5, R3, R17, RZ ;  /* 0x0000001103057227 */ /* 0x000fe200078e00ff */
[----:B------:R-:W-:Y:S01]  /*1fc0*/  IABS R19, R26 ;  /* 0x0000001a00137213 */ /* 0x000fe20000000000 */
[----:B------:R-:W-:Y:S01]  /*1fd0*/  STL [R1+0x3248], R247 ;  /* 0x003248f701007387 */ /* 0x000fe20000100800 */
[----:B------:R-:W-:Y:S01]  /*1fe0*/  IABS R95, R101 ;  /* 0x00000065005f7213 */ /* 0x000fe20000000000 */
[----:B------:R-:W-:Y:S01]  /*1ff0*/  @!P3 IMAD.IADD R6, R6, 0x1, -R2 ;  /* 0x000000010606b824 */ /* 0x000fe200078e0a02 */
[----:B------:R-:W-:Y:S01]  /*2000*/  ISETP.GT.U32.AND P3, PT, R2, R8, PT ;  /* 0x000000080200720c */ /* 0x000fe20003f64070 */
[----:B------:R-:W-:Y:S01]  /*2010*/  @!P5 IMAD.MOV R4, RZ, RZ, -R4 ;  /* 0x000000ffff04d224 */ /* 0x000fe200078e0a04 */
[----:B------:R-:W-:Y:S01]  /*2020*/  ISETP.GE.AND P5, PT, R18, RZ, PT ;  /* 0x000000ff1200720c */ /* 0x000fe20003fa6270 */
[----:B------:R-:W-:Y:S01]  /*2030*/  @!P6 IMAD.IADD R7, R7, 0x1, -R2 ;  /* 0x000000010707e824 */ /* 0x000fe200078e0a02 */
[----:B------:R-:W-:Y:S01]  /*2040*/  ISETP.GT.U32.AND P6, PT, R2, R15, PT ;  /* 0x0000000f0200720c */ /* 0x000fe20003fc4070 */
[----:B------:R-:W-:Y:S01]  /*2050*/  IMAD.MOV R18, RZ, RZ, -R5 ;  /* 0x000000ffff127224 */ /* 0x000fe200078e0a05 */
[C---:B------:R-:W-:Y:S01]  /*2060*/  LOP3.LUT R102, R242.reuse, 0xca, RZ, 0xfc, !PT ;  /* 0x000000caf2667812 */ /* 0x040fe200078efcff */
[C---:B------:R-:W-:Y:S01]  /*2070*/  IMAD.HI.U32 R5, R3.reuse, R19, RZ ;  /* 0x0000001303057227 */ /* 0x040fe200078e00ff */
[C---:B------:R-:W-:Y:S01]  /*2080*/  LOP3.LUT R103, R242.reuse, 0xcc, RZ, 0xfc, !PT ;  /* 0x000000ccf2677812 */ /* 0x040fe200078efcff */
[----:B------:R-:W-:Y:S01]  /*2090*/  STL [R1+0x324c], R245 ;  /* 0x00324cf501007387 */ /* 0x000fe20000100800 */
[C---:B------:R-:W-:Y:S01]  /*20a0*/  LOP3.LUT R107, R242.reuse, 0xd8, RZ, 0xfc, !PT ;  /* 0x000000d8f26b7812 */ /* 0x040fe200078efcff */
[----:B------:R-:W-:Y:S01]  /*20b0*/  IMAD.HI.U32 R16, R3, R21, RZ ;  /* 0x0000001503107227 */ /* 0x000fe200078e00ff */
[C---:B------:R-:W-:Y:S01]  /*20c0*/  LOP3.LUT R108, R242.reuse, 0xda, RZ, 0xfc, !PT ;  /* 0x000000daf26c7812 */ /* 0x040fe200078efcff */
[----:B------:R-:W-:Y:S01]  /*20d0*/  STL [R1+0x3250], R0 ;  /* 0x0032500001007387 */ /* 0x000fe20000100800 */
[----:B------:R-:W-:Y:S01]  /*20e0*/  LOP3.LUT R109, R242, 0xdc, RZ, 0xfc, !PT ;  /* 0x000000dcf26d7812 */ /* 0x000fe200078efcff */
[----:B------:R-:W-:Y:S01]  /*20f0*/  IMAD R17, R2, R18, R17 ;  /* 0x0000001202117224 */ /* 0x000fe200078e0211 */
[----:B------:R-:W-:Y:S01]  /*2100*/  IABS R104, R108 ;  /* 0x0000006c00687213 */ /* 0x000fe20000000000 */
[----:B------:R-:W-:Y:S01]  /*2110*/  IMAD.MOV R20, RZ, RZ, -R5 ;  /* 0x000000ffff147224 */ /* 0x000fe200078e0a05 */
[C---:B------:R-:W-:Y:S01]  /*2120*/  LOP3.LUT R110, R242.reuse, 0xde, RZ, 0xfc, !PT ;  /* 0x000000def26e7812 */ /* 0x040fe200078efcff */
[----:B------:R-:W-:Y:S01]  /*2130*/  IMAD.MOV R22, RZ, RZ, -R16 ;  /* 0x000000ffff167224 */ /* 0x000fe200078e0a10 */
[----:B------:R-:W-:Y:S01]  /*2140*/  LOP3.LUT R111, R242, 0xe0, RZ, 0xfc, !PT ;  /* 0x000000e0f26f7812 */ /* 0x000fe200078efcff */
[--C-:B------:R-:W-:Y:S01]  /*2150*/  @!P3 IMAD.IADD R8, R8, 0x1, -R2.reuse ;  /* 0x000000010808b824 */ /* 0x100fe200078e0a02 */
[C---:B------:R-:W-:Y:S01]  /*2160*/  ISETP.GT.U32.AND P3, PT, R2.reuse, R17, PT ;  /* 0x000000110200720c */ /* 0x040fe20003f64070 */
[C---:B------:R-:W-:Y:S01]  /*2170*/  IMAD R16, R2.reuse, R20, R19 ;  /* 0x0000001402107224 */ /* 0x040fe200078e0213 */
[----:B------:R-:W-:Y:S01]  /*2180*/  IABS R105, R110 ;  /* 0x0000006e00697213 */ /* 0x000fe20000000000 */
[--C-:B------:R-:W-:Y:S01]  /*2190*/  @!P6 IMAD.IADD R15, R15, 0x1, -R2.reuse ;  /* 0x000000010f0fe824 */ /* 0x100fe200078e0a02 */
[----:B------:R-:W-:Y:S01]  /*21a0*/  IABS R106, R111 ;  /* 0x0000006f006a7213 */ /* 0x000fe20000000000 */
[----:B------:R-:W-:Y:S01]  /*21b0*/  IMAD.HI.U32 R5, R3, R24, RZ ;  /* 0x0000001803057227 */ /* 0x000fe200078e00ff */
[----:B------:R-:W-:Y:S01]  /*21c0*/  ISETP.GT.U32.AND P6, PT, R2, R16, PT ;  /* 0x000000100200720c */ /* 0x000fe20003fc4070 */
[----:B------:R1:W-:Y:S01]  /*21d0*/  STL [R1+0x3270], R4 ;  /* 0x0032700401007387 */ /* 0x0003e20000100800 */
[C---:B------:R-:W-:Y:S01]  /*21e0*/  LOP3.LUT R112, R242.reuse, 0xe2, RZ, 0xfc, !PT ;  /* 0x000000e2f2707812 */ /* 0x040fe200078efcff */
[----:B------:R-:W-:Y:S01]  /*21f0*/  IMAD.MOV R5, RZ, RZ, -R5 ;  /* 0x000000ffff057224 */ /* 0x000fe200078e0a05 */
[----:B------:R-:W-:Y:S01]  /*2200*/  LOP3.LUT R113, R242, 0xe4, RZ, 0xfc, !PT ;  /* 0x000000e4f2717812 */ /* 0x000fe200078efcff */
[C---:B------:R-:W-:Y:S01]  /*2210*/  IMAD R19, R2.reuse, R22, R21 ;  /* 0x0000001602137224 */ /* 0x040fe200078e0215 */
[----:B------:R-:W-:Y:S01]  /*2220*/  IABS R22, R30 ;  /* 0x0000001e00167213 */ /* 0x000fe20000000000 */
[----:B------:R-:W-:Y:S01]  /*2230*/  @!P3 IMAD.IADD R17, R17, 0x1, -R2 ;  /* 0x000000011111b824 */ /* 0x000fe200078e0a02 */
[C---:B------:R-:W-:Y:S01]  /*2240*/  ISETP.GT.U32.AND P3, PT, R2.reuse, R8, PT ;  /* 0x000000080200720c */ /* 0x040fe20003f64070 */
[----:B------:R-:W-:Y:S01]  /*2250*/  IMAD R21, R2, R5, R24 ;  /* 0x0000000502157224 */ /* 0x000fe200078e0218 */
[C---:B------:R-:W-:Y:S01]  /*2260*/  LOP3.LUT R114, R242.reuse, 0xe6, RZ, 0xfc, !PT ;  /* 0x000000e6f2727812 */ /* 0x040fe200078efcff */
[----:B------:R-:W-:Y:S01]  /*2270*/  IMAD.MOV.U32 R5, RZ, RZ, R9 ;  /* 0x000000ffff057224 */ /* 0x000fe200078e0009 */
[----:B------:R-:W-:Y:S01]  /*2280*/  LOP3.LUT R115, R242, 0xe8, RZ, 0xfc, !PT ;  /* 0x000000e8f2737812 */ /* 0x000fe200078efcff */
[----:B------:R-:W-:Y:S01]  /*2290*/  @!P6 IMAD.IADD R16, R16, 0x1, -R2 ;  /* 0x000000011010e824 */ /* 0x000fe200078e0a02 */
[C---:B------:R-:W-:Y:S01]  /*22a0*/  ISETP.GT.U32.AND P6, PT, R2.reuse, R17, PT ;  /* 0x000000110200720c */ /* 0x040fe20003fc4070 */
[----:B------:R-:W-:Y:S01]  /*22b0*/  @!P1 IMAD.MOV R5, RZ, RZ, -R5 ;  /* 0x000000ffff059224 */ /* 0x000fe200078e0a05 */
[C---:B------:R-:W-:Y:S01]  /*22c0*/  ISETP.GT.U32.AND P1, PT, R2.reuse, R15, PT ;  /* 0x0000000f0200720c */ /* 0x040fe20003f24070 */
[----:B------:R-:W-:Y:S01]  /*22d0*/  @!P0 IMAD.MOV R7, RZ, RZ, -R7 ;  /* 0x000000ffff078224 */ /* 0x000fe200078e0a07 */
[----:B------:R-:W-:Y:S01]  /*22e0*/  ISETP.GT.U32.AND P0, PT, R2, R19, PT ;  /* 0x000000130200720c */ /* 0x000fe20003f04070 */
[----:B------:R-:W-:Y:S01]  /*22f0*/  IMAD.HI.U32 R18, R3, R23, RZ ;  /* 0x0000001703127227 */ /* 0x000fe200078e00ff */
[C---:B------:R-:W-:Y:S01]  /*2300*/  LOP3.LUT R116, R242.reuse, 0xea, RZ, 0xfc, !PT ;  /* 0x000000eaf2747812 */ /* 0x040fe200078efcff */
[----:B------:R-:W-:Y:S01]  /*2310*/  STL [R1+0x3274], R5 ;  /* 0x0032740501007387 */ /* 0x000fe20000100800 */
[----:B------:R-:W-:Y:S01]  /*2320*/  LOP3.LUT R117, R242, 0xec, RZ, 0xfc, !PT ;  /* 0x000000ecf2757812 */ /* 0x000fe200078efcff */
[----:B------:R-:W-:Y:S01]  /*2330*/  @!P4 IMAD.MOV R6, RZ, RZ, -R6 ;  /* 0x000000ffff06c224 */ /* 0x000fe200078e0a06 */
[----:B------:R-:W-:Y:S01]  /*2340*/  ISETP.GT.U32.AND P4, PT, R2, R16, PT ;  /* 0x000000100200720c */ /* 0x000fe20003f84070 */
[----:B------:R-:W-:Y:S01]  /*2350*/  IMAD.MOV R18, RZ, RZ, -R18 ;  /* 0x000000ffff127224 */ /* 0x000fe200078e0a12 */
[----:B------:R-:W-:Y:S01]  /*2360*/  LOP3.LUT R119, R242, 0xf4, RZ, 0xfc, !PT ;  /* 0x000000f4f2777812 */ /* 0x000fe200078efcff */
[--C-:B------:R-:W-:Y:S01]  /*2370*/  @!P6 IMAD.IADD R17, R17, 0x1, -R2.reuse ;  /* 0x000000011111e824 */ /* 0x100fe200078e0a02 */
[C---:B------:R-:W-:Y:S01]  /*2380*/  ISETP.GT.U32.AND P6, PT, R2.reuse, R21, PT ;  /* 0x000000150200720c */ /* 0x040fe20003fc4070 */
[----:B------:R-:W-:Y:S01]  /*2390*/  IMAD R18, R2, R18, R23 ;  /* 0x0000001202127224 */ /* 0x000fe200078e0217 */
[----:B------:R-:W-:Y:S01]  /*23a0*/  IABS R23, R31 ;  /* 0x0000001f00177213 */ /* 0x000fe20000000000 */
[--C-:B------:R-:W-:Y:S01]  /*23b0*/  @!P3 IMAD.IADD R8, R8, 0x1, -R2.reuse ;  /* 0x000000010808b824 */ /* 0x100fe200078e0a02 */
[----:B------:R-:W-:Y:S01]  /*23c0*/  LOP3.LUT R120, R242, 0xf6, RZ, 0xfc, !PT ;  /* 0x000000f6f2787812 */ /* 0x000fe200078efcff */
[--C-:B------:R-:W-:Y:S01]  /*23d0*/  @!P1 IMAD.IADD R15, R15, 0x1, -R2.reuse ;  /* 0x000000010f0f9824 */ /* 0x100fe200078e0a02 */
[----:B------:R-:W-:Y:S01]  /*23e0*/  ISETP.GE.AND P1, PT, R25, RZ, PT ;  /* 0x000000ff1900720c */ /* 0x000fe20003f26270 */
[----:B------:R-:W-:Y:S01]  /*23f0*/  IMAD.HI.U32 R9, R3, R22, RZ ;  /* 0x0000001603097227 */ /* 0x000fe200078e00ff */
[----:B------:R-:W-:Y:S01]  /*2400*/  ISETP.GT.U32.AND P3, PT, R2, R18, PT ;  /* 0x000000120200720c */ /* 0x000fe20003f64070 */
[----:B------:R2:W-:Y:S01]  /*2410*/  STL [R1+0x3278], R6 ;  /* 0x0032780601007387 */ /* 0x0005e20000100800 */
[----:B------:R-:W-:Y:S01]  /*2420*/  IABS R118, R120 ;  /* 0x0000007800767213 */ /* 0x000fe20000000000 */
[----:B------:R-:W-:Y:S01]  /*2430*/  @!P0 IMAD.IADD R19, R19, 0x1, -R2 ;  /* 0x0000000113138824 */ /* 0x000fe200078e0a02 */
[----:B------:R-:W-:Y:S01]  /*2440*/  ISETP.GE.AND P0, PT, R27, RZ, PT ;  /* 0x000000ff1b00720c */ /* 0x000fe20003f06270 */
[----:B------:R-:W-:Y:S01]  /*2450*/  IMAD.HI.U32 R20, R3, R23, RZ ;  /* 0x0000001703147227 */ /* 0x000fe200078e00ff */
[----:B------:R-:W-:-:S02]  /*2460*/  LOP3.LUT R122, R242, 0xfc, RZ, 0xfc, !PT ;  /* 0x000000fcf27a7812 */ /* 0x000fc400078efcff */
[----:B------:R-:W-:Y:S01]  /*2470*/  LOP3.LUT R126, R242, 0x100, RZ, 0xfc, !PT ;  /* 0x00000100f27e7812 */ /* 0x000fe200078efcff */
[----:B------:R-:W-:Y:S01]  /*2480*/  @!P4 IMAD.IADD R16, R16, 0x1, -R2 ;  /* 0x000000011010c824 */ /* 0x000fe200078e0a02 */
[----:B------:R-:W-:Y:S01]  /*2490*/  ISETP.GE.AND P4, PT, R26, RZ, PT ;  /* 0x000000ff1a00720c */ /* 0x000fe20003f86270 */
[----:B------:R-:W-:Y:S01]  /*24a0*/  IMAD.MOV R9, RZ, RZ, -R9 ;  /* 0x000000ffff097224 */ /* 0x000fe200078e0a09 */
[----:B------:R-:W-:Y:S01]  /*24b0*/  IABS R121, R122 ;  /* 0x0000007a00797213 */ /* 0x000fe20000000000 */
[----:B------:R-:W-:Y:S01]  /*24c0*/  @!P5 IMAD.MOV R8, RZ, RZ, -R8 ;  /* 0x000000ffff08d224 */ /* 0x000fe200078e0a08 */
[----:B------:R-:W-:Y:S01]  /*24d0*/  ISETP.GT.U32.AND P5, PT, R2, R19, PT ;  /* 0x000000130200720c */ /* 0x000fe20003fa4070 */
[----:B------:R-:W-:Y:S01]  /*24e0*/  IMAD.MOV R24, RZ, RZ, -R20 ;  /* 0x000000ffff187224 */ /* 0x000fe200078e0a14 */
[----:B------:R-:W-:Y:S01]  /*24f0*/  LOP3.LUT R129, R242, 0x104, RZ, 0xfc, !PT ;  /* 0x00000104f2817812 */ /* 0x000fe200078efcff */
[----:B------:R-:W-:Y:S01]  /*2500*/  @!P6 IMAD.IADD R21, R21, 0x1, -R2 ;  /* 0x000000011515e824 */ /* 0x000fe200078e0a02 */
[----:B------:R-:W-:Y:S01]  /*2510*/  IABS R123, R126 ;  /* 0x0000007e007b7213 */ /* 0x000fe20000000000 */
[----:B------:R-:W-:Y:S01]  /*2520*/  IMAD R20, R2, R9, R22 ;  /* 0x0000000902147224 */ /* 0x000fe200078e0216 */
[----:B------:R-:W-:Y:S01]  /*2530*/  LOP3.LUT R127, R242, 0x102, RZ, 0xfc, !PT ;  /* 0x00000102f27f7812 */ /* 0x000fe200078efcff */
[----:B------:R-:W-:Y:S01]  /*2540*/  IMAD.MOV.U32 R9, RZ, RZ, R15 ;  /* 0x000000ffff097224 */ /* 0x000fe200078e000f */
[C---:B------:R-:W-:Y:S01]  /*2550*/  ISETP.GT.U32.AND P6, PT, R2.reuse, R21, PT ;  /* 0x000000150200720c */ /* 0x040fe20003fc4070 */
[----:B------:R-:W-:Y:S01]  /*2560*/  IMAD R23, R2, R24, R23 ;  /* 0x0000001802177224 */ /* 0x000fe200078e0217 */
[----:B------:R-:W-:Y:S01]  /*2570*/  LOP3.LUT R24, R242, 0x3c, RZ, 0xfc, !PT ;  /* 0x0000003cf2187812 */ /* 0x000fe200078efcff */
[----:B------:R-:W-:Y:S01]  /*2580*/  IMAD.MOV.U32 R15, RZ, RZ, R17 ;  /* 0x000000ffff0f7224 */ /* 0x000fe200078e0011 */
[----:B------:R-:W-:Y:S01]  /*2590*/  IABS R125, R129 ;  /* 0x00000081007d7213 */ /* 0x000fe20000000000 */
[----:B------:R-:W-:Y:S01]  /*25a0*/  @!P3 IMAD.IADD R18, R18, 0x1, -R2 ;  /* 0x000000011212b824 */ /* 0x000fe200078e0a02 */
[----:B------:R-:W-:Y:S01]  /*25b0*/  IABS R25, R24 ;  /* 0x0000001800197213 */ /* 0x000fe20000000000 */
[----:B------:R-:W-:Y:S01]  /*25c0*/  @!P1 IMAD.MOV R15, RZ, RZ, -R15 ;  /* 0x000000ffff0f9224 */ /* 0x000fe200078e0a0f */
[C---:B------:R-:W-:Y:S01]  /*25d0*/  ISETP.GT.U32.AND P1, PT, R2.reuse, R20, PT ;  /* 0x000000140200720c */ /* 0x040fe20003f24070 */
[----:B------:R-:W-:Y:S01]  /*25e0*/  @!P4 IMAD.MOV R16, RZ, RZ, -R16 ;  /* 0x000000ffff10c224 */ /* 0x000fe200078e0a10 */
[----:B------:R-:W-:Y:S01]  /*25f0*/  ISETP.GE.AND P4, PT, R29, RZ, PT ;  /* 0x000000ff1d00720c */ /* 0x000fe20003f86270 */
[----:B------:R-:W-:Y:S01]  /*2600*/  @!P5 IMAD.IADD R19, R19, 0x1, -R2 ;  /* 0x000000011313d824 */ /* 0x000fe200078e0a02 */
[----:B------:R-:W-:Y:S01]  /*2610*/  ISETP.GT.U32.AND P5, PT, R2, R23, PT ;  /* 0x000000170200720c */ /* 0x000fe20003fa4070 */
[----:B------:R-:W-:Y:S01]  /*2620*/  IMAD.HI.U32 R22, R3, R25, RZ ;  /* 0x0000001903167227 */ /* 0x000fe200078e00ff */
[----:B------:R-:W-:-:S02]  /*2630*/  ISETP.GE.AND P3, PT, R28, RZ, PT ;  /* 0x000000ff1c00720c */ /* 0x000fc40003f66270 */
[----:B------:R-:W-:Y:S01]  /*2640*/  LOP3.LUT R28, R242, 0x3e, RZ, 0xfc, !PT ;  /* 0x0000003ef21c7812 */ /* 0x000fe200078efcff */
[----:B------:R-:W-:Y:S01]  /*2650*/  @!P2 IMAD.MOV R9, RZ, RZ, -R9 ;  /* 0x000000ffff09a224 */ /* 0x000fe200078e0a09 */
[----:B------:R-:W-:Y:S01]  /*2660*/  ISETP.GT.U32.AND P2, PT, R2, R18, PT ;  /* 0x000000120200720c */ /* 0x000fe20003f44070 */
[----:B------:R-:W-:Y:S01]  /*2670*/  @!P6 IMAD.IADD R21, R21, 0x1, -R2 ;  /* 0x000000011515e824 */ /* 0x000fe200078e0a02 */
[----:B------:R-:W-:Y:S01]  /*2680*/  IABS R26, R28 ;  /* 0x0000001c001a7213 */ /* 0x000fe20000000000 */
[----:B------:R-:W-:Y:S01]  /*2690*/  IMAD.MOV R22, RZ, RZ, -R22 ;  /* 0x000000ffff167224 */ /* 0x000fe200078e0a16 */
[----:B------:R-:W-:Y:S01]  /*26a0*/  ISETP.GE.AND P6, PT, R31, RZ, PT ;  /* 0x000000ff1f00720c */ /* 0x000fe20003fc6270 */
[----:B------:R-:W-:Y:S01]  /*26b0*/  IMAD.MOV.U32 R17, RZ, RZ, R19 ;  /* 0x000000ffff117224 */ /* 0x000fe200078e0013 */
[----:B------:R-:W-:Y:S01]  /*26c0*/  LOP3.LUT R31, R242, 0x44, RZ, 0xfc, !PT ;  /* 0x00000044f21f7812 */ /* 0x000fe200078efcff */
[--C-:B------:R-:W-:Y:S01]  /*26d0*/  @!P1 IMAD.IADD R20, R20, 0x1, -R2.reuse ;  /* 0x0000000114149824 */ /* 0x100fe200078e0a02 */
[----:B------:R-:W-:Y:S01]  /*26e0*/  ISETP.GE.AND P1, PT, R24, RZ, PT ;  /* 0x000000ff1800720c */ /* 0x000fe20003f26270 */
[----:B------:R-:W-:Y:S01]  /*26f0*/  IMAD R22, R2, R22, R25 ;  /* 0x0000001602167224 */ /* 0x000fe200078e0219 */
[----:B------:R-:W-:Y:S01]  /*2700*/  IABS R124, R127 ;  /* 0x0000007f007c7213 */ /* 0x000fe20000000000 */
[----:B------:R-:W-:Y:S01]  /*2710*/  IMAD.MOV.U32 R19, RZ, RZ, R21 ;  /* 0x000000ffff137224 */ /* 0x000fe200078e0015 */
[C---:B------:R-:W-:Y:S01]  /*2720*/  LOP3.LUT R21, R242.reuse, 0x40, RZ, 0xfc, !PT ;  /* 0x00000040f2157812 */ /* 0x040fe200078efcff */
[--C-:B------:R-:W-:Y:S01]  /*2730*/  @!P5 IMAD.IADD R23, R23, 0x1, -R2.reuse ;  /* 0x000000011717d824 */ /* 0x100fe200078e0a02 */
[----:B------:R-:W-:Y:S01]  /*2740*/  LOP3.LUT R130, R242, 0x108, RZ, 0xfc, !PT ;  /* 0x00000108f2827812 */ /* 0x000fe200078efcff */
[----:B------:R-:W-:Y:S01]  /*2750*/  @!P0 IMAD.MOV R17, RZ, RZ, -R17 ;  /* 0x000000ffff118224 */ /* 0x000fe200078e0a11 */
[C---:B------:R-:W-:Y:S01]  /*2760*/  ISETP.GT.U32.AND P0, PT, R2.reuse, R20, PT ;  /* 0x000000140200720c */ /* 0x040fe20003f04070 */
[----:B------:R-:W-:Y:S01]  /*2770*/  @!P4 IMAD.MOV R19, RZ, RZ, -R19 ;  /* 0x000000ffff13c224 */ /* 0x000fe200078e0a13 */
[----:B------:R-:W-:Y:S01]  /*2780*/  ISETP.GT.U32.AND P4, PT, R2, R22, PT ;  /* 0x000000160200720c */ /* 0x000fe20003f84070 */
[----:B------:R-:W-:Y:S01]  /*2790*/  @!P2 IMAD.IADD R18, R18, 0x1, -R2 ;  /* 0x000000011212a824 */ /* 0x000fe200078e0a02 */
[----:B------:R-:W-:Y:S01]  /*27a0*/  ISETP.GE.AND P2, PT, R30, RZ, PT ;  /* 0x000000ff1e00720c */ /* 0x000fe20003f46270 */
[----:B------:R-:W-:Y:S01]  /*27b0*/  IMAD.HI.U32 R24, R3, R26, RZ ;  /* 0x0000001a03187227 */ /* 0x000fe200078e00ff */
[----:B------:R-:W-:-:S02]  /*27c0*/  ISETP.GT.U32.AND P5, PT, R2, R23, PT ;  /* 0x000000170200720c */ /* 0x000fc40003fa4070 */
[----:B------:R-:W-:Y:S01]  /*27d0*/  IABS R30, R31 ;  /* 0x0000001f001e7213 */ /* 0x000fe20000000000 */
[----:B------:R-:W-:Y:S01]  /*27e0*/  IMAD.MOV R27, RZ, RZ, -R24 ;  /* 0x000000ffff1b7224 */ /* 0x000fe200078e0a18 */
[----:B------:R-:W-:Y:S01]  /*27f0*/  LOP3.LUT R24, R242, 0x42, RZ, 0xfc, !PT ;  /* 0x00000042f2187812 */ /* 0x000fe200078efcff */
[----:B------:R-:W-:Y:S01]  /*2800*/  @!P3 IMAD.MOV R18, RZ, RZ, -R18 ;  /* 0x000000ffff12b224 */ /* 0x000fe200078e0a12 */
[----:B------:R-:W-:Y:S01]  /*2810*/  ISETP.GE.AND P3, PT, R28, RZ, PT ;  /* 0x000000ff1c00720c */ /* 0x000fe20003f66270 */
[----:B------:R-:W-:Y:S01]  /*2820*/  IMAD R25, R2, R27, R26 ;  /* 0x0000001b02197224 */ /* 0x000fe200078e021a */
[----:B------:R-:W-:Y:S01]  /*2830*/  IABS R28, R21 ;  /* 0x00000015001c7213 */ /* 0x000fe20000000000 */
[--C-:B------:R-:W-:Y:S01]  /*2840*/  @!P0 IMAD.IADD R20, R20, 0x1, -R2.reuse ;  /* 0x0000000114148824 */ /* 0x100fe200078e0a02 */
[----:B------:R-:W-:Y:S01]  /*2850*/  IABS R29, R24 ;  /* 0x00000018001d7213 */ /* 0x000fe20000000000 */
[--C-:B------:R-:W-:Y:S01]  /*2860*/  @!P4 IMAD.IADD R22, R22, 0x1, -R2.reuse ;  /* 0x000000011616c824 */ /* 0x100fe200078e0a02 */
[----:B------:R-:W-:Y:S01]  /*2870*/  ISETP.GE.AND P0, PT, R21, RZ, PT ;  /* 0x000000ff1500720c */ /* 0x000fe20003f06270 */
[----:B------:R-:W-:Y:S01]  /*2880*/  @!P5 IMAD.IADD R23, R23, 0x1, -R2 ;  /* 0x000000011717d824 */ /* 0x000fe200078e0a02 */
[----:B------:R-:W-:Y:S01]  /*2890*/  ISETP.GT.U32.AND P5, PT, R2, R25, PT ;  /* 0x000000190200720c */ /* 0x000fe20003fa4070 */
[----:B------:R-:W-:Y:S01]  /*28a0*/  @!P2 IMAD.MOV R20, RZ, RZ, -R20 ;  /* 0x000000ffff14a224 */ /* 0x000fe200078e0a14 */
[----:B------:R-:W-:Y:S01]  /*28b0*/  ISETP.GE.AND P2, PT, R24, RZ, PT ;  /* 0x000000ff1800720c */ /* 0x000fe20003f46270 */
[----:B------:R-:W-:Y:S01]  /*28c0*/  IMAD.HI.U32 R24, R3, R28, RZ ;  /* 0x0000001c03187227 */ /* 0x000fe200078e00ff */
[----:B------:R-:W-:-:S02]  /*28d0*/  ISETP.GT.U32.AND P4, PT, R2, R22, PT ;  /* 0x000000160200720c */ /* 0x000fc40003f84070 */
[C---:B------:R-:W-:Y:S01]  /*28e0*/  LOP3.LUT R131, R242.reuse, 0x10a, RZ, 0xfc, !PT ;  /* 0x0000010af2837812 */ /* 0x040fe200078efcff */
[----:B------:R-:W-:Y:S01]  /*28f0*/  IMAD.MOV.U32 R21, RZ, RZ, R23 ;  /* 0x000000ffff157224 */ /* 0x000fe200078e0017 */
[C---:B------:R-:W-:Y:S01]  /*2900*/  LOP3.LUT R133, R242.reuse, 0x110, RZ, 0xfc, !PT ;  /* 0x00000110f2857812 */ /* 0x040fe200078efcff */
[----:B------:R-:W-:Y:S01]  /*2910*/  IMAD.MOV R23, RZ, RZ, -R24 ;  /* 0x000000ffff177224 */ /* 0x000fe200078e0a18 */
[----:B------:R-:W-:Y:S01]  /*2920*/  IABS R128, R131 ;  /* 0x0000008300807213 */ /* 0x000fe20000000000 */
[----:B------:R-:W-:Y:S01]  /*2930*/  IMAD.HI.U32 R26, R3, R29, RZ ;  /* 0x0000001d031a7227 */ /* 0x000fe200078e00ff */
[C---:B------:R-:W-:Y:S02]  /*2940*/  LOP3.LUT R134, R242.reuse, 0x112, RZ, 0xfc, !PT ;  /* 0x00000112f2867812 */ /* 0x040fe400078efcff */
[----:B------:R-:W-:Y:S01]  /*2950*/  LOP3.LUT R140, R242, 0x114, RZ, 0xfc, !PT ;  /* 0x00000114f28c7812 */ /* 0x000fe200078efcff */
[----:B------:R-:W-:Y:S01]  /*2960*/  IMAD R24, R2, R23, R28 ;  /* 0x0000001702187224 */ /* 0x000fe200078e021c */
[----:B------:R-:W-:Y:S01]  /*2970*/  IABS R132, R134 ;  /* 0x0000008600847213 */ /* 0x000fe20000000000 */
[--C-:B------:R-:W-:Y:S01]  /*2980*/  @!P5 IMAD.IADD R25, R25, 0x1, -R2.reuse ;  /* 0x000000011919d824 */ /* 0x100fe200078e0a02 */
[----:B------:R-:W-:Y:S01]  /*2990*/  LOP3.LUT R141, R242, 0x116, RZ, 0xfc, !PT ;  /* 0x00000116f28d7812 */ /* 0x000fe200078efcff */
[----:B------:R-:W-:Y:S01]  /*29a0*/  @!P4 IMAD.IADD R22, R22, 0x1, -R2 ;  /* 0x000000011616c824 */ /* 0x000fe200078e0a02 */
[C---:B------:R-:W-:Y:S01]  /*29b0*/  ISETP.GT.U32.AND P4, PT, R2.reuse, R24, PT ;  /* 0x000000180200720c */ /* 0x040fe20003f84070 */
[----:B------:R-:W-:Y:S01]  /*29c0*/  IMAD.HI.U32 R27, R3, R30, RZ ;  /* 0x0000001e031b7227 */ /* 0x000fe200078e00ff */
[----:B------:R-:W-:-:S02]  /*29d0*/  ISETP.GT.U32.AND P5, PT, R2, R25, PT ;  /* 0x000000190200720c */ /* 0x000fc40003fa4070 */
[----:B------:R-:W-:Y:S01]  /*29e0*/  IABS R135, R141 ;  /* 0x0000008d00877213 */ /* 0x000fe20000000000 */
[----:B------:R-:W-:Y:S01]  /*29f0*/  IMAD.MOV R26, RZ, RZ, -R26 ;  /* 0x000000ffff1a7224 */ /* 0x000fe200078e0a1a */
[C---:B------:R-:W-:Y:S01]  /*2a00*/  LOP3.LUT R144, R242.reuse, 0x11c, RZ, 0xfc, !PT ;  /* 0x0000011cf2907812 */ /* 0x040fe200078efcff */
[----:B------:R-:W-:Y:S01]  /*2a10*/  IMAD.MOV R23, RZ, RZ, -R27 ;  /* 0x000000ffff177224 */ /* 0x000fe200078e0a1b */
[----:B------:R-:W-:Y:S01]  /*2a20*/  LOP3.LUT R143, R242, 0x11a, RZ, 0xfc, !PT ;  /* 0x0000011af28f7812 */ /* 0x000fe200078efcff */
[C---:B------:R-:W-:Y:S01]  /*2a30*/  IMAD R27, R2.reuse, R26, R29 ;  /* 0x0000001a021b7224 */ /* 0x040fe200078e021d */
[----:B------:R-:W-:Y:S01]  /*2a40*/  IABS R29, R33 ;  /* 0x00000021001d7213 */ /* 0x000fe20000000000 */
[----:B------:R-:W-:Y:S01]  /*2a50*/  IMAD R26, R2, R23, R30 ;  /* 0x00000017021a7224 */ /* 0x000fe200078e021e */
[----:B------:R-:W-:Y:S01]  /*2a60*/  IABS R139, R144 ;  /* 0x00000090008b7213 */ /* 0x000fe20000000000 */
[----:B------:R-:W-:Y:S01]  /*2a70*/  @!P4 IMAD.IADD R24, R24, 0x1, -R2 ;  /* 0x000000011818c824 */ /* 0x000fe200078e0a02 */
[----:B------:R-:W-:Y:S01]  /*2a80*/  LOP3.LUT R142, R242, 0x118, RZ, 0xfc, !PT ;  /* 0x00000118f28e7812 */ /* 0x000fe200078efcff */
[----:B------:R-:W-:Y:S01]  /*2a90*/  @!P1 IMAD.MOV R22, RZ, RZ, -R22 ;  /* 0x000000ffff169224 */ /* 0x000fe200078e0a16 */
[C---:B------:R-:W-:Y:S01]  /*2aa0*/  ISETP.GT.U32.AND P1, PT, R2.reuse, R26, PT ;  /* 0x0000001a0200720c */ /* 0x040fe20003f24070 */
[----:B------:R-:W-:Y:S01]  /*2ab0*/  @!P5 IMAD.IADD R25, R25, 0x1, -R2 ;  /* 0x000000011919d824 */ /* 0x000fe200078e0a02 */
[C---:B------:R-:W-:Y:S01]  /*2ac0*/  ISETP.GT.U32.AND P5, PT, R2.reuse, R27, PT ;  /* 0x0000001b0200720c */ /* 0x040fe20003fa4070 */
[----:B------:R-:W-:Y:S01]  /*2ad0*/  IMAD.HI.U32 R28, R3, R29, RZ ;  /* 0x0000001d031c7227 */ /* 0x000fe200078e00ff */
[----:B------:R-:W-:-:S02]  /*2ae0*/  ISETP.GT.U32.AND P4, PT, R2, R24, PT ;  /* 0x000000180200720c */ /* 0x000fc40003f84070 */
[----:B------:R-:W-:Y:S01]  /*2af0*/  IABS R138, R143 ;  /* 0x0000008f008a7213 */ /* 0x000fe20000000000 */
[----:B------:R-:W-:Y:S01]  /*2b00*/  IMAD.MOV R28, RZ, RZ, -R28 ;  /* 0x000000ffff1c7224 */ /* 0x000fe200078e0a1c */
[----:B------:R-:W-:Y:S01]  /*2b10*/  IABS R136, R142 ;  /* 0x0000008e00887213 */ /* 0x000fe20000000000 */
[----:B------:R-:W-:Y:S01]  /*2b20*/  @!P6 IMAD.MOV R21, RZ, RZ, -R21 ;  /* 0x000000ffff15e224 */ /* 0x000fe200078e0a15 */
[----:B------:R-:W-:Y:S01]  /*2b30*/  ISETP.GE.AND P6, PT, R31, RZ, PT ;  /* 0x000000ff1f00720c */ /* 0x000fe20003fc6270 */
[----:B------:R-:W-:Y:S01]  /*2b40*/  IMAD R29, R2, R28, R29 ;  /* 0x0000001c021d7224 */ /* 0x000fe200078e021d */
[----:B------:R-:W-:Y:S01]  /*2b50*/  IABS R31, R35 ;  /* 0x00000023001f7213 */ /* 0x000fe20000000000 */
[--C-:B------:R-:W-:Y:S01]  /*2b60*/  @!P1 IMAD.IADD R26, R26, 0x1, -R2.reuse ;  /* 0x000000011a1a9824 */ /* 0x100fe200078e0a02 */
[C---:B------:R-:W-:Y:S01]  /*2b70*/  LOP3.LUT R145, R242.reuse, 0x11e, RZ, 0xfc, !PT ;  /* 0x0000011ef2917812 */ /* 0x040fe200078efcff */
[--C-:B------:R-:W-:Y:S01]  /*2b80*/  @!P5 IMAD.IADD R27, R27, 0x1, -R2.reuse ;  /* 0x000000011b1bd824 */ /* 0x100fe200078e0a02 */
[----:B------:R-:W-:Y:S01]  /*2b90*/  LOP3.LUT R146, R242, 0x120, RZ, 0xfc, !PT ;  /* 0x00000120f2927812 */ /* 0x000fe200078efcff */
[----:B------:R-:W-:Y:S01]  /*2ba0*/  @!P4 IMAD.IADD R24, R24, 0x1, -R2 ;  /* 0x000000011818c824 */ /* 0x000fe200078e0a02 */
[C---:B------:R-:W-:Y:S01]  /*2bb0*/  ISETP.GT.U32.AND P4, PT, R2.reuse, R29, PT ;  /* 0x0000001d0200720c */ /* 0x040fe20003f84070 */
[----:B------:R-:W-:Y:S01]  /*2bc0*/  IMAD.MOV.U32 R23, RZ, RZ, R25 ;  /* 0x000000ffff177224 */ /* 0x000fe200078e0019 */
[C---:B------:R-:W-:Y:S01]  /*2bd0*/  ISETP.GT.U32.AND P1, PT, R2.reuse, R26, PT ;  /* 0x0000001a0200720c */ /* 0x040fe20003f24070 */
[----:B------:R-:W-:Y:S01]  /*2be0*/  IMAD.HI.U32 R25, R3, R31, RZ ;  /* 0x0000001f03197227 */ /* 0x000fe200078e00ff */
[----:B------:R-:W-:-:S02]  /*2bf0*/  ISETP.GT.U32.AND P5, PT, R2, R27, PT ;  /* 0x0000001b0200720c */ /* 0x000fc40003fa4070 */
[C---:B------:R-:W-:Y:S01]  /*2c00*/  LOP3.LUT R149, R242.reuse, 0x12e, RZ, 0xfc, !PT ;  /* 0x0000012ef2957812 */ /* 0x040fe200078efcff */
[----:B------:R-:W-:Y:S01]  /*2c10*/  IMAD.HI.U32 R28, R3, R32, RZ ;  /* 0x00000020031c7227 */ /* 0x000fe200078e00ff */
[C---:B------:R-:W-:Y:S02]  /*2c20*/  LOP3.LUT R150, R242.reuse, 0x130, RZ, 0xfc, !PT ;  /* 0x00000130f2967812 */ /* 0x040fe400078efcff */
[----:B------:R-:W-:Y:S01]  /*2c30*/  LOP3.LUT R151, R242, 0x132, RZ, 0xfc, !PT ;  /* 0x00000132f2977812 */ /* 0x000fe200078efcff */
[----:B------:R-:W-:Y:S01]  /*2c40*/  @!P3 IMAD.MOV R23, RZ, RZ, -R23 ;  /* 0x000000ffff17b224 */ /* 0x000fe200078e0a17 */
[----:B------:R-:W-:Y:S01]  /*2c50*/  ISETP.GE.AND P3, PT, R33, RZ, PT ;  /* 0x000000ff2100720c */ /* 0x000fe20003f66270 */
[----:B------:R-:W-:Y:S01]  /*2c60*/  IMAD.MOV R25, RZ, RZ, -R25 ;  /* 0x000000ffff197224 */ /* 0x000fe200078e0a19 */
[----:B------:R-:W-:Y:S01]  /*2c70*/  IABS R147, R150 ;  /* 0x0000009600937213 */ /* 0x000fe20000000000 */
[----:B------:R-:W-:Y:S01]  /*2c80*/  IMAD.HI.U32 R30, R3, R34, RZ ;  /* 0x00000022031e7227 */ /* 0x000fe200078e00ff */
[----:B------:R-:W-:-:S02]  /*2c90*/  IABS R148, R151 ;  /* 0x0000009700947213 */ /* 0x000fc40000000000 */
[C---:B------:R-:W-:Y:S01]  /*2ca0*/  LOP3.LUT R152, R242.reuse, 0x134, RZ, 0xfc, !PT ;  /* 0x00000134f2987812 */ /* 0x040fe200078efcff */
[----:B------:R-:W-:Y:S01]  /*2cb0*/  IMAD.MOV R33, RZ, RZ, -R28 ;  /* 0x000000ffff217224 */ /* 0x000fe200078e0a1c */
[----:B------:R-:W-:Y:S01]  /*2cc0*/  LOP3.LUT R156, R242, 0x13a, RZ, 0xfc, !PT ;  /* 0x0000013af29c7812 */ /* 0x000fe200078efcff */
[----:B------:R-:W-:Y:S01]  /*2cd0*/  IMAD R28, R2, R25, R31 ;  /* 0x00000019021c7224 */ /* 0x000fe200078e021f */
[----:B------:R-:W-:Y:S01]  /*2ce0*/  LOP3.LUT R157, R242, 0x13c, RZ, 0xfc, !PT ;  /* 0x0000013cf29d7812 */ /* 0x000fe200078efcff */
[----:B------:R-:W-:Y:S01]  /*2cf0*/  IMAD.MOV R25, RZ, RZ, -R30 ;  /* 0x000000ffff197224 */ /* 0x000fe200078e0a1e */
[----:B------:R-:W-:Y:S01]  /*2d00*/  IABS R153, R156 ;  /* 0x0000009c00997213 */ /* 0x000fe20000000000 */
[----:B------:R-:W-:Y:S01]  /*2d10*/  IMAD R31, R2, R33, R32 ;  /* 0x00000021021f7224 */ /* 0x000fe200078e0220 */
[----:B------:R-:W-:Y:S01]  /*2d20*/  LOP3.LUT R32, R242, 0x4e, RZ, 0xfc, !PT ;  /* 0x0000004ef2207812 */ /* 0x000fe200078efcff */
[----:B------:R-:W-:Y:S01]  /*2d30*/  @!P4 IMAD.IADD R29, R29, 0x1, -R2 ;  /* 0x000000011d1dc824 */ /* 0x000fe200078e0a02 */
[----:B------:R-:W-:Y:S01]  /*2d40*/  IABS R154, R157 ;  /* 0x0000009d009a7213 */ /* 0x000fe20000000000 */
[----:B------:R-:W-:Y:S01]  /*2d50*/  IMAD R30, R2, R25, R34 ;  /* 0x00000019021e7224 */ /* 0x000fe200078e0222 */
[----:B------:R-:W-:Y:S01]  /*2d60*/  IABS R33, R32 ;  /* 0x0000002000217213 */ /* 0x000fe20000000000 */
[--C-:B------:R-:W-:Y:S01]  /*2d70*/  @!P1 IMAD.IADD R26, R26, 0x1, -R2.reuse ;  /* 0x000000011a1a9824 */ /* 0x100fe200078e0a02 */
[C---:B------:R-:W-:Y:S01]  /*2d80*/  ISETP.GT.U32.AND P1, PT, R2.reuse, R31, PT ;  /* 0x0000001f0200720c */ /* 0x040fe20003f24070 */
[----:B------:R-:W-:Y:S01]  /*2d90*/  @!P5 IMAD.IADD R27, R27, 0x1, -R2 ;  /* 0x000000011b1bd824 */ /* 0x000fe200078e0a02 */
[C---:B------:R-:W-:Y:S01]  /*2da0*/  ISETP.GT.U32.AND P4, PT, R2.reuse, R29, PT ;  /* 0x0000001d0200720c */ /* 0x040fe20003f84070 */
[----:B------:R-:W-:Y:S01]  /*2db0*/  @!P0 IMAD.MOV R24, RZ, RZ, -R24 ;  /* 0x000000ffff188224 */ /* 0x000fe200078e0a18 */
[C---:B------:R-:W-:Y:S01]  /*2dc0*/  ISETP.GT.U32.AND P0, PT, R2.reuse, R28, PT ;  /* 0x0000001c0200720c */ /* 0x040fe20003f04070 */
[----:B------:R-:W-:Y:S01]  /*2dd0*/  @!P6 IMAD.MOV R26, RZ, RZ, -R26 ;  /* 0x000000ffff1ae224 */ /* 0x000fe200078e0a1a */
[----:B------:R-:W-:Y:S01]  /*2de0*/  ISETP.GT.U32.AND P6, PT, R2, R30, PT ;  /* 0x0000001e0200720c */ /* 0x000fe20003fc4070 */
[----:B------:R-:W-:Y:S01]  /*2df0*/  IMAD.MOV.U32 R25, RZ, RZ, R27 ;  /* 0x000000ffff197224 */ /* 0x000fe200078e001b */
[----:B------:R-:W-:Y:S01]  /*2e00*/  ISETP.GE.AND P5, PT, R35, RZ, PT ;  /* 0x000000ff2300720c */ /* 0x000fe20003fa6270 */
[----:B------:R-:W-:Y:S01]  /*2e10*/  IMAD.HI.U32 R27, R3, R33, RZ ;  /* 0x00000021031b7227 */ /* 0x000fe200078e00ff */
[----:B------:R-:W-:-:S02]  /*2e20*/  IABS R35, R39 ;  /* 0x0000002700237213 */ /* 0x000fc40000000000 */
[----:B------:R-:W-:Y:S01]  /*2e30*/  LOP3.LUT R158, R242, 0x13e, RZ, 0xfc, !PT ;  /* 0x0000013ef29e7812 */ /* 0x000fe200078efcff */
[----:B------:R-:W-:Y:S01]  /*2e40*/  @!P2 IMAD.MOV R25, RZ, RZ, -R25 ;  /* 0x000000ffff19a224 */ /* 0x000fe200078e0a19 */
[----:B------:R-:W-:Y:S01]  /*2e50*/  ISETP.GE.AND P2, PT, R36, RZ, PT ;  /* 0x000000ff2400720c */ /* 0x000fe20003f46270 */
[--C-:B------:R-:W-:Y:S01]  /*2e60*/  @!P1 IMAD.IADD R31, R31, 0x1, -R2.reuse ;  /* 0x000000011f1f9824 */ /* 0x100fe200078e0a02 */
[----:B------:R-:W-:Y:S01]  /*2e70*/  LOP3.LUT R36, R242, 0x50, RZ, 0xfc, !PT ;  /* 0x00000050f2247812 */ /* 0x000fe200078efcff */
[--C-:B------:R-:W-:Y:S01]  /*2e80*/  @!P4 IMAD.IADD R29, R29, 0x1, -R2.reuse ;  /* 0x000000011d1dc824 */ /* 0x100fe200078e0a02 */
[----:B------:R-:W-:Y:S01]  /*2e90*/  ISETP.GE.AND P4, PT, R37, RZ, PT ;  /* 0x000000ff2500720c */ /* 0x000fe20003f86270 */
[--C-:B------:R-:W-:Y:S01]  /*2ea0*/  @!P0 IMAD.IADD R28, R28, 0x1, -R2.reuse ;  /* 0x000000011c1c8824 */ /* 0x100fe200078e0a02 */
[----:B------:R-:W-:Y:S01]  /*2eb0*/  IABS R34, R36 ;  /* 0x0000002400227213 */ /* 0x000fe20000000000 */
[----:B------:R-:W-:Y:S01]  /*2ec0*/  @!P6 IMAD.IADD R30, R30, 0x1, -R2 ;  /* 0x000000011e1ee824 */ /* 0x000fe200078e0a02 */
[----:B------:R-:W-:Y:S01]  /*2ed0*/  ISETP.GE.AND P0, PT, R32, RZ, PT ;  /* 0x000000ff2000720c */ /* 0x000fe20003f06270 */
[----:B------:R-:W-:Y:S01]  /*2ee0*/  IMAD.MOV R32, RZ, RZ, -R27 ;  /* 0x000000ffff207224 */ /* 0x000fe200078e0a1b */
[C---:B------:R-:W-:Y:S01]  /*2ef0*/  ISETP.GT.U32.AND P6, PT, R2.reuse, R31, PT ;  /* 0x0000001f0200720c */ /* 0x040fe20003fc4070 */
[----:B------:R-:W-:Y:S01]  /*2f00*/  IMAD.MOV.U32 R27, RZ, RZ, R29 ;  /* 0x000000ffff1b7224 */ /* 0x000fe200078e001d */
[----:B------:R-:W-:Y:S01]  /*2f10*/  ISETP.GT.U32.AND P1, PT, R2, R28, PT ;  /* 0x0000001c0200720c */ /* 0x000fe20003f24070 */
[----:B------:R-:W-:Y:S01]  /*2f20*/  IMAD.HI.U32 R29, R3, R34, RZ ;  /* 0x00000022031d7227 */ /* 0x000fe200078e00ff */
[----:B------:R-:W-:-:S02]  /*2f30*/  IABS R37, R40 ;  /* 0x0000002800257213 */ /* 0x000fc40000000000 */
[C---:B------:R-:W-:Y:S01]  /*2f40*/  LOP3.LUT R159, R242.reuse, 0x140, RZ, 0xfc, !PT ;  /* 0x00000140f29f7812 */ /* 0x040fe200078efcff */
[----:B------:R-:W-:Y:S01]  /*2f50*/  IMAD.MOV R29, RZ, RZ, -R29 ;  /* 0x000000ffff1d7224 */ /* 0x000fe200078e0a1d */
[----:B------:R-:W-:Y:S01]  /*2f60*/  LOP3.LUT R160, R242, 0x142, RZ, 0xfc, !PT ;  /* 0x00000142f2a07812 */ /* 0x000fe200078efcff */
[----:B------:R-:W-:Y:S01]  /*2f70*/  IMAD R33, R2, R32, R33 ;  /* 0x0000002002217224 */ /* 0x000fe200078e0221 */
[----:B------:R-:W-:Y:S01]  /*2f80*/  LOP3.LUT R161, R242, 0x144, RZ, 0xfc, !PT ;  /* 0x00000144f2a17812 */ /* 0x000fe200078efcff */
[----:B------:R-:W-:Y:S01]  /*2f90*/  IMAD R32, R2, R29, R34 ;  /* 0x0000001d02207224 */ /* 0x000fe200078e0222 */
[C---:B------:R-:W-:Y:S01]  /*2fa0*/  LOP3.LUT R162, R242.reuse, 0x146, RZ, 0xfc, !PT ;  /* 0x00000146f2a27812 */ /* 0x040fe200078efcff */
[--C-:B------:R-:W-:Y:S01]  /*2fb0*/  @!P6 IMAD.IADD R31, R31, 0x1, -R2.reuse ;  /* 0x000000011f1fe824 */ /* 0x100fe200078e0a02 */
[----:B------:R-:W-:Y:S01]  /*2fc0*/  LOP3.LUT R163, R242, 0x14c, RZ, 0xfc, !PT ;  /* 0x0000014cf2a37812 */ /* 0x000fe200078efcff */
[----:B------:R-:W-:Y:S01]  /*2fd0*/  @!P3 IMAD.MOV R27, RZ, RZ, -R27 ;  /* 0x000000ffff1bb224 */ /* 0x000fe200078e0a1b */
[----:B------:R-:W-:Y:S01]  /*2fe0*/  ISETP.GT.U32.AND P6, PT, R2, R32, PT ;  /* 0x000000200200720c */ /* 0x000fe20003fc4070 */
[----:B------:R-:W-:Y:S01]  /*2ff0*/  @!P1 IMAD.IADD R28, R28, 0x1, -R2 ;  /* 0x000000011c1c9824 */ /* 0x000fe200078e0a02 */
[C---:B------:R-:W-:Y:S01]  /*3000*/  ISETP.GT.U32.AND P3, PT, R2.reuse, R30, PT ;  /* 0x0000001e0200720c */ /* 0x040fe20003f64070 */
[----:B------:R-:W-:Y:S01]  /*3010*/  IMAD.HI.U32 R29, R3, R35, RZ ;  /* 0x00000023031d7227 */ /* 0x000fe200078e00ff */
[----:B------:R-:W-:-:S02]  /*3020*/  ISETP.GT.U32.AND P1, PT, R2, R33, PT ;  /* 0x000000210200720c */ /* 0x000fc40003f24070 */
[C---:B------:R-:W-:Y:S01]  /*3030*/  LOP3.LUT R167, R242.reuse, 0x14e, RZ, 0xfc, !PT ;  /* 0x0000014ef2a77812 */ /* 0x040fe200078efcff */
[----:B------:R-:W-:Y:S01]  /*3040*/  IMAD.MOV R29, RZ, RZ, -R29 ;  /* 0x000000ffff1d7224 */ /* 0x000fe200078e0a1d */
[C---:B------:R-:W-:Y:S01]  /*3050*/  LOP3.LUT R168, R242.reuse, 0x150, RZ, 0xfc, !PT ;  /* 0x00000150f2a87812 */ /* 0x040fe200078efcff */
[C---:B------:R-:W-:Y:S01]  /*3060*/  IMAD.HI.U32 R34, R3.reuse, R37, RZ ;  /* 0x0000002503227227 */ /* 0x040fe200078e00ff */
[C---:B------:R-:W-:Y:S02]  /*3070*/  LOP3.LUT R169, R242.reuse, 0x152, RZ, 0xfc, !PT ;  /* 0x00000152f2a97812 */ /* 0x040fe400078efcff */
[----:B------:R-:W-:Y:S01]  /*3080*/  LOP3.LUT R170, R242, 0x154, RZ, 0xfc, !PT ;  /* 0x00000154f2aa7812 */ /* 0x000fe200078efcff */
[--C-:B------:R-:W-:Y:S01]  /*3090*/  @!P6 IMAD.IADD R32, R32, 0x1, -R2.reuse ;  /* 0x000000012020e824 */ /* 0x100fe200078e0a02 */
[----:B------:R-:W-:Y:S01]  /*30a0*/  IABS R164, R169 ;  /* 0x000000a900a47213 */ /* 0x000fe20000000000 */
[----:B------:R-:W-:Y:S01]  /*30b0*/  @!P3 IMAD.IADD R30, R30, 0x1, -R2 ;  /* 0x000000011e1eb824 */ /* 0x000fe200078e0a02 */
[----:B------:R-:W-:Y:S01]  /*30c0*/  ISETP.GE.AND P3, PT, R36, RZ, PT ;  /* 0x000000ff2400720c */ /* 0x000fe20003f66270 */
[C---:B------:R-:W-:Y:S01]  /*30d0*/  IMAD R35, R2.reuse, R29, R35 ;  /* 0x0000001d02237224 */ /* 0x040fe200078e0223 */
[----:B------:R-:W-:Y:S01]  /*30e0*/  ISETP.GT.U32.AND P6, PT, R2, R32, PT ;  /* 0x000000200200720c */ /* 0x000fe20003fc4070 */
[----:B------:R-:W-:Y:S01]  /*30f0*/  IMAD.HI.U32 R36, R3, R38, RZ ;  /* 0x0000002603247227 */ /* 0x000fe200078e00ff */
[----:B------:R-:W-:-:S02]  /*3100*/  LOP3.LUT R171, R242, 0x156, RZ, 0xfc, !PT ;  /* 0x00000156f2ab7812 */ /* 0x000fc400078efcff */
[----:B------:R-:W-:Y:S01]  /*3110*/  IABS R165, R170 ;  /* 0x000000aa00a57213 */ /* 0x000fe20000000000 */
[----:B------:R-:W-:Y:S01]  /*3120*/  IMAD.MOV R34, RZ, RZ, -R34 ;  /* 0x000000ffff227224 */ /* 0x000fe200078e0a22 */
[----:B------:R-:W-:Y:S01]  /*3130*/  IABS R166, R171 ;  /* 0x000000ab00a67213 */ /* 0x000fe20000000000 */
[----:B------:R-:W-:Y:S01]  /*3140*/  IMAD.MOV.U32 R29, RZ, RZ, R31 ;  /* 0x000000ffff1d7224 */ /* 0x000fe200078e001f */
[C---:B------:R-:W-:Y:S01]  /*3150*/  LOP3.LUT R178, R242.reuse, 0x166, RZ, 0xfc, !PT ;  /* 0x00000166f2b27812 */ /* 0x040fe200078efcff */
[----:B------:R-:W-:Y:S01]  /*3160*/  @!P1 IMAD.IADD R33, R33, 0x1, -R2 ;  /* 0x0000000121219824 */ /* 0x000fe200078e0a02 */
[----:B------:R-:W-:Y:S01]  /*3170*/  ISETP.GE.AND P1, PT, R39, RZ, PT ;  /* 0x000000ff2700720c */ /* 0x000fe20003f26270 */
[----:B------:R-:W-:Y:S01]  /*3180*/  IMAD.MOV R39, RZ, RZ, -R36 ;  /* 0x000000ffff277224 */ /* 0x000fe200078e0a24 */
[----:B------:R-:W-:Y:S01]  /*3190*/  LOP3.LUT R177, R242, 0x164, RZ, 0xfc, !PT ;  /* 0x00000164f2b17812 */ /* 0x000fe200078efcff */
[----:B------:R-:W-:Y:S01]  /*31a0*/  IMAD R34, R2, R34, R37 ;  /* 0x0000002202227224 */ /* 0x000fe200078e0225 */
[----:B------:R-:W-:Y:S01]  /*31b0*/  LOP3.LUT R179, R242, 0x168, RZ, 0xfc, !PT ;  /* 0x00000168f2b37812 */ /* 0x000fe200078efcff */
[----:B------:R-:W-:Y:S01]  /*31c0*/  @!P2 IMAD.MOV R29, RZ, RZ, -R29 ;  /* 0x000000ffff1da224 */ /* 0x000fe200078e0a1d */
[C---:B------:R-:W-:Y:S01]  /*31d0*/  ISETP.GT.U32.AND P2, PT, R2.reuse, R35, PT ;  /* 0x000000230200720c */ /* 0x040fe20003f44070 */
[----:B------:R-:W-:Y:S01]  /*31e0*/  @!P5 IMAD.MOV R28, RZ, RZ, -R28 ;  /* 0x000000ffff1cd224 */ /* 0x000fe200078e0a1c */
[C---:B------:R-:W-:Y:S01]  /*31f0*/  ISETP.GT.U32.AND P5, PT, R2.reuse, R33, PT ;  /* 0x000000210200720c */ /* 0x040fe20003fa4070 */
[C---:B------:R-:W-:Y:S01]  /*3200*/  IMAD R37, R2.reuse, R39, R38 ;  /* 0x0000002702257224 */ /* 0x040fe200078e0226 */
[----:B------:R-:W-:Y:S01]  /*3210*/  IABS R38, R42 ;  /* 0x0000002a00267213 */ /* 0x000fe20000000000 */
[----:B------:R-:W-:Y:S01]  /*3220*/  @!P4 IMAD.MOV R30, RZ, RZ, -R30 ;  /* 0x000000ffff1ec224 */ /* 0x000fe200078e0a1e */
[----:B------:R-:W-:Y:S01]  /*3230*/  ISETP.GT.U32.AND P4, PT, R2, R34, PT ;  /* 0x000000220200720c */ /* 0x000fe20003f84070 */
[----:B------:R-:W-:Y:S01]  /*3240*/  @!P6 IMAD.IADD R32, R32, 0x1, -R2 ;  /* 0x000000012020e824 */ /* 0x000fe200078e0a02 */
[----:B------:R-:W-:Y:S01]  /*3250*/  ISETP.GT.U32.AND P6, PT, R2, R37, PT ;  /* 0x000000250200720c */ /* 0x000fe20003fc4070 */
[----:B------:R-:W-:Y:S01]  /*3260*/  IMAD.HI.U32 R36, R3, R38, RZ ;  /* 0x0000002603247227 */ /* 0x000fe200078e00ff */
[----:B------:R-:W-:-:S02]  /*3270*/  LOP3.LUT R180, R242, 0x16a, RZ, 0xfc, !PT ;  /* 0x0000016af2b47812 */ /* 0x000fc400078efcff */
[----:B------:R-:W-:Y:S01]  /*3280*/  IABS R175, R179 ;  /* 0x000000b300af7213 */ /* 0x000fe20000000000 */
[--C-:B------:R-:W-:Y:S01]  /*3290*/  @!P2 IMAD.IADD R35, R35, 0x1, -R2.reuse ;  /* 0x000000012323a824 */ /* 0x100fe200078e0a02 */
[----:B------:R-:W-:Y:S01]  /*32a0*/  ISETP.GE.AND P2, PT, R41, RZ, PT ;  /* 0x000000ff2900720c */ /* 0x000fe20003f46270 */
[----:B------:R-:W-:Y:S01]  /*32b0*/  @!P5 IMAD.IADD R33, R33, 0x1, -R2 ;  /* 0x000000012121d824 */ /* 0x000fe200078e0a02 */
[----:B------:R-:W-:Y:S01]  /*32c0*/  ISETP.GE.AND P5, PT, R40, RZ, PT ;  /* 0x000000ff2800720c */ /* 0x000fe20003fa6270 */
[----:B------:R-:W-:Y:S01]  /*32d0*/  IMAD.MOV R39, RZ, RZ, -R36 ;  /* 0x000000ffff277224 */ /* 0x000fe200078e0a24 */
[----:B------:R-:W-:Y:S01]  /*32e0*/  IABS R40, R43 ;  /* 0x0000002b00287213 */ /* 0x000fe20000000000 */
[--C-:B------:R-:W-:Y:S01]  /*32f0*/  @!P4 IMAD.IADD R34, R34, 0x1, -R2.reuse ;  /* 0x000000012222c824 */ /* 0x100fe200078e0a02 */
[C---:B------:R-:W-:Y:S01]  /*3300*/  ISETP.GT.U32.AND P4, PT, R2.reuse, R35, PT ;  /* 0x000000230200720c */ /* 0x040fe20003f84070 */
[----:B------:R-:W-:Y:S01]  /*3310*/  @!P6 IMAD.IADD R37, R37, 0x1, -R2 ;  /* 0x000000012525e824 */ /* 0x000fe200078e0a02 */
[----:B------:R-:W-:Y:S01]  /*3320*/  IABS R176, R180 ;  /* 0x000000b400b07213 */ /* 0x000fe20000000000 */
[----:B------:R-:W-:Y:S01]  /*3330*/  IMAD.MOV.U32 R31, RZ, RZ, R33 ;  /* 0x000000ffff1f7224 */ /* 0x000fe200078e0021 */
[----:B------:R-:W-:Y:S01]  /*3340*/  ISETP.GT.U32.AND P6, PT, R2, R34, PT ;  /* 0x000000220200720c */ /* 0x000fe20003fc4070 */
[----:B------:R-:W-:Y:S01]  /*3350*/  IMAD.HI.U32 R33, R3, R40, RZ ;  /* 0x0000002803217227 */ /* 0x000fe200078e00ff */
[----:B------:R-:W-:-:S02]  /*3360*/  LOP3.LUT R181, R242, 0x16c, RZ, 0xfc, !PT ;  /* 0x0000016cf2b57812 */ /* 0x000fc400078efcff */
        /* <DEDUP_REMOVED lines=9> */
[----:B------:R-:W-:Y:S01]  /*3400*/  @!P6 IMAD.IADD R34, R34, 0x1, -R2 ;  /* 0x000000012222e824 */ /* 0x000fe200078e0a02 */
[----:B------:R-:W-:Y:S01]  /*3410*/  LOP3.LUT R185, R242, 0x174, RZ, 0xfc, !PT ;  /* 0x00000174f2b97812 */ /* 0x000fe200078efcff */
[----:B------:R-:W-:Y:S01]  /*3420*/  IMAD.HI.U32 R33, R3, R38, RZ ;  /* 0x0000002603217227 */ /* 0x000fe200078e00ff */
[----:B------:R-:W-:-:S02]  /*3430*/  ISETP.GT.U32.AND P6, PT, R2, R39, PT ;  /* 0x000000270200720c */ /* 0x000fc40003fc4070 */
[----:B------:R-:W-:Y:S01]  /*3440*/  LOP3.LUT R184, R242, 0x172, RZ, 0xfc, !PT ;  /* 0x00000172f2b87812 */ /* 0x000fe200078efcff */
[----:B------:R-:W-:Y:S01]  /*3450*/  @!P0 IMAD.MOV R31, RZ, RZ, -R31 ;  /* 0x000000ffff1f8224 */ /* 0x000fe200078e0a1f */
[----:B------:R-:W-:Y:S01]  /*3460*/  ISETP.GT.U32.AND P0, PT, R2, R37, PT ;  /* 0x000000250200720c */ /* 0x000fe20003f04070 */
[----:B------:R-:W-:Y:S01]  /*3470*/  IMAD.MOV R41, RZ, RZ, -R33 ;  /* 0x000000ffff297224 */ /* 0x000fe200078e0a21 */
[----:B------:R-:W-:Y:S01]  /*3480*/  LOP3.LUT R186, R242, 0x176, RZ, 0xfc, !PT ;  /* 0x00000176f2ba7812 */ /* 0x000fe200078efcff */
[--C-:B------:R-:W-:Y:S01]  /*3490*/  @!P4 IMAD.IADD R36, R36, 0x1, -R2.reuse ;  /* 0x000000012424c824 */ /* 0x100fe200078e0a02 */
[----:B------:R-:W-:Y:S01]  /*34a0*/  ISETP.GE.AND P4, PT, R43, RZ, PT ;  /* 0x000000ff2b00720c */ /* 0x000fe20003f86270 */
[----:B------:R-:W-:Y:S01]  /*34b0*/  IMAD.HI.U32 R33, R3, R40, RZ ;  /* 0x0000002803217227 */ /* 0x000fe200078e00ff */
[C---:B------:R-:W-:Y:S02]  /*34c0*/  LOP3.LUT R188, R242.reuse, 0x17e, RZ, 0xfc, !PT ;  /* 0x0000017ef2bc7812 */ /* 0x040fe400078efcff */
[----:B------:R-:W-:Y:S01]  /*34d0*/  LOP3.LUT R191, R242, 0x180, RZ, 0xfc, !PT ;  /* 0x00000180f2bf7812 */ /* 0x000fe200078efcff */
[----:B------:R-:W-:Y:S01]  /*34e0*/  @!P6 IMAD.IADD R39, R39, 0x1, -R2 ;  /* 0x000000012727e824 */ /* 0x000fe200078e0a02 */
[C---:B------:R-:W-:Y:S01]  /*34f0*/  ISETP.GT.U32.AND P6, PT, R2.reuse, R36, PT ;  /* 0x000000240200720c */ /* 0x040fe20003fc4070 */
[----:B------:R-:W-:Y:S01]  /*3500*/  IMAD R38, R2, R41, R38 ;  /* 0x0000002902267224 */ /* 0x000fe200078e0226 */
[C---:B------:R-:W-:Y:S01]  /*3510*/  LOP3.LUT R192, R242.reuse, 0x182, RZ, 0xfc, !PT ;  /* 0x00000182f2c07812 */ /* 0x040fe200078efcff */
[----:B------:R-:W-:Y:S01]  /*3520*/  IMAD.MOV R41, RZ, RZ, -R33 ;  /* 0x000000ffff297224 */ /* 0x000fe200078e0a21 */
[C---:B------:R-:W-:Y:S01]  /*3530*/  LOP3.LUT R193, R242.reuse, 0x184, RZ, 0xfc, !PT ;  /* 0x00000184f2c17812 */ /* 0x040fe200078efcff */
[----:B------:R-:W-:Y:S01]  /*3540*/  IMAD.MOV.U32 R33, RZ, RZ, R35 ;  /* 0x000000ffff217224 */ /* 0x000fe200078e0023 */
[----:B------:R-:W-:Y:S01]  /*3550*/  LOP3.LUT R195, R242, 0x186, RZ, 0xfc, !PT ;  /* 0x00000186f2c37812 */ /* 0x000fe200078efcff */
[----:B------:R-:W-:Y:S01]  /*3560*/  @!P3 IMAD.MOV R32, RZ, RZ, -R32 ;  /* 0x000000ffff20b224 */ /* 0x000fe200078e0a20 */
[C---:B------:R-:W-:Y:S01]  /*3570*/  ISETP.GT.U32.AND P3, PT, R2.reuse, R38, PT ;  /* 0x000000260200720c */ /* 0x040fe20003f64070 */
[----:B------:R-:W-:Y:S01]  /*3580*/  IMAD R41, R2, R41, R40 ;  /* 0x0000002902297224 */ /* 0x000fe200078e0228 */
[----:B------:R-:W-:Y:S01]  /*3590*/  LOP3.LUT R40, R242, 0x62, RZ, 0xfc, !PT ;  /* 0x00000062f2287812 */ /* 0x000fe200078efcff */
[----:B------:R-:W-:Y:S01]  /*35a0*/  @!P1 IMAD.MOV R33, RZ, RZ, -R33 ;  /* 0x000000ffff219224 */ /* 0x000fe200078e0a21 */
[----:B------:R-:W-:Y:S01]  /*35b0*/  ISETP.GT.U32.AND P1, PT, R2, R39, PT ;  /* 0x000000270200720c */ /* 0x000fe20003f24070 */
[--C-:B------:R-:W-:Y:S01]  /*35c0*/  @!P0 IMAD.IADD R37, R37, 0x1, -R2.reuse ;  /* 0x0000000125258824 */ /* 0x100fe200078e0a02 */
[----:B------:R-:W-:Y:S01]  /*35d0*/  ISETP.GE.AND P0, PT, R42, RZ, PT ;  /* 0x000000ff2a00720c */ /* 0x000fe20003f06270 */
[----:B------:R-:W-:Y:S01]  /*35e0*/  @!P6 IMAD.IADD R36, R36, 0x1, -R2 ;  /* 0x000000012424e824 */ /* 0x000fe200078e0a02 */
[----:B------:R-:W-:Y:S01]  /*35f0*/  ISETP.GT.U32.AND P6, PT, R2, R41, PT ;  /* 0x000000290200720c */ /* 0x000fe20003fc4070 */
[----:B------:R-:W-:Y:S01]  /*3600*/  IMAD.MOV.U32 R35, RZ, RZ, R37 ;  /* 0x000000ffff237224 */ /* 0x000fe200078e0025 */
[----:B------:R-:W-:Y:S01]  /*3610*/  IABS R42, R46 ;  /* 0x0000002e002a7213 */ /* 0x000fe20000000000 */
[----:B------:R-:W-:Y:S01]  /*3620*/  @!P5 IMAD.MOV R34, RZ, RZ, -R34 ;  /* 0x000000ffff22d224 */ /* 0x000fe200078e0a22 */
[----:B------:R-:W-:Y:S01]  /*3630*/  IABS R43, R40 ;  /* 0x00000028002b7213 */ /* 0x000fe20000000000 */
[----:B------:R-:W-:Y:S01]  /*3640*/  @!P3 IMAD.IADD R38, R38, 0x1, -R2 ;  /* 0x000000012626b824 */ /* 0x000fe200078e0a02 */
[----:B------:R-:W-:Y:S01]  /*3650*/  ISETP.GE.AND P3, PT, R40, RZ, PT ;  /* 0x000000ff2800720c */ /* 0x000fe20003f66270 */
[----:B------:R-:W-:Y:S01]  /*3660*/  IMAD.HI.U32 R37, R3, R42, RZ ;  /* 0x0000002a03257227 */ /* 0x000fe200078e00ff */
[----:B------:R-:W-:-:S02]  /*3670*/  ISETP.GE.AND P5, PT, R44, RZ, PT ;  /* 0x000000ff2c00720c */ /* 0x000fc40003fa6270 */
[----:B------:R-:W-:Y:S01]  /*3680*/  IABS R190, R193 ;  /* 0x000000c100be7213 */ /* 0x000fe20000000000 */
[----:B------:R-:W-:Y:S01]  /*3690*/  IMAD.MOV R37, RZ, RZ, -R37 ;  /* 0x000000ffff257224 */ /* 0x000fe200078e0a25 */
[----:B------:R-:W-:Y:S01]  /*36a0*/  LOP3.LUT R196, R242, 0x188, RZ, 0xfc, !PT ;  /* 0x00000188f2c47812 */ /* 0x000fe200078efcff */
[--C-:B------:R-:W-:Y:S01]  /*36b0*/  @!P1 IMAD.IADD R39, R39, 0x1, -R2.reuse ;  /* 0x0000000127279824 */ /* 0x100fe200078e0a02 */
[----:B------:R-:W-:Y:S01]  /*36c0*/  ISETP.GE.AND P1, PT, R46, RZ, PT ;  /* 0x000000ff2e00720c */ /* 0x000fe20003f26270 */
[----:B------:R-:W-:Y:S01]  /*36d0*/  @!P6 IMAD.IADD R41, R41, 0x1, -R2 ;  /* 0x000000012929e824 */ /* 0x000fe200078e0a02 */
[C---:B------:R-:W-:Y:S01]  /*36e0*/  ISETP.GT.U32.AND P6, PT, R2.reuse, R38, PT ;  /* 0x000000260200720c */ /* 0x040fe20003fc4070 */
[----:B------:R-:W-:Y:S01]  /*36f0*/  IMAD R40, R2, R37, R42 ;  /* 0x0000002502287224 */ /* 0x000fe200078e022a */
[----:B------:R-:W-:Y:S01]  /*3700*/  IABS R46, R49 ;  /* 0x00000031002e7213 */ /* 0x000fe20000000000 */
[----:B------:R-:W-:Y:S01]  /*3710*/  IMAD.HI.U32 R42, R3, R43, RZ ;  /* 0x0000002b032a7227 */ /* 0x000fe200078e00ff */
[----:B------:R-:W-:-:S02]  /*3720*/  LOP3.LUT R197, R242, 0x18a, RZ, 0xfc, !PT ;  /* 0x0000018af2c57812 */ /* 0x000fc400078efcff */
[C---:B------:R-:W-:Y:S01]  /*3730*/  LOP3.LUT R198, R242.reuse, 0x18c, RZ, 0xfc, !PT ;  /* 0x0000018cf2c67812 */ /* 0x040fe200078efcff */
[----:B------:R-:W-:Y:S01]  /*3740*/  IMAD.MOV.U32 R37, RZ, RZ, R39 ;  /* 0x000000ffff257224 */ /* 0x000fe200078e0027 */
[----:B------:R-:W-:Y:S01]  /*3750*/  LOP3.LUT R199, R242, 0x18e, RZ, 0xfc, !PT ;  /* 0x0000018ef2c77812 */ /* 0x000fe200078efcff */
[----:B------:R-:W-:Y:S01]  /*3760*/  @!P0 IMAD.MOV R36, RZ, RZ, -R36 ;  /* 0x000000ffff248224 */ /* 0x000fe200078e0a24 */
[----:B------:R-:W-:Y:S01]  /*3770*/  ISETP.GT.U32.AND P0, PT, R2, R41, PT ;  /* 0x000000290200720c */ /* 0x000fe20003f04070 */
[----:B------:R-:W-:Y:S01]  /*3780*/  @!P2 IMAD.MOV R35, RZ, RZ, -R35 ;  /* 0x000000ffff23a224 */ /* 0x000fe200078e0a23 */
[----:B------:R-:W-:Y:S01]  /*3790*/  ISETP.GE.AND P2, PT, R45, RZ, PT ;  /* 0x000000ff2d00720c */ /* 0x000fe20003f46270 */
[----:B------:R-:W-:Y:S01]  /*37a0*/  IMAD.MOV R42, RZ, RZ, -R42 ;  /* 0x000000ffff2a7224 */ /* 0x000fe200078e0a2a */
[----:B------:R-:W-:Y:S01]  /*37b0*/  LOP3.LUT R45, R242, 0x64, RZ, 0xfc, !PT ;  /* 0x00000064f22d7812 */ /* 0x000fe200078efcff */
[----:B------:R-:W-:Y:S01]  /*37c0*/  @!P4 IMAD.MOV R37, RZ, RZ, -R37 ;  /* 0x000000ffff25c224 */ /* 0x000fe200078e0a25 */
[C---:B------:R-:W-:Y:S01]  /*37d0*/  ISETP.GT.U32.AND P4, PT, R2.reuse, R40, PT ;  /* 0x000000280200720c */ /* 0x040fe20003f84070 */
[----:B------:R-:W-:Y:S01]  /*37e0*/  IMAD R43, R2, R42, R43 ;  /* 0x0000002a022b7224 */ /* 0x000fe200078e022b */
[----:B------:R-:W-:Y:S01]  /*37f0*/  IABS R44, R45 ;  /* 0x0000002d002c7213 */ /* 0x000fe20000000000 */
[----:B------:R-:W-:Y:S01]  /*3800*/  @!P6 IMAD.IADD R38, R38, 0x1, -R2 ;  /* 0x000000012626e824 */ /* 0x000fe200078e0a02 */
[----:B------:R-:W-:Y:S01]  /*3810*/  IABS R194, R199 ;  /* 0x000000c700c27213 */ /* 0x000fe20000000000 */
[----:B------:R-:W-:Y:S01]  /*3820*/  IMAD.HI.U32 R42, R3, R46, RZ ;  /* 0x0000002e032a7227 */ /* 0x000fe200078e00ff */
[----:B------:R-:W-:-:S02]  /*3830*/  ISETP.GT.U32.AND P6, PT, R2, R43, PT ;  /* 0x0000002b0200720c */ /* 0x000fc40003fc4070 */
[C---:B------:R-:W-:Y:S01]  /*3840*/  LOP3.LUT R200, R242.reuse, 0x190, RZ, 0xfc, !PT ;  /* 0x00000190f2c87812 */ /* 0x040fe200078efcff */
[----:B------:R-:W-:Y:S01]  /*3850*/  IMAD.HI.U32 R39, R3, R44, RZ ;  /* 0x0000002c03277227 */ /* 0x000fe200078e00ff */
[C---:B------:R-:W-:Y:S02]  /*3860*/  LOP3.LUT R201, R242.reuse, 0x192, RZ, 0xfc, !PT ;  /* 0x00000192f2c97812 */ /* 0x040fe400078efcff */
[C---:B------:R-:W-:Y:S01]  /*3870*/  LOP3.LUT R202, R242.reuse, 0x196, RZ, 0xfc, !PT ;  /* 0x00000196f2ca7812 */ /* 0x040fe200078efcff */
[--C-:B------:R-:W-:Y:S01]  /*3880*/  @!P0 IMAD.IADD R41, R41, 0x1, -R2.reuse ;  /* 0x0000000129298824 */ /* 0x100fe200078e0a02 */
[----:B------:R-:W-:Y:S01]  /*3890*/  ISETP.GE.AND P0, PT, R45, RZ, PT ;  /* 0x000000ff2d00720c */ /* 0x000fe20003f06270 */
[----:B------:R-:W-:Y:S01]  /*38a0*/  IMAD.MOV R45, RZ, RZ, -R39 ;  /* 0x000000ffff2d7224 */ /* 0x000fe200078e0a27 */
[----:B------:R-:W-:Y:S01]  /*38b0*/  LOP3.LUT R203, R242, 0x19c, RZ, 0xfc, !PT ;  /* 0x0000019cf2cb7812 */ /* 0x000fe200078efcff */
[----:B------:R-:W-:Y:S01]  /*38c0*/  @!P4 IMAD.IADD R40, R40, 0x1, -R2 ;  /* 0x000000012828c824 */ /* 0x000fe200078e0a02 */
[----:B------:R-:W-:Y:S01]  /*38d0*/  ISETP.GE.AND P4, PT, R49, RZ, PT ;  /* 0x000000ff3100720c */ /* 0x000fe20003f86270 */
[----:B------:R-:W-:Y:S01]  /*38e0*/  IMAD.HI.U32 R39, R3, R48, RZ ;  /* 0x0000003003277227 */ /* 0x000fe200078e00ff */
[----:B------:R-:W-:-:S02]  /*38f0*/  IABS R49, R54 ;  /* 0x0000003600317213 */ /* 0x000fc40000000000 */
[----:B------:R-:W-:Y:S01]  /*3900*/  LOP3.LUT R204, R242, 0x19e, RZ, 0xfc, !PT ;  /* 0x0000019ef2cc7812 */ /* 0x000fe200078efcff */
[----:B------:R-:W-:Y:S01]  /*3910*/  @!P5 IMAD.MOV R38, RZ, RZ, -R38 ;  /* 0x000000ffff26d224 */ /* 0x000fe200078e0a26 */
[----:B------:R-:W-:Y:S01]  /*3920*/  ISETP.GT.U32.AND P5, PT, R2, R40, PT ;  /* 0x000000280200720c */ /* 0x000fe20003fa4070 */
[----:B------:R-:W-:Y:S01]  /*3930*/  IMAD.MOV R39, RZ, RZ, -R39 ;  /* 0x000000ffff277224 */ /* 0x000fe200078e0a27 */
[C---:B------:R-:W-:Y:S01]  /*3940*/  LOP3.LUT R209, R242.reuse, 0x1a4, RZ, 0xfc, !PT ;  /* 0x000001a4f2d17812 */ /* 0x040fe200078efcff */
[----:B------:R-:W-:Y:S01]  /*3950*/  IMAD.MOV R47, RZ, RZ, -R42 ;  /* 0x000000ffff2f7224 */ /* 0x000fe200078e0a2a */
[----:B------:R-:W-:Y:S01]  /*3960*/  LOP3.LUT R206, R242, 0x1a2, RZ, 0xfc, !PT ;  /* 0x000001a2f2ce7812 */ /* 0x000fe200078efcff */
[----:B------:R-:W-:Y:S01]  /*3970*/  IMAD R42, R2, R45, R44 ;  /* 0x0000002d022a7224 */ /* 0x000fe200078e022c */
[----:B------:R-:W-:Y:S01]  /*3980*/  IABS R205, R209 ;  /* 0x000000d100cd7213 */ /* 0x000fe20000000000 */
[----:B------:R-:W-:Y:S01]  /*3990*/  @!P6 IMAD.IADD R43, R43, 0x1, -R2 ;  /* 0x000000012b2be824 */ /* 0x000fe200078e0a02 */
[----:B------:R-:W-:Y:S01]  /*39a0*/  LOP3.LUT R210, R242, 0x1a6, RZ, 0xfc, !PT ;  /* 0x000001a6f2d27812 */ /* 0x000fe200078efcff */
[----:B------:R-:W-:Y:S01]  /*39b0*/  IMAD R44, R2, R39, R48 ;  /* 0x00000027022c7224 */ /* 0x000fe200078e0230 */
[----:B------:R-:W-:Y:S01]  /*39c0*/  LOP3.LUT R208, R242, 0x1a8, RZ, 0xfc, !PT ;  /* 0x000001a8f2d07812 */ /* 0x000fe200078efcff */
[----:B------:R-:W-:Y:S01]  /*39d0*/  IMAD.MOV.U32 R39, RZ, RZ, R41 ;  /* 0x000000ffff277224 */ /* 0x000fe200078e0029 */
        /* <DEDUP_REMOVED lines=8> */
[----:B------:R-:W-:-:S02]  /*3a60*/  IABS R207, R210 ;  /* 0x000000d200cf7213 */ /* 0x000fc40000000000 */
[----:B------:R-:W-:Y:S01]  /*3a70*/  IABS R211, R208 ;  /* 0x000000d000d37213 */ /* 0x000fe20000000000 */
[----:B------:R-:W-:Y:S01]  /*3a80*/  IMAD.MOV R48, RZ, RZ, -R41 ;  /* 0x000000ffff307224 */ /* 0x000fe200078e0a29 */
[----:B------:R-:W-:Y:S01]  /*3a90*/  LOP3.LUT R212, R242, 0x1aa, RZ, 0xfc, !PT ;  /* 0x000001aaf2d47812 */ /* 0x000fe200078efcff */
[--C-:B------:R-:W-:Y:S01]  /*3aa0*/  @!P6 IMAD.IADD R43, R43, 0x1, -R2.reuse ;  /* 0x000000012b2be824 */ /* 0x100fe200078e0a02 */
[----:B------:R-:W-:Y:S01]  /*3ab0*/  ISETP.GT.U32.AND P6, PT, R2, R44, PT ;  /* 0x0000002c0200720c */ /* 0x000fe20003fc4070 */
[----:B------:R-:W-:Y:S01]  /*3ac0*/  IMAD.HI.U32 R46, R3, R49, RZ ;  /* 0x00000031032e7227 */ /* 0x000fe200078e00ff */
[C---:B------:R-:W-:Y:S02]  /*3ad0*/  LOP3.LUT R213, R242.reuse, 0x1ac, RZ, 0xfc, !PT ;  /* 0x000001acf2d57812 */ /* 0x040fe400078efcff */
[----:B------:R-:W-:Y:S01]  /*3ae0*/  LOP3.LUT R216, R242, 0x1b0, RZ, 0xfc, !PT ;  /* 0x000001b0f2d87812 */ /* 0x000fe200078efcff */
[--C-:B------:R-:W-:Y:S01]  /*3af0*/  @!P2 IMAD.IADD R42, R42, 0x1, -R2.reuse ;  /* 0x000000012a2aa824 */ /* 0x100fe200078e0a02 */
[----:B------:R-:W-:Y:S01]  /*3b00*/  ISETP.GE.AND P2, PT, R52, RZ, PT ;  /* 0x000000ff3400720c */ /* 0x000fe20003f46270 */
[----:B------:R-:W-:Y:S01]  /*3b10*/  @!P5 IMAD.IADD R45, R45, 0x1, -R2 ;  /* 0x000000012d2dd824 */ /* 0x000fe200078e0a02 */
[----:B------:R-:W-:Y:S01]  /*3b20*/  IABS R214, R213 ;  /* 0x000000d500d67213 */ /* 0x000fe20000000000 */
[C---:B------:R-:W-:Y:S01]  /*3b30*/  IMAD R47, R2.reuse, R48, R47 ;  /* 0x00000030022f7224 */ /* 0x040fe200078e022f */
[----:B------:R-:W-:Y:S01]  /*3b40*/  ISETP.GT.U32.AND P5, PT, R2, R42, PT ;  /* 0x0000002a0200720c */ /* 0x000fe20003fa4070 */
[----:B------:R-:W-:Y:S01]  /*3b50*/  IMAD.MOV R46, RZ, RZ, -R46 ;  /* 0x000000ffff2e7224 */ /* 0x000fe200078e0a2e */
[----:B------:R-:W-:Y:S01]  /*3b60*/  LOP3.LUT R217, R242, 0x1ba, RZ, 0xfc, !PT ;  /* 0x000001baf2d97812 */ /* 0x000fe200078efcff */
[----:B------:R-:W-:Y:S01]  /*3b70*/  @!P6 IMAD.IADD R44, R44, 0x1, -R2 ;  /* 0x000000012c2ce824 */ /* 0x000fe200078e0a02 */
[C---:B------:R-:W-:Y:S01]  /*3b80*/  ISETP.GT.U32.AND P6, PT, R2.reuse, R45, PT ;  /* 0x0000002d0200720c */ /* 0x040fe20003fc4070 */
[----:B------:R-:W-:Y:S01]  /*3b90*/  IMAD R46, R2, R46, R49 ;  /* 0x0000002e022e7224 */ /* 0x000fe200078e0231 */
[----:B------:R-:W-:Y:S01]  /*3ba0*/  IABS R218, R217 ;  /* 0x000000d900da7213 */ /* 0x000fe20000000000 */
[----:B------:R-:W-:Y:S01]  /*3bb0*/  IMAD.MOV.U32 R41, RZ, RZ, R43 ;  /* 0x000000ffff297224 */ /* 0x000fe200078e002b */
[C---:B------:R-:W-:Y:S01]  /*3bc0*/  LOP3.LUT R222, R242.reuse, 0x1be, RZ, 0xfc, !PT ;  /* 0x000001bef2de7812 */ /* 0x040fe200078efcff */
[----:B------:R-:W-:Y:S01]  /*3bd0*/  IMAD.HI.U32 R43, R3, R50, RZ ;  /* 0x00000032032b7227 */ /* 0x000fe200078e00ff */
[----:B------:R-:W-:-:S02]  /*3be0*/  LOP3.LUT R221, R242, 0x1c0, RZ, 0xfc, !PT ;  /* 0x000001c0f2dd7812 */ /* 0x000fc400078efcff */
[----:B------:R-:W-:Y:S01]  /*3bf0*/  IABS R220, R222 ;  /* 0x000000de00dc7213 */ /* 0x000fe20000000000 */
[--C-:B------:R-:W-:Y:S01]  /*3c00*/  @!P5 IMAD.IADD R42, R42, 0x1, -R2.reuse ;  /* 0x000000012a2ad824 */ /* 0x100fe200078e0a02 */
[----:B------:R-:W-:Y:S01]  /*3c10*/  ISETP.GT.U32.AND P5, PT, R2, R47, PT ;  /* 0x0000002f0200720c */ /* 0x000fe20003fa4070 */
[----:B------:R-:W-:Y:S01]  /*3c20*/  IMAD.HI.U32 R48, R3, R51, RZ ;  /* 0x0000003303307227 */ /* 0x000fe200078e00ff */
[C---:B------:R-:W-:Y:S02]  /*3c30*/  LOP3.LUT R227, R242.reuse, 0x1cc, RZ, 0xfc, !PT ;  /* 0x000001ccf2e37812 */ /* 0x040fe400078efcff */
[----:B------:R-:W-:Y:S01]  /*3c40*/  LOP3.LUT R233, R242, 0x1d4, RZ, 0xfc, !PT ;  /* 0x000001d4f2e97812 */ /* 0x000fe200078efcff */
[----:B------:R-:W-:Y:S01]  /*3c50*/  @!P6 IMAD.IADD R45, R45, 0x1, -R2 ;  /* 0x000000012d2de824 */ /* 0x000fe200078e0a02 */
[----:B------:R-:W-:Y:S01]  /*3c60*/  ISETP.GT.U32.AND P6, PT, R2, R46, PT ;  /* 0x0000002e0200720c */ /* 0x000fe20003fc4070 */
[----:B------:R-:W-:Y:S01]  /*3c70*/  @!P3 IMAD.MOV R41, RZ, RZ, -R41 ;  /* 0x000000ffff29b224 */ /* 0x000fe200078e0a29 */
[----:B------:R-:W-:Y:S01]  /*3c80*/  ISETP.GE.AND P3, PT, R53, RZ, PT ;  /* 0x000000ff3500720c */ /* 0x000fe20003f66270 */
[----:B------:R-:W-:Y:S01]  /*3c90*/  IMAD.MOV R43, RZ, RZ, -R43 ;  /* 0x000000ffff2b7224 */ /* 0x000fe200078e0a2b */
[C---:B------:R-:W-:Y:S01]  /*3ca0*/  LOP3.LUT R53, R242.reuse, 0x72, RZ, 0xfc, !PT ;  /* 0x00000072f2357812 */ /* 0x040fe200078efcff */
[----:B------:R-:W-:Y:S01]  /*3cb0*/  IMAD.MOV R48, RZ, RZ, -R48 ;  /* 0x000000ffff307224 */ /* 0x000fe200078e0a30 */
[----:B------:R-:W-:Y:S01]  /*3cc0*/  LOP3.LUT R231, R242, 0x1d2, RZ, 0xfc, !PT ;  /* 0x000001d2f2e77812 */ /* 0x000fe200078efcff */
[----:B------:R-:W-:Y:S01]  /*3cd0*/  @!P5 IMAD.IADD R47, R47, 0x1, -R2 ;  /* 0x000000012f2fd824 */ /* 0x000fe200078e0a02 */
[----:B------:R-:W-:Y:S01]  /*3ce0*/  IABS R52, R53 ;  /* 0x0000003500347213 */ /* 0x000fe20000000000 */
[----:B------:R-:W-:Y:S01]  /*3cf0*/  @!P1 IMAD.MOV R40, RZ, RZ, -R40 ;  /* 0x000000ffff289224 */ /* 0x000fe200078e0a28 */
[C---:B------:R-:W-:Y:S01]  /*3d00*/  ISETP.GT.U32.AND P1, PT, R2.reuse, R44, PT ;  /* 0x0000002c0200720c */ /* 0x040fe20003f24070 */
[C---:B------:R-:W-:Y:S01]  /*3d10*/  IMAD R49, R2.reuse, R43, R50 ;  /* 0x0000002b02317224 */ /* 0x040fe200078e0232 */
[----:B------:R-:W-:Y:S01]  /*3d20*/  IABS R230, R233 ;  /* 0x000000e900e67213 */ /* 0x000fe20000000000 */
[----:B------:R-:W-:Y:S01]  /*3d30*/  IMAD R48, R2, R48, R51 ;  /* 0x0000003002307224 */ /* 0x000fe200078e0233 */
[----:B------:R-:W-:Y:S01]  /*3d40*/  LOP3.LUT R241, R242, 0x1e0, RZ, 0xfc, !PT ;  /* 0x000001e0f2f17812 */ /* 0x000fe200078efcff */
[----:B------:R-:W-:Y:S01]  /*3d50*/  @!P0 IMAD.MOV R42, RZ, RZ, -R42 ;  /* 0x000000ffff2a8224 */ /* 0x000fe200078e0a2a */
[C---:B------:R-:W-:Y:S01]  /*3d60*/  ISETP.GT.U32.AND P0, PT, R2.reuse, R47, PT ;  /* 0x0000002f0200720c */ /* 0x040fe20003f04070 */
[----:B------:R-:W-:Y:S01]  /*3d70*/  IMAD.MOV.U32 R43, RZ, RZ, R45 ;  /* 0x000000ffff2b7224 */ /* 0x000fe200078e002d */
[----:B------:R-:W-:Y:S01]  /*3d80*/  ISETP.GT.U32.AND P5, PT, R2, R49, PT ;  /* 0x000000310200720c */ /* 0x000fe20003fa4070 */
[----:B------:R-:W-:Y:S01]  /*3d90*/  @!P6 IMAD.IADD R46, R46, 0x1, -R2 ;  /* 0x000000012e2ee824 */ /* 0x000fe200078e0a02 */
[----:B------:R-:W-:Y:S01]  /*3da0*/  IABS R234, R241 ;  /* 0x000000f100ea7213 */ /* 0x000fe20000000000 */
[----:B------:R-:W-:Y:S01]  /*3db0*/  @!P4 IMAD.MOV R43, RZ, RZ, -R43 ;  /* 0x000000ffff2bc224 */ /* 0x000fe200078e0a2b */
[C---:B------:R-:W-:Y:S01]  /*3dc0*/  ISETP.GT.U32.AND P4, PT, R2.reuse, R48, PT ;  /* 0x000000300200720c */ /* 0x040fe20003f84070 */
[----:B------:R-:W-:Y:S01]  /*3dd0*/  IMAD.MOV.U32 R51, RZ, RZ, R52 ;  /* 0x000000ffff337224 */ /* 0x000fe200078e0034 */
[----:B------:R-:W-:Y:S01]  /*3de0*/  ISETP.GT.U32.AND P6, PT, R2, R46, PT ;  /* 0x0000002e0200720c */ /* 0x000fe20003fc4070 */
[----:B------:R-:W-:Y:S01]  /*3df0*/  @!P1 IMAD.IADD R44, R44, 0x1, -R2 ;  /* 0x000000012c2c9824 */ /* 0x000fe200078e0a02 */
[----:B------:R-:W-:Y:S01]  /*3e00*/  ISETP.GE.AND P1, PT, R54, RZ, PT ;  /* 0x000000ff3600720c */ /* 0x000fe20003f26270 */
[----:B------:R-:W-:Y:S01]  /*3e10*/  IMAD.HI.U32 R50, R3, R51, RZ ;  /* 0x0000003303327227 */ /* 0x000fe200078e00ff */
[----:B------:R-:W-:-:S02]  /*3e20*/  LOP3.LUT R54, R242, 0x74, RZ, 0xfc, !PT ;  /* 0x00000074f2367812 */ /* 0x000fc400078efcff */
[----:B------:R-:W-:Y:S01]  /*3e30*/  LOP3.LUT R249, R242, 0x1e2, RZ, 0xfc, !PT ;  /* 0x000001e2f2f97812 */ /* 0x000fe200078efcff */
[----:B------:R-:W-:Y:S01]  /*3e40*/  IMAD.MOV R50, RZ, RZ, -R50 ;  /* 0x000000ffff327224 */ /* 0x000fe200078e0a32 */
[----:B------:R-:W-:Y:S01]  /*3e50*/  IABS R52, R54 ;  /* 0x0000003600347213 */ /* 0x000fe20000000000 */
[--C-:B------:R-:W-:Y:S01]  /*3e60*/  @!P0 IMAD.IADD R47, R47, 0x1, -R2.reuse ;  /* 0x000000012f2f8824 */ /* 0x100fe200078e0a02 */
[----:B------:R-:W-:Y:S01]  /*3e70*/  ISETP.GE.AND P0, PT, R56, RZ, PT ;  /* 0x000000ff3800720c */ /* 0x000fe20003f06270 */
[----:B------:R-:W-:Y:S01]  /*3e80*/  IMAD R51, R2, R50, R51 ;  /* 0x0000003202337224 */ /* 0x000fe200078e0233 */
[----:B------:R-:W-:Y:S01]  /*3e90*/  LOP3.LUT R56, R242, 0x7c, RZ, 0xfc, !PT ;  /* 0x0000007cf2387812 */ /* 0x000fe200078efcff */
[----:B------:R-:W-:Y:S01]  /*3ea0*/  IMAD.MOV.U32 R45, RZ, RZ, R47 ;  /* 0x000000ffff2d7224 */ /* 0x000fe200078e002f */
[----:B------:R-:W-:Y:S01]  /*3eb0*/  IABS R235, R249 ;  /* 0x000000f900eb7213 */ /* 0x000fe20000000000 */
[--C-:B------:R-:W-:Y:S01]  /*3ec0*/  @!P4 IMAD.IADD R48, R48, 0x1, -R2.reuse ;  /* 0x000000013030c824 */ /* 0x100fe200078e0a02 */
[----:B------:R-:W-:Y:S01]  /*3ed0*/  ISETP.GE.AND P4, PT, R53, RZ, PT ;  /* 0x000000ff3500720c */ /* 0x000fe20003f86270 */
[----:B------:R-:W-:Y:S01]  /*3ee0*/  @!P6 IMAD.IADD R46, R46, 0x1, -R2 ;  /* 0x000000012e2ee824 */ /* 0x000fe200078e0a02 */
[C---:B------:R-:W-:Y:S01]  /*3ef0*/  ISETP.GT.U32.AND P6, PT, R2.reuse, R51, PT ;  /* 0x000000330200720c */ /* 0x040fe20003fc4070 */
[----:B------:R-:W-:Y:S01]  /*3f00*/  @!P3 IMAD.MOV R45, RZ, RZ, -R45 ;  /* 0x000000ffff2db224 */ /* 0x000fe200078e0a2d */
[----:B------:R-:W-:Y:S01]  /*3f10*/  ISETP.GT.U32.AND P3, PT, R2, R48, PT ;  /* 0x000000300200720c */ /* 0x000fe20003f64070 */
[----:B------:R-:W-:Y:S01]  /*3f20*/  IMAD.HI.U32 R50, R3, R52, RZ ;  /* 0x0000003403327227 */ /* 0x000fe200078e00ff */
[----:B------:R-:W-:-:S02]  /*3f30*/  LOP3.LUT R53, R242, 0x78, RZ, 0xfc, !PT ;  /* 0x00000078f2357812 */ /* 0x000fc400078efcff */
[----:B------:R-:W-:Y:S01]  /*3f40*/  IABS R58, R56 ;  /* 0x00000038003a7213 */ /* 0x000fe20000000000 */
[----:B------:R-:W-:Y:S01]  /*3f50*/  @!P5 IMAD.IADD R49, R49, 0x1, -R2 ;  /* 0x000000013131d824 */ /* 0x000fe200078e0a02 */
[C---:B------:R-:W-:Y:S01]  /*3f60*/  LOP3.LUT R252, R242.reuse, 0x1e4, RZ, 0xfc, !PT ;  /* 0x000001e4f2fc7812 */ /* 0x040fe200078efcff */
[----:B------:R-:W-:Y:S01]  /*3f70*/  IMAD.MOV R47, RZ, RZ, -R50 ;  /* 0x000000ffff2f7224 */ /* 0x000fe200078e0a32 */
[----:B------:R-:W-:Y:S01]  /*3f80*/  LOP3.LUT R10, R242, 0x1ea, RZ, 0xfc, !PT ;  /* 0x000001eaf20a7812 */ /* 0x000fe200078efcff */
[----:B------:R-:W-:Y:S01]  /*3f90*/  @!P2 IMAD.MOV R44, RZ, RZ, -R44 ;  /* 0x000000ffff2ca224 */ /* 0x000fe200078e0a2c */
[C---:B------:R-:W-:Y:S01]  /*3fa0*/  ISETP.GT.U32.AND P5, PT, R2.reuse, R49, PT ;  /* 0x000000310200720c */ /* 0x040fe20003fa4070 */
[----:B------:R-:W-:Y:S01]  /*3fb0*/  IMAD R50, R2, R47, R52 ;  /* 0x0000002f02327224 */ /* 0x000fe200078e0234 */
[----:B------:R-:W-:Y:S01]  /*3fc0*/  ISETP.GE.AND P2, PT, R55, RZ, PT ;  /* 0x000000ff3700720c */ /* 0x000fe20003f46270 */
[--C-:B------:R-:W-:Y:S01]  /*3fd0*/  @!P6 IMAD.IADD R51, R51, 0x1, -R2.reuse ;  /* 0x000000013333e824 */ /* 0x100fe200078e0a02 */
        /* <DEDUP_REMOVED lines=8> */
[----:B------:R-:W-:-:S02]  /*4060*/  IABS R52, R52 ;  /* 0x0000003400347213 */ /* 0x000fc40000000000 */
[----:B------:R-:W-:Y:S01]  /*4070*/  IABS R55, R53 ;  /* 0x0000003500377213 */ /* 0x000fe20000000000 */
[--C-:B------:R-:W-:Y:S01]  /*4080*/  @!P5 IMAD.IADD R49, R49, 0x1, -R2.reuse ;  /* 0x000000013131d824 */ /* 0x100fe200078e0a02 */
[----:B------:R-:W-:Y:S01]  /*4090*/  ISETP.GE.AND P5, PT, R54, RZ, PT ;  /* 0x000000ff3600720c */ /* 0x000fe20003fa6270 */
[----:B------:R-:W-:Y:S01]  /*40a0*/  IMAD.MOV R223, RZ, RZ, -R223 ;  /* 0x000000ffffdf7224 */ /* 0x000fe200078e0adf */
[C---:B------:R-:W-:Y:S01]  /*40b0*/  LOP3.LUT R54, R242.reuse, 0x7a, RZ, 0xfc, !PT ;  /* 0x0000007af2367812 */ /* 0x040fe200078efcff */
[----:B------:R-:W-:Y:S01]  /*40c0*/  IMAD.MOV.U32 R47, RZ, RZ, R49 ;  /* 0x000000ffff2f7224 */ /* 0x000fe200078e0031 */
[----:B------:R-:W-:Y:S01]  /*40d0*/  LOP3.LUT R13, R242, 0x1e6, RZ, 0xfc, !PT ;  /* 0x000001e6f20d7812 */ /* 0x000fe200078efcff */
[--C-:B------:R-:W-:Y:S01]  /*40e0*/  @!P3 IMAD.IADD R50, R50, 0x1, -R2.reuse ;  /* 0x000000013232b824 */ /* 0x100fe200078e0a02 */
[----:B------:R-:W-:Y:S01]  /*40f0*/  ISETP.GE.AND P0, PT, R54, RZ, PT ;  /* 0x000000ff3600720c */ /* 0x000fe20003f06270 */
[----:B------:R-:W-:Y:S01]  /*4100*/  @!P2 IMAD.MOV R47, RZ, RZ, -R47 ;  /* 0x000000ffff2fa224 */ /* 0x000fe200078e0a2f */
[----:B------:R-:W-:Y:S01]  /*4110*/  IABS R54, R54 ;  /* 0x0000003600367213 */ /* 0x000fe20000000000 */
[----:B------:R-:W-:Y:S01]  /*4120*/  @!P6 IMAD.IADD R51, R51, 0x1, -R2 ;  /* 0x000000013333e824 */ /* 0x000fe200078e0a02 */
[----:B------:R-:W-:Y:S01]  /*4130*/  ISETP.GE.AND P2, PT, R53, RZ, PT ;  /* 0x000000ff3500720c */ /* 0x000fe20003f46270 */
[----:B------:R-:W-:Y:S01]  /*4140*/  IMAD.MOV.U32 R53, RZ, RZ, R52 ;  /* 0x000000ffff357224 */ /* 0x000fe200078e0034 */
[----:B------:R-:W-:Y:S01]  /*4150*/  ISETP.GE.AND P6, PT, R56, RZ, PT ;  /* 0x000000ff3800720c */ /* 0x000fe20003fc6270 */
[----:B------:R-:W-:Y:S01]  /*4160*/  IMAD.MOV.U32 R56, RZ, RZ, R54 ;  /* 0x000000ffff387224 */ /* 0x000fe200078e0036 */
[----:B------:R-:W-:Y:S01]  /*4170*/  ISETP.GT.U32.AND P3, PT, R2, R50, PT ;  /* 0x000000320200720c */ /* 0x000fe20003f64070 */
[----:B------:R-:W-:Y:S01]  /*4180*/  IMAD.HI.U32 R49, R3, R53, RZ ;  /* 0x0000003503317227 */ /* 0x000fe200078e00ff */
[----:B-1----:R-:W-:-:S02]  /*4190*/  LOP3.LUT R4, R242, 0x1e8, RZ, 0xfc, !PT ;  /* 0x000001e8f2047812 */ /* 0x002fc400078efcff */
[----:B------:R-:W-:Y:S01]  /*41a0*/  IABS R238, R10 ;  /* 0x0000000a00ee7213 */ /* 0x000fe20000000000 */
[C---:B------:R-:W-:Y:S01]  /*41b0*/  IMAD.HI.U32 R52, R3.reuse, R55, RZ ;  /* 0x0000003703347227 */ /* 0x040fe200078e00ff */
[C---:B------:R-:W-:Y:S02]  /*41c0*/  LOP3.LUT R250, R242.reuse, 0x1ec, RZ, 0xfc, !PT ;  /* 0x000001ecf2fa7812 */ /* 0x040fe400078efcff */
[C---:B------:R-:W-:Y:S01]  /*41d0*/  LOP3.LUT R14, R242.reuse, 0x1ee, RZ, 0xfc, !PT ;  /* 0x000001eef20e7812 */ /* 0x040fe200078efcff */
[----:B------:R-:W-:Y:S01]  /*41e0*/  IMAD.HI.U32 R54, R3, R56, RZ ;  /* 0x0000003803367227 */ /* 0x000fe200078e00ff */
[C---:B------:R-:W-:Y:S02]  /*41f0*/  LOP3.LUT R11, R242.reuse, 0x1f0, RZ, 0xfc, !PT ;  /* 0x000001f0f20b7812 */ /* 0x040fe400078efcff */
[C---:B------:R-:W-:Y:S01]  /*4200*/  LOP3.LUT R245, R242.reuse, 0x1f6, RZ, 0xfc, !PT ;  /* 0x000001f6f2f57812 */ /* 0x040fe200078efcff */
[----:B------:R-:W-:Y:S01]  /*4210*/  IMAD.MOV R49, RZ, RZ, -R49 ;  /* 0x000000ffff317224 */ /* 0x000fe200078e0a31 */
[C---:B------:R-:W-:Y:S01]  /*4220*/  LOP3.LUT R247, R242.reuse, 0x1f8, RZ, 0xfc, !PT ;  /* 0x000001f8f2f77812 */ /* 0x040fe200078efcff */
[----:B------:R-:W-:Y:S01]  /*4230*/  IMAD.MOV R52, RZ, RZ, -R52 ;  /* 0x000000ffff347224 */ /* 0x000fe200078e0a34 */
[C---:B------:R-:W-:Y:S01]  /*4240*/  LOP3.LUT R12, R242.reuse, 0x1f2, RZ, 0xfc, !PT ;  /* 0x000001f2f20c7812 */ /* 0x040fe200078efcff */
[----:B------:R-:W-:Y:S01]  /*4250*/  IMAD.MOV R57, RZ, RZ, -R54 ;  /* 0x000000ffff397224 */ /* 0x000fe200078e0a36 */
[----:B------:R-:W-:Y:S01]  /*4260*/  LOP3.LUT R0, R242, 0x1f4, RZ, 0xfc, !PT ;  /* 0x000001f4f2007812 */ /* 0x000fe200078efcff */
[----:B------:R-:W-:Y:S01]  /*4270*/  IMAD R53, R2, R49, R53 ;  /* 0x0000003102357224 */ /* 0x000fe200078e0235 */
[C---:B------:R-:W-:Y:S01]  /*4280*/  LOP3.LUT R246, R242.reuse, 0x1fa, RZ, 0xfc, !PT ;  /* 0x000001faf2f67812 */ /* 0x040fe200078efcff */
[----:B------:R-:W-:Y:S01]  /*4290*/  IMAD.MOV.U32 R49, RZ, RZ, R51 ;  /* 0x000000ffff317224 */ /* 0x000fe200078e0033 */
[----:B------:R-:W-:Y:S01]  /*42a0*/  LOP3.LUT R248, R242, 0x1fc, RZ, 0xfc, !PT ;  /* 0x000001fcf2f87812 */ /* 0x000fe200078efcff */
[----:B------:R-:W-:-:S02]  /*42b0*/  IMAD R52, R2, R52, R55 ;  /* 0x0000003402347224 */ /* 0x000fc400078e0237 */
[----:B------:R-:W-:Y:S02]  /*42c0*/  @!P3 IMAD.IADD R50, R50, 0x1, -R2 ;  /* 0x000000013232b824 */ /* 0x000fe400078e0a02 */
[C---:B------:R-:W-:Y:S01]  /*42d0*/  IMAD R55, R2.reuse, R57, R56 ;  /* 0x0000003902377224 */ /* 0x040fe200078e0238 */
[C---:B------:R-:W-:Y:S01]  /*42e0*/  ISETP.GT.U32.AND P3, PT, R2.reuse, R52, PT ;  /* 0x000000340200720c */ /* 0x040fe20003f64070 */
[----:B------:R-:W-:Y:S01]  /*42f0*/  @!P4 IMAD.MOV R49, RZ, RZ, -R49 ;  /* 0x000000ffff31c224 */ /* 0x000fe200078e0a31 */
[C---:B------:R-:W-:Y:S01]  /*4300*/  ISETP.GT.U32.AND P4, PT, R2.reuse, R53, PT ;  /* 0x000000350200720c */ /* 0x040fe20003f84070 */
[----:B------:R-:W-:Y:S01]  /*4310*/  @!P5 IMAD.MOV R50, RZ, RZ, -R50 ;  /* 0x000000ffff32d224 */ /* 0x000fe200078e0a32 */
[----:B------:R-:W-:Y:S01]  /*4320*/  ISETP.GT.U32.AND P5, PT, R2, R55, PT ;  /* 0x000000370200720c */ /* 0x000fe20003fa4070 */
[----:B------:R-:W-:Y:S01]  /*4330*/  IMAD.HI.U32 R51, R3, R58, RZ ;  /* 0x0000003a03337227 */ /* 0x000fe200078e00ff */
[----:B------:R-:W-:-:S03]  /*4340*/  IABS R57, R62 ;  /* 0x0000003e00397213 */ /* 0x000fc60000000000 */
[----:B------:R-:W-:-:S04]  /*4350*/  IMAD.MOV R51, RZ, RZ, -R51 ;  /* 0x000000ffff337224 */ /* 0x000fc800078e0a33 */
[C---:B------:R-:W-:Y:S01]  /*4360*/  IMAD R54, R2.reuse, R51, R58 ;  /* 0x0000003302367224 */ /* 0x040fe200078e023a */
[----:B------:R-:W-:Y:S01]  /*4370*/  IABS R58, R63 ;  /* 0x0000003f003a7213 */ /* 0x000fe20000000000 */
[--C-:B------:R-:W-:Y:S02]  /*4380*/  @!P4 IMAD.IADD R53, R53, 0x1, -R2.reuse ;  /* 0x000000013535c824 */ /* 0x100fe400078e0a02 */
[--C-:B------:R-:W-:Y:S02]  /*4390*/  @!P5 IMAD.IADD R55, R55, 0x1, -R2.reuse ;  /* 0x000000013737d824 */ /* 0x100fe400078e0a02 */
[----:B------:R-:W-:Y:S01]  /*43a0*/  IMAD.HI.U32 R56, R3, R58, RZ ;  /* 0x0000003a03387227 */ /* 0x000fe200078e00ff */
[C---:B------:R-:W-:Y:S02]  /*43b0*/  ISETP.GT.U32.AND P4, PT, R2.reuse, R53, PT ;  /* 0x000000350200720c */ /* 0x040fe40003f84070 */
[----:B------:R-:W-:Y:S01]  /*43c0*/  ISETP.GT.U32.AND P5, PT, R2, R55, PT ;  /* 0x000000370200720c */ /* 0x000fe20003fa4070 */
[----:B------:R-:W-:-:S02]  /*43d0*/  @!P3 IMAD.IADD R52, R52, 0x1, -R2 ;  /* 0x000000013434b824 */ /* 0x000fc400078e0a02 */
[----:B------:R-:W-:Y:S02]  /*43e0*/  IMAD.MOV R59, RZ, RZ, -R56 ;  /* 0x000000ffff3b7224 */ /* 0x000fe400078e0a38 */
[----:B------:R-:W-:Y:S01]  /*43f0*/  IMAD.HI.U32 R51, R3, R57, RZ ;  /* 0x0000003903337227 */ /* 0x000fe200078e00ff */
[----:B------:R-:W-:-:S03]  /*4400*/  ISETP.GT.U32.AND P3, PT, R2, R52, PT ;  /* 0x000000340200720c */ /* 0x000fc60003f64070 */
[C---:B------:R-:W-:Y:S02]  /*4410*/  IMAD R56, R2.reuse, R59, R58 ;  /* 0x0000003b02387224 */ /* 0x040fe400078e023a */
[--C-:B------:R-:W-:Y:S01]  /*4420*/  @!P4 IMAD.IADD R53, R53, 0x1, -R2.reuse ;  /* 0x000000013535c824 */ /* 0x100fe200078e0a02 */
[C---:B------:R-:W-:Y:S01]  /*4430*/  ISETP.GT.U32.AND P4, PT, R2.reuse, R54, PT ;  /* 0x000000360200720c */ /* 0x040fe20003f84070 */
[----:B------:R-:W-:Y:S01]  /*4440*/  @!P5 IMAD.IADD R55, R55, 0x1, -R2 ;  /* 0x000000013737d824 */ /* 0x000fe200078e0a02 */
[----:B------:R-:W-:Y:S01]  /*4450*/  ISETP.GT.U32.AND P5, PT, R2, R56, PT ;  /* 0x000000380200720c */ /* 0x000fe20003fa4070 */
[----:B------:R-:W-:Y:S02]  /*4460*/  IMAD.MOV R51, RZ, RZ, -R51 ;  /* 0x000000ffff337224 */ /* 0x000fe400078e0a33 */
[----:B------:R-:W-:-:S04]  /*4470*/  IMAD.HI.U32 R58, R3, R60, RZ ;  /* 0x0000003c033a7227 */ /* 0x000fc800078e00ff */
[----:B------:R-:W-:Y:S02]  /*4480*/  IMAD R57, R2, R51, R57 ;  /* 0x0000003302397224 */ /* 0x000fe400078e0239 */
[--C-:B------:R-:W-:Y:S02]  /*4490*/  @!P3 IMAD.IADD R52, R52, 0x1, -R2.reuse ;  /* 0x000000013434b824 */ /* 0x100fe400078e0a02 */
[----:B------:R-:W-:Y:S01]  /*44a0*/  @!P4 IMAD.IADD R54, R54, 0x1, -R2 ;  /* 0x000000013636c824 */ /* 0x000fe200078e0a02 */
[----:B------:R-:W-:Y:S01]  /*44b0*/  ISETP.GT.U32.AND P3, PT, R2, R57, PT ;  /* 0x000000390200720c */ /* 0x000fe20003f64070 */
[----:B------:R-:W-:Y:S01]  /*44c0*/  IMAD.HI.U32 R59, R3, R61, RZ ;  /* 0x0000003d033b7227 */ /* 0x000fe200078e00ff */
[----:B------:R-:W-:Y:S02]  /*44d0*/  ISETP.GE.AND P4, PT, R62, RZ, PT ;  /* 0x000000ff3e00720c */ /* 0x000fe40003f86270 */
[----:B------:R-:W-:Y:S01]  /*44e0*/  IABS R62, R66 ;  /* 0x00000042003e7213 */ /* 0x000fe20000000000 */
[----:B------:R-:W-:-:S02]  /*44f0*/  IMAD.MOV.U32 R51, RZ, RZ, R53 ;  /* 0x000000ffff337224 */ /* 0x000fc400078e0035 */
[----:B------:R-:W-:Y:S02]  /*4500*/  @!P5 IMAD.IADD R56, R56, 0x1, -R2 ;  /* 0x000000013838d824 */ /* 0x000fe400078e0a02 */
[----:B------:R-:W-:Y:S02]  /*4510*/  IMAD.MOV R53, RZ, RZ, -R58 ;  /* 0x000000ffff357224 */ /* 0x000fe400078e0a3a */
[----:B------:R-:W-:Y:S01]  /*4520*/  @!P1 IMAD.MOV R51, RZ, RZ, -R51 ;  /* 0x000000ffff339224 */ /* 0x000fe200078e0a33 */
[C---:B------:R-:W-:Y:S01]  /*4530*/  ISETP.GT.U32.AND P1, PT, R2.reuse, R54, PT ;  /* 0x000000360200720c */ /* 0x040fe20003f24070 */
[----:B------:R-:W-:Y:S01]  /*4540*/  IMAD.MOV R58, RZ, RZ, -R59 ;  /* 0x000000ffff3a7224 */ /* 0x000fe200078e0a3b */
[C---:B------:R-:W-:Y:S01]  /*4550*/  ISETP.GT.U32.AND P5, PT, R2.reuse, R56, PT ;  /* 0x000000380200720c */ /* 0x040fe20003fa4070 */
[----:B------:R-:W-:Y:S02]  /*4560*/  IMAD R59, R2, R53, R60 ;  /* 0x00000035023b7224 */ /* 0x000fe400078e023c */
[----:B------:R-:W-:-:S04]  /*4570*/  IMAD.HI.U32 R60, R3, R62, RZ ;  /* 0x0000003e033c7227 */ /* 0x000fc800078e00ff */
[C---:B------:R-:W-:Y:S02]  /*4580*/  IMAD R58, R2.reuse, R58, R61 ;  /* 0x0000003a023a7224 */ /* 0x040fe400078e023d */
[----:B------:R-:W-:Y:S01]  /*4590*/  @!P3 IMAD.IADD R57, R57, 0x1, -R2 ;  /* 0x000000013939b824 */ /* 0x000fe200078e0a02 */
[----:B------:R-:W-:Y:S01]  /*45a0*/  ISETP.GE.AND P3, PT, R63, RZ, PT ;  /* 0x000000ff3f00720c */ /* 0x000fe20003f66270 */
[----:B------:R-:W-:Y:S02]  /*45b0*/  IMAD.MOV R61, RZ, RZ, -R60 ;  /* 0x000000ffff3d7224 */ /* 0x000fe400078e0a3c */
[----:B------:R-:W-:Y:S01]  /*45c0*/  @!P2 IMAD.MOV R52, RZ, RZ, -R52 ;  /* 0x000000ffff34a224 */ /* 0x000fe200078e0a34 */
[C---:B------:R-:W-:Y:S01]  /*45d0*/  ISETP.GT.U32.AND P2, PT, R2.reuse, R57, PT ;  /* 0x000000390200720c */ /* 0x040fe20003f44070 */
[----:B------:R-:W-:Y:S01]  /*45e0*/  IMAD R61, R2, R61, R62 ;  /* 0x0000003d023d7224 */ /* 0x000fe200078e023e */
[----:B------:R-:W-:Y:S01]  /*45f0*/  IABS R62, R67 ;  /* 0x00000043003e7213 */ /* 0x000fe20000000000 */
[--C-:B------:R-:W-:Y:S01]  /*4600*/  @!P1 IMAD.IADD R54, R54, 0x1, -R2.reuse ;  /* 0x0000000136369824 */ /* 0x100fe200078e0a02 */
[----:B------:R-:W-:Y:S01]  /*4610*/  ISETP.GT.U32.AND P1, PT, R2, R59, PT ;  /* 0x0000003b0200720c */ /* 0x000fe20003f24070 */
[----:B------:R-:W-:Y:S01]  /*4620*/  @!P5 IMAD.IADD R56, R56, 0x1, -R2 ;  /* 0x000000013838d824 */ /* 0x000fe200078e0a02 */
[C---:B------:R-:W-:Y:S01]  /*4630*/  ISETP.GT.U32.AND P5, PT, R2.reuse, R61, PT ;  /* 0x0000003d0200720c */ /* 0x040fe20003fa4070 */
[----:B------:R-:W-:Y:S01]  /*4640*/  @!P6 IMAD.MOV R54, RZ, RZ, -R54 ;  /* 0x000000ffff36e224 */ /* 0x000fe200078e0a36 */
[----:B------:R-:W-:Y:S01]  /*4650*/  ISETP.GT.U32.AND P6, PT, R2, R58, PT ;  /* 0x0000003a0200720c */ /* 0x000fe20003fc4070 */
[----:B------:R-:W-:-:S02]  /*4660*/  IMAD.MOV.U32 R53, RZ, RZ, R55 ;  /* 0x000000ffff357224 */ /* 0x000fc400078e0037 */
[----:B------:R-:W-:-:S04]  /*4670*/  IMAD.HI.U32 R60, R3, R62, RZ ;  /* 0x0000003e033c7227 */ /* 0x000fc800078e00ff */
[--C-:B------:R-:W-:Y:S01]  /*4680*/  @!P2 IMAD.IADD R57, R57, 0x1, -R2.reuse ;  /* 0x000000013939a824 */ /* 0x100fe200078e0a02 */
[----:B------:R-:W-:Y:S01]  /*4690*/  ISETP.GE.AND P2, PT, R65, RZ, PT ;  /* 0x000000ff4100720c */ /* 0x000fe20003f46270 */
[----:B------:R-:W-:Y:S01]  /*46a0*/  @!P0 IMAD.MOV R53, RZ, RZ, -R53 ;  /* 0x000000ffff358224 */ /* 0x000fe200078e0a35 */
[----:B------:R-:W-:Y:S01]  /*46b0*/  ISETP.GE.AND P0, PT, R64, RZ, PT ;  /* 0x000000ff4000720c */ /* 0x000fe20003f06270 */
[--C-:B------:R-:W-:Y:S01]  /*46c0*/  @!P1 IMAD.IADD R59, R59, 0x1, -R2.reuse ;  /* 0x000000013b3b9824 */ /* 0x100fe200078e0a02 */
[----:B------:R-:W-:Y:S01]  /*46d0*/  IABS R64, R68 ;  /* 0x0000004400407213 */ /* 0x000fe20000000000 */
[----:B------:R-:W-:Y:S01]  /*46e0*/  IMAD.MOV.U32 R55, RZ, RZ, R57 ;  /* 0x000000ffff377224 */ /* 0x000fe200078e0039 */
[----:B------:R-:W-:Y:S01]  /*46f0*/  IABS R65, R69 ;  /* 0x0000004500417213 */ /* 0x000fe20000000000 */
[--C-:B------:R-:W-:Y:S01]  /*4700*/  @!P5 IMAD.IADD R61, R61, 0x1, -R2.reuse ;  /* 0x000000013d3dd824 */ /* 0x100fe200078e0a02 */
[----:B------:R-:W-:Y:S01]  /*4710*/  ISETP.GE.AND P1, PT, R66, RZ, PT ;  /* 0x000000ff4200720c */ /* 0x000fe20003f26270 */
[----:B------:R-:W-:Y:S01]  /*4720*/  @!P6 IMAD.IADD R58, R58, 0x1, -R2 ;  /* 0x000000013a3ae824 */ /* 0x000fe200078e0a02 */
[C---:B------:R-:W-:Y:S01]  /*4730*/  ISETP.GT.U32.AND P6, PT, R2.reuse, R59, PT ;  /* 0x0000003b0200720c */ /* 0x040fe20003fc4070 */
[----:B------:R-:W-:Y:S01]  /*4740*/  @!P4 IMAD.MOV R55, RZ, RZ, -R55 ;  /* 0x000000ffff37c224 */ /* 0x000fe200078e0a37 */
[C---:B------:R-:W-:Y:S01]  /*4750*/  ISETP.GT.U32.AND P4, PT, R2.reuse, R61, PT ;  /* 0x0000003d0200720c */ /* 0x040fe20003f84070 */
[----:B------:R-:W-:Y:S01]  /*4760*/  IMAD.HI.U32 R57, R3, R64, RZ ;  /* 0x0000004003397227 */ /* 0x000fe200078e00ff */
[----:B------:R-:W-:-:S02]  /*4770*/  ISETP.GT.U32.AND P5, PT, R2, R58, PT ;  /* 0x0000003a0200720c */ /* 0x000fc40003fa4070 */
[----:B------:R-:W-:Y:S01]  /*4780*/  IABS R66, R70 ;  /* 0x0000004600427213 */ /* 0x000fe20000000000 */
[----:B------:R-:W-:Y:S02]  /*4790*/  IMAD.MOV R63, RZ, RZ, -R60 ;  /* 0x000000ffff3f7224 */ /* 0x000fe400078e0a3c */
[----:B------:R-:W-:Y:S02]  /*47a0*/  IMAD.MOV R57, RZ, RZ, -R57 ;  /* 0x000000ffff397224 */ /* 0x000fe400078e0a39 */
[C---:B------:R-:W-:Y:S02]  /*47b0*/  IMAD R60, R2.reuse, R63, R62 ;  /* 0x0000003f023c7224 */ /* 0x040fe400078e023e */
[----:B------:R-:W-:Y:S02]  /*47c0*/  IMAD R63, R2, R57, R64 ;  /* 0x00000039023f7224 */ /* 0x000fe400078e0240 */
[----:B------:R-:W-:-:S04]  /*47d0*/  IMAD.HI.U32 R57, R3, R65, RZ ;  /* 0x0000004103397227 */ /* 0x000fc800078e00ff */
[--C-:B------:R-:W-:Y:S01]  /*47e0*/  @!P6 IMAD.IADD R59, R59, 0x1, -R2.reuse ;  /* 0x000000013b3be824 */ /* 0x100fe200078e0a02 */
[C---:B------:R-:W-:Y:S01]  /*47f0*/  ISETP.GT.U32.AND P6, PT, R2.reuse, R60, PT ;  /* 0x0000003c0200720c */ /* 0x040fe20003fc4070 */
[----:B------:R-:W-:Y:S01]  /*4800*/  @!P4 IMAD.IADD R61, R61, 0x1, -R2 ;  /* 0x000000013d3dc824 */ /* 0x000fe200078e0a02 */
[----:B------:R-:W-:Y:S01]  /*4810*/  ISETP.GT.U32.AND P4, PT, R2, R63, PT ;  /* 0x0000003f0200720c */ /* 0x000fe20003f84070 */
[----:B------:R-:W-:-:S04]  /*4820*/  IMAD.HI.U32 R62, R3, R66, RZ ;  /* 0x00000042033e7227 */ /* 0x000fc800078e00ff */
[----:B------:R-:W-:Y:S02]  /*4830*/  IMAD.MOV R57, RZ, RZ, -R57 ;  /* 0x000000ffff397224 */ /* 0x000fe400078e0a39 */
[----:B------:R-:W-:Y:S01]  /*4840*/  @!P5 IMAD.IADD R58, R58, 0x1, -R2 ;  /* 0x000000013a3ad824 */ /* 0x000fe200078e0a02 */
[----:B------:R-:W-:Y:S01]  /*4850*/  ISETP.GE.AND P5, PT, R67, RZ, PT ;  /* 0x000000ff4300720c */ /* 0x000fe20003fa6270 */
[----:B------:R-:W-:Y:S02]  /*4860*/  IMAD.MOV R67, RZ, RZ, -R62 ;  /* 0x000000ffff437224 */ /* 0x000fe400078e0a3e */
[C---:B------:R-:W-:Y:S01]  /*4870*/  IMAD R62, R2.reuse, R57, R65 ;  /* 0x00000039023e7224 */ /* 0x040fe200078e0241 */
[----:B------:R-:W-:Y:S01]  /*4880*/  IABS R57, R71 ;  /* 0x0000004700397213 */ /* 0x000fe20000000000 */
[----:B------:R-:W-:Y:S02]  /*4890*/  IMAD R65, R2, R67, R66 ;  /* 0x0000004302417224 */ /* 0x000fe400078e0242 */
[--C-:B------:R-:W-:Y:S01]  /*48a0*/  @!P6 IMAD.IADD R60, R60, 0x1, -R2.reuse ;  /* 0x000000013c3ce824 */ /* 0x100fe200078e0a02 */
[----:B------:R-:W-:Y:S01]  /*48b0*/  ISETP.GE.AND P6, PT, R68, RZ, PT ;  /* 0x000000ff4400720c */ /* 0x000fe20003fc6270 */
[----:B------:R-:W-:Y:S01]  /*48c0*/  IMAD.MOV.U32 R66, RZ, RZ, R57 ;  /* 0x000000ffff427224 */ /* 0x000fe200078e0039 */
[----:B------:R-:W-:Y:S01]  /*48d0*/  IABS R68, R72 ;  /* 0x0000004800447213 */ /* 0x000fe20000000000 */
[----:B------:R-:W-:Y:S01]  /*48e0*/  @!P4 IMAD.IADD R63, R63, 0x1, -R2 ;  /* 0x000000013f3fc824 */ /* 0x000fe200078e0a02 */
[----:B------:R-:W-:Y:S01]  /*48f0*/  ISETP.GT.U32.AND P4, PT, R2, R60, PT ;  /* 0x0000003c0200720c */ /* 0x000fe20003f84070 */
[----:B------:R-:W-:-:S02]  /*4900*/  IMAD.MOV.U32 R57, RZ, RZ, R59 ;  /* 0x000000ffff397224 */ /* 0x000fc400078e003b */
[----:B------:R-:W-:-:S04]  /*4910*/  IMAD.HI.U32 R64, R3, R66, RZ ;  /* 0x0000004203407227 */ /* 0x000fc800078e00ff */
[----:B------:R-:W-:Y:S01]  /*4920*/  @!P0 IMAD.MOV R57, RZ, RZ, -R57 ;  /* 0x000000ffff398224 */ /* 0x000fe200078e0a39 */
[C---:B------:R-:W-:Y:S01]  /*4930*/  ISETP.GT.U32.AND P0, PT, R2.reuse, R63, PT ;  /* 0x0000003f0200720c */ /* 0x040fe20003f04070 */
[----:B------:R-:W-:Y:S01]  /*4940*/  @!P2 IMAD.MOV R58, RZ, RZ, -R58 ;  /* 0x000000ffff3aa224 */ /* 0x000fe200078e0a3a */
[----:B------:R-:W-:Y:S01]  /*4950*/  ISETP.GT.U32.AND P2, PT, R2, R65, PT ;  /* 0x000000410200720c */ /* 0x000fe20003f44070 */
[----:B------:R-:W-:Y:S02]  /*4960*/  IMAD.MOV.U32 R59, RZ, RZ, R61 ;  /* 0x000000ffff3b7224 */ /* 0x000fe400078e003d */
[----:B------:R-:W-:-:S04]  /*4970*/  IMAD.HI.U32 R61, R3, R68, RZ ;  /* 0x00000044033d7227 */ /* 0x000fc800078e00ff */
[----:B------:R-:W-:Y:S02]  /*4980*/  IMAD.MOV R67, RZ, RZ, -R64 ;  /* 0x000000ffff437224 */ /* 0x000fe400078e0a40 */
[----:B------:R-:W-:Y:S02]  /*4990*/  IMAD.MOV R61, RZ, RZ, -R61 ;  /* 0x000000ffff3d7224 */ /* 0x000fe400078e0a3d */
[--C-:B------:R-:W-:Y:S01]  /*49a0*/  @!P4 IMAD.IADD R60, R60, 0x1, -R2.reuse ;  /* 0x000000013c3cc824 */ /* 0x100fe200078e0a02 */
[----:B------:R-:W-:Y:S01]  /*49b0*/  ISETP.GE.AND P4, PT, R70, RZ, PT ;  /* 0x000000ff4600720c */ /* 0x000fe20003f86270 */
[----:B------:R-:W-:Y:S01]  /*49c0*/  @!P0 IMAD.IADD R63, R63, 0x1, -R2 ;  /* 0x000000013f3f8824 */ /* 0x000fe200078e0a02 */
[----:B------:R-:W-:Y:S01]  /*49d0*/  ISETP.GE.AND P0, PT, R71, RZ, PT ;  /* 0x000000ff4700720c */ /* 0x000fe20003f06270 */
[----:B------:R-:W-:Y:S01]  /*49e0*/  IMAD R64, R2, R67, R66 ;  /* 0x0000004302407224 */ /* 0x000fe200078e0242 */
[----:B------:R-:W-:Y:S01]  /*49f0*/  LOP3.LUT R66, R242, 0x94, RZ, 0xfc, !PT ;  /* 0x00000094f2427812 */ /* 0x000fe200078efcff */
[C---:B------:R-:W-:Y:S01]  /*4a00*/  IMAD R67, R2.reuse, R61, R68 ;  /* 0x0000003d02437224 */ /* 0x040fe200078e0244 */
[----:B------:R-:W-:Y:S01]  /*4a10*/  IABS R71, R75 ;  /* 0x0000004b00477213 */ /* 0x000fe20000000000 */
[----:B------:R-:W-:Y:S01]  /*4a20*/  IMAD.MOV.U32 R61, RZ, RZ, R63 ;  /* 0x000000ffff3d7224 */ /* 0x000fe200078e003f */
[----:B------:R-:W-:Y:S01]  /*4a30*/  IABS R68, R66 ;  /* 0x0000004200447213 */ /* 0x000fe20000000000 */
[----:B------:R-:W-:Y:S01]  /*4a40*/  @!P5 IMAD.MOV R60, RZ, RZ, -R60 ;  /* 0x000000ffff3cd224 */ /* 0x000fe200078e0a3c */
[----:B------:R-:W-:Y:S01]  /*4a50*/  ISETP.GT.U32.AND P5, PT, R2, R64, PT ;  /* 0x000000400200720c */ /* 0x000fe20003fa4070 */
[----:B------:R-:W-:-:S02]  /*4a60*/  @!P2 IMAD.IADD R65, R65, 0x1, -R2 ;  /* 0x000000014141a824 */ /* 0x000fc400078e0a02 */
[----:B------:R-:W-:Y:S01]  /*4a70*/  @!P6 IMAD.MOV R61, RZ, RZ, -R61 ;  /* 0x000000ffff3de224 */ /* 0x000fe200078e0a3d */
[C---:B------:R-:W-:Y:S01]  /*4a80*/  ISETP.GT.U32.AND P6, PT, R2.reuse, R67, PT ;  /* 0x000000430200720c */ /* 0x040fe20003fc4070 */
[----:B------:R-:W-:Y:S01]  /*4a90*/  @!P3 IMAD.MOV R56, RZ, RZ, -R56 ;  /* 0x000000ffff38b224 */ /* 0x000fe200078e0a38 */
[C---:B------:R-:W-:Y:S01]  /*4aa0*/  ISETP.GT.U32.AND P2, PT, R2.reuse, R65, PT ;  /* 0x000000410200720c */ /* 0x040fe20003f44070 */
[----:B------:R-:W-:Y:S01]  /*4ab0*/  @!P1 IMAD.MOV R59, RZ, RZ, -R59 ;  /* 0x000000ffff3b9224 */ /* 0x000fe200078e0a3b */
[----:B------:R-:W-:Y:S01]  /*4ac0*/  ISETP.GT.U32.AND P3, PT, R2, R62, PT ;  /* 0x0000003e0200720c */ /* 0x000fe20003f64070 */
[----:B------:R-:W-:Y:S01]  /*4ad0*/  IMAD.HI.U32 R63, R3, R68, RZ ;  /* 0x00000044033f7227 */ /* 0x000fe200078e00ff */
[----:B------:R-:W-:Y:S02]  /*4ae0*/  ISETP.GE.AND P1, PT, R69, RZ, PT ;  /* 0x000000ff4500720c */ /* 0x000fe40003f26270 */
[----:B------:R-:W-:Y:S01]  /*4af0*/  IABS R69, R73 ;  /* 0x0000004900457213 */ /* 0x000fe20000000000 */
[----:B------:R-:W-:-:S02]  /*4b00*/  @!P5 IMAD.IADD R64, R64, 0x1, -R2 ;  /* 0x000000014040d824 */ /* 0x000fc400078e0a02 */
[----:B------:R-:W-:Y:S02]  /*4b10*/  IMAD.MOV R63, RZ, RZ, -R63 ;  /* 0x000000ffff3f7224 */ /* 0x000fe400078e0a3f */
[--C-:B------:R-:W-:Y:S01]  /*4b20*/  @!P6 IMAD.IADD R67, R67, 0x1, -R2.reuse ;  /* 0x000000014343e824 */ /* 0x100fe200078e0a02 */
[----:B------:R-:W-:Y:S01]  /*4b30*/  ISETP.GT.U32.AND P5, PT, R2, R64, PT ;  /* 0x000000400200720c */ /* 0x000fe20003fa4070 */
[----:B------:R-:W-:Y:S01]  /*4b40*/  @!P2 IMAD.IADD R65, R65, 0x1, -R2 ;  /* 0x000000014141a824 */ /* 0x000fe200078e0a02 */
[----:B------:R-:W-:Y:S01]  /*4b50*/  ISETP.GE.AND P2, PT, R66, RZ, PT ;  /* 0x000000ff4200720c */ /* 0x000fe20003f46270 */
[----:B------:R-:W-:Y:S01]  /*4b60*/  IMAD.HI.U32 R66, R3, R69, RZ ;  /* 0x0000004503427227 */ /* 0x000fe200078e00ff */
[----:B------:R-:W-:-:S03]  /*4b70*/  ISETP.GT.U32.AND P6, PT, R2, R67, PT ;  /* 0x000000430200720c */ /* 0x000fc60003fc4070 */
[----:B------:R-:W-:Y:S02]  /*4b80*/  @!P3 IMAD.IADD R62, R62, 0x1, -R2 ;  /* 0x000000013e3eb824 */ /* 0x000fe400078e0a02 */
[----:B------:R-:W-:Y:S02]  /*4b90*/  IMAD.MOV R70, RZ, RZ, -R66 ;  /* 0x000000ffff467224 */ /* 0x000fe400078e0a42 */
[C---:B------:R-:W-:Y:S01]  /*4ba0*/  IMAD R66, R2.reuse, R63, R68 ;  /* 0x0000003f02427224 */ /* 0x040fe200078e0244 */
[C---:B------:R-:W-:Y:S01]  /*4bb0*/  ISETP.GT.U32.AND P3, PT, R2.reuse, R62, PT ;  /* 0x0000003e0200720c */ /* 0x040fe20003f64070 */
[----:B------:R-:W-:Y:S02]  /*4bc0*/  IMAD R69, R2, R70, R69 ;  /* 0x0000004602457224 */ /* 0x000fe400078e0245 */
[--C-:B------:R-:W-:Y:S01]  /*4bd0*/  @!P5 IMAD.IADD R64, R64, 0x1, -R2.reuse ;  /* 0x000000014040d824 */ /* 0x100fe200078e0a02 */
[C---:B------:R-:W-:Y:S01]  /*4be0*/  ISETP.GT.U32.AND P5, PT, R2.reuse, R66, PT ;  /* 0x000000420200720c */ /* 0x040fe20003fa4070 */
[----:B------:R-:W-:Y:S01]  /*4bf0*/  @!P6 IMAD.IADD R67, R67, 0x1, -R2 ;  /* 0x000000014343e824 */ /* 0x000fe200078e0a02 */
[----:B------:R-:W-:Y:S01]  /*4c00*/  ISETP.GT.U32.AND P6, PT, R2, R69, PT ;  /* 0x000000450200720c */ /* 0x000fe20003fc4070 */
[----:B------:R-:W-:-:S02]  /*4c10*/  IMAD.MOV.U32 R68, RZ, RZ, R71 ;  /* 0x000000ffff447224 */ /* 0x000fc400078e0047 */
[----:B------:R-:W-:Y:S02]  /*4c20*/  @!P0 IMAD.MOV R64, RZ, RZ, -R64 ;  /* 0x000000ffff408224 */ /* 0x000fe400078e0a40 */
[----:B------:R-:W-:-:S04]  /*4c30*/  IMAD.HI.U32 R63, R3, R68, RZ ;  /* 0x00000044033f7227 */ /* 0x000fc800078e00ff */
[--C-:B------:R-:W-:Y:S01]  /*4c40*/  @!P3 IMAD.IADD R62, R62, 0x1, -R2.reuse ;  /* 0x000000013e3eb824 */ /* 0x100fe200078e0a02 */
[----:B------:R-:W-:Y:S01]  /*4c50*/  ISETP.GE.AND P3, PT, R72, RZ, PT ;  /* 0x000000ff4800720c */ /* 0x000fe20003f66270 */
[----:B------:R-:W-:Y:S01]  /*4c60*/  @!P5 IMAD.IADD R66, R66, 0x1, -R2 ;  /* 0x000000014242d824 */ /* 0x000fe200078e0a02 */
[----:B------:R-:W-:Y:S01]  /*4c70*/  IABS R72, R76 ;  /* 0x0000004c00487213 */ /* 0x000fe20000000000 */
[----:B------:R-:W-:Y:S01]  /*4c80*/  @!P1 IMAD.MOV R62, RZ, RZ, -R62 ;  /* 0x000000ffff3e9224 */ /* 0x000fe200078e0a3e */
[----:B------:R-:W-:Y:S01]  /*4c90*/  ISETP.GE.AND P1, PT, R73, RZ, PT ;  /* 0x000000ff4900720c */ /* 0x000fe20003f26270 */
[----:B------:R-:W-:Y:S01]  /*4ca0*/  IMAD.MOV R63, RZ, RZ, -R63 ;  /* 0x000000ffff3f7224 */ /* 0x000fe200078e0a3f */
[----:B------:R-:W-:Y:S01]  /*4cb0*/  IABS R73, R77 ;  /* 0x0000004d00497213 */ /* 0x000fe20000000000 */
[----:B------:R-:W-:Y:S01]  /*4cc0*/  @!P6 IMAD.IADD R69, R69, 0x1, -R2 ;  /* 0x000000014545e824 */ /* 0x000fe200078e0a02 */
[----:B------:R-:W-:Y:S01]  /*4cd0*/  ISETP.GT.U32.AND P6, PT, R2, R66, PT ;  /* 0x000000420200720c */ /* 0x000fe20003fc4070 */
[----:B------:R-:W-:-:S03]  /*4ce0*/  IMAD.HI.U32 R70, R3, R72, RZ ;  /* 0x0000004803467227 */ /* 0x000fc600078e00ff */
[C---:B------:R-:W-:Y:S01]  /*4cf0*/  ISETP.GT.U32.AND P0, PT, R2.reuse, R69, PT ;  /* 0x000000450200720c */ /* 0x040fe20003f04070 */
[----:B------:R-:W-:Y:S02]  /*4d00*/  IMAD R68, R2, R63, R68 ;  /* 0x0000003f02447224 */ /* 0x000fe400078e0244 */
[----:B------:R-:W-:-:S03]  /*4d10*/  IMAD.HI.U32 R71, R3, R73, RZ ;  /* 0x0000004903477227 */ /* 0x000fc600078e00ff */
[C---:B------:R-:W-:Y:S01]  /*4d20*/  ISETP.GT.U32.AND P5, PT, R2.reuse, R68, PT ;  /* 0x000000440200720c */ /* 0x040fe20003fa4070 */
[----:B------:R-:W-:Y:S02]  /*4d30*/  IMAD.MOV.U32 R63, RZ, RZ, R65 ;  /* 0x000000ffff3f7224 */ /* 0x000fe400078e0041 */
[----:B------:R-:W-:Y:S02]  /*4d40*/  IMAD.MOV R65, RZ, RZ, -R70 ;  /* 0x000000ffff417224 */ /* 0x000fe400078e0a46 */
[----:B------:R-:W-:Y:S02]  /*4d50*/  IMAD.MOV R70, RZ, RZ, -R71 ;  /* 0x000000ffff467224 */ /* 0x000fe400078e0a47 */
[----:B------:R-:W-:Y:S02]  /*4d60*/  IMAD R71, R2, R65, R72 ;  /* 0x0000004102477224 */ /* 0x000fe400078e0248 */
[----:B------:R-:W-:Y:S02]  /*4d70*/  @!P6 IMAD.IADD R66, R66, 0x1, -R2 ;  /* 0x000000014242e824 */ /* 0x000fe400078e0a02 */
[----:B------:R-:W-:Y:S01]  /*4d80*/  IMAD.HI.U32 R72, R3, R74, RZ ;  /* 0x0000004a03487227 */ /* 0x000fe200078e00ff */
[----:B------:R-:W-:-:S03]  /*4d90*/  ISETP.GT.U32.AND P6, PT, R2, R71, PT ;  /* 0x000000470200720c */ /* 0x000fc60003fc4070 */
[C---:B------:R-:W-:Y:S02]  /*4da0*/  IMAD R70, R2.reuse, R70, R73 ;  /* 0x0000004602467224 */ /* 0x040fe400078e0249 */
[----:B------:R-:W-:Y:S02]  /*4db0*/  IMAD.MOV R73, RZ, RZ, -R72 ;  /* 0x000000ffff497224 */ /* 0x000fe400078e0a48 */
[----:B------:R-:W-:Y:S01]  /*4dc0*/  @!P4 IMAD.MOV R63, RZ, RZ, -R63 ;  /* 0x000000ffff3fc224 */ /* 0x000fe200078e0a3f */
[----:B------:R-:W-:Y:S01]  /*4dd0*/  ISETP.GE.AND P4, PT, R75, RZ, PT ;  /* 0x000000ff4b00720c */ /* 0x000fe20003f86270 */
[C---:B------:R-:W-:Y:S01]  /*4de0*/  IMAD R73, R2.reuse, R73, R74 ;  /* 0x0000004902497224 */ /* 0x040fe200078e024a */
[----:B------:R-:W-:Y:S01]  /*4df0*/  IABS R75, R79 ;  /* 0x0000004f004b7213 */ /* 0x000fe20000000000 */
[----:B------:R-:W-:Y:S02]  /*4e00*/  IMAD.MOV.U32 R65, RZ, RZ, R67 ;  /* 0x000000ffff417224 */ /* 0x000fe400078e0043 */
[----:B------:R-:W-:Y:S01]  /*4e10*/  @!P6 IMAD.IADD R71, R71, 0x1, -R2 ;  /* 0x000000014747e824 */ /* 0x000fe200078e0a02 */
[----:B------:R-:W-:Y:S01]  /*4e20*/  ISETP.GT.U32.AND P6, PT, R2, R73, PT ;  /* 0x000000490200720c */ /* 0x000fe20003fc4070 */
[----:B------:R-:W-:-:S04]  /*4e30*/  IMAD.HI.U32 R67, R3, R75, RZ ;  /* 0x0000004b03437227 */ /* 0x000fc800078e00ff */
[----:B------:R-:W-:Y:S02]  /*4e40*/  IMAD.MOV R67, RZ, RZ, -R67 ;  /* 0x000000ffff437224 */ /* 0x000fe400078e0a43 */
[--C-:B------:R-:W-:Y:S01]  /*4e50*/  @!P0 IMAD.IADD R69, R69, 0x1, -R2.reuse ;  /* 0x0000000145458824 */ /* 0x100fe200078e0a02 */
[----:B------:R-:W-:Y:S01]  /*4e60*/  ISETP.GE.AND P0, PT, R77, RZ, PT ;  /* 0x000000ff4d00720c */ /* 0x000fe20003f06270 */
[C---:B------:R-:W-:Y:S01]  /*4e70*/  IMAD R72, R2.reuse, R67, R75 ;  /* 0x0000004302487224 */ /* 0x040fe200078e024b */
[----:B------:R-:W-:Y:S01]  /*4e80*/  IABS R75, R82 ;  /* 0x00000052004b7213 */ /* 0x000fe20000000000 */
[----:B------:R-:W-:Y:S01]  /*4e90*/  IMAD.MOV.U32 R67, RZ, RZ, R69 ;  /* 0x000000ffff437224 */ /* 0x000fe200078e0045 */
[----:B------:R-:W-:Y:S01]  /*4ea0*/  IABS R77, R83 ;  /* 0x00000053004d7213 */ /* 0x000fe20000000000 */
[----:B------:R-:W-:Y:S02]  /*4eb0*/  @!P6 IMAD.IADD R73, R73, 0x1, -R2 ;  /* 0x000000014949e824 */ /* 0x000fe400078e0a02 */
[----:B------:R-:W-:Y:S01]  /*4ec0*/  @!P1 IMAD.MOV R67, RZ, RZ, -R67 ;  /* 0x000000ffff439224 */ /* 0x000fe200078e0a43 */
[C---:B------:R-:W-:Y:S01]  /*4ed0*/  ISETP.GT.U32.AND P1, PT, R2.reuse, R71, PT ;  /* 0x000000470200720c */ /* 0x040fe20003f24070 */
[----:B------:R-:W-:Y:S01]  /*4ee0*/  @!P2 IMAD.MOV R66, RZ, RZ, -R66 ;  /* 0x000000ffff42a224 */ /* 0x000fe200078e0a42 */
[C---:B------:R-:W-:Y:S01]  /*4ef0*/  ISETP.GT.U32.AND P2, PT, R2.reuse, R70, PT ;  /* 0x000000460200720c */ /* 0x040fe20003f44070 */
[----:B------:R-:W-:Y:S01]  /*4f00*/  IMAD.HI.U32 R69, R3, R75, RZ ;  /* 0x0000004b03457227 */ /* 0x000fe200078e00ff */
[----:B------:R-:W-:-:S03]  /*4f10*/  ISETP.GT.U32.AND P6, PT, R2, R73, PT ;  /* 0x000000490200720c */ /* 0x000fc60003fc4070 */
[--C-:B------:R-:W-:Y:S02]  /*4f20*/  @!P5 IMAD.IADD R68, R68, 0x1, -R2.reuse ;  /* 0x000000014444d824 */ /* 0x100fe400078e0a02 */
[----:B------:R-:W-:Y:S02]  /*4f30*/  IMAD.MOV R69, RZ, RZ, -R69 ;  /* 0x000000ffff457224 */ /* 0x000fe400078e0a45 */
[----:B------:R-:W-:Y:S01]  /*4f40*/  @!P3 IMAD.MOV R65, RZ, RZ, -R65 ;  /* 0x000000ffff41b224 */ /* 0x000fe200078e0a41 */
[C---:B------:R-:W-:Y:S01]  /*4f50*/  ISETP.GT.U32.AND P5, PT, R2.reuse, R68, PT ;  /* 0x000000440200720c */ /* 0x040fe20003fa4070 */
[--C-:B------:R-:W-:Y:S01]  /*4f60*/  @!P1 IMAD.IADD R71, R71, 0x1, -R2.reuse ;  /* 0x0000000147479824 */ /* 0x100fe200078e0a02 */
[C---:B------:R-:W-:Y:S01]  /*4f70*/  ISETP.GT.U32.AND P1, PT, R2.reuse, R72, PT ;  /* 0x000000480200720c */ /* 0x040fe20003f24070 */
[----:B------:R-:W-:Y:S01]  /*4f80*/  IMAD R75, R2, R69, R75 ;  /* 0x00000045024b7224 */ /* 0x000fe200078e024b */
[----:B------:R-:W-:Y:S01]  /*4f90*/  ISETP.GE.AND P3, PT, R76, RZ, PT ;  /* 0x000000ff4c00720c */ /* 0x000fe20003f66270 */
[----:B------:R-:W-:-:S02]  /*4fa0*/  @!P2 IMAD.IADD R70, R70, 0x1, -R2 ;  /* 0x000000014646a824 */ /* 0x000fc400078e0a02 */
[----:B------:R-:W-:Y:S01]  /*4fb0*/  @!P6 IMAD.IADD R73, R73, 0x1, -R2 ;  /* 0x000000014949e824 */ /* 0x000fe200078e0a02 */
[C---:B------:R-:W-:Y:S01]  /*4fc0*/  ISETP.GT.U32.AND P6, PT, R2.reuse, R75, PT ;  /* 0x0000004b0200720c */ /* 0x040fe20003fc4070 */
[----:B------:R-:W-:Y:S01]  /*4fd0*/  IMAD.HI.U32 R69, R3, R77, RZ ;  /* 0x0000004d03457227 */ /* 0x000fe200078e00ff */
[----:B------:R-:W-:-:S03]  /*4fe0*/  ISETP.GT.U32.AND P2, PT, R2, R70, PT ;  /* 0x000000460200720c */ /* 0x000fc60003f44070 */
[--C-:B------:R-:W-:Y:S01]  /*4ff0*/  @!P5 IMAD.IADD R68, R68, 0x1, -R2.reuse ;  /* 0x000000014444d824 */ /* 0x100fe200078e0a02 */
[----:B------:R-:W-:Y:S01]  /*5000*/  ISETP.GE.AND P5, PT, R78, RZ, PT ;  /* 0x000000ff4e00720c */ /* 0x000fe20003fa6270 */
[--C-:B------:R-:W-:Y:S01]  /*5010*/  @!P1 IMAD.IADD R72, R72, 0x1, -R2.reuse ;  /* 0x0000000148489824 */ /* 0x100fe200078e0a02 */
[----:B------:R-:W-:Y:S01]  /*5020*/  IABS R78, R84 ;  /* 0x00000054004e7213 */ /* 0x000fe20000000000 */
[----:B------:R-:W-:Y:S01]  /*5030*/  IMAD.HI.U32 R76, R3, R80, RZ ;  /* 0x00000050034c7227 */ /* 0x000fe200078e00ff */
[----:B------:R-:W-:Y:S02]  /*5040*/  ISETP.GE.AND P1, PT, R82, RZ, PT ;  /* 0x000000ff5200720c */ /* 0x000fe40003f26270 */
[----:B------:R-:W-:Y:S01]  /*5050*/  LOP3.LUT R82, R242, 0xaa, RZ, 0xfc, !PT ;  /* 0x000000aaf2527812 */ /* 0x000fe200078efcff */
[----:B------:R-:W-:Y:S01]  /*5060*/  @!P6 IMAD.IADD R75, R75, 0x1, -R2 ;  /* 0x000000014b4be824 */ /* 0x000fe200078e0a02 */
[----:B------:R-:W-:Y:S01]  /*5070*/  ISETP.GT.U32.AND P6, PT, R2, R72, PT ;  /* 0x000000480200720c */ /* 0x000fe20003fc4070 */
[----:B------:R-:W-:-:S04]  /*5080*/  IMAD.HI.U32 R74, R3, R78, RZ ;  /* 0x0000004e034a7227 */ /* 0x000fc800078e00ff */
[----:B------:R-:W-:Y:S02]  /*5090*/  IMAD.MOV R69, RZ, RZ, -R69 ;  /* 0x000000ffff457224 */ /* 0x000fe400078e0a45 */
[----:B------:R-:W-:Y:S01]  /*50a0*/  @!P2 IMAD.IADD R70, R70, 0x1, -R2 ;  /* 0x000000014646a824 */ /* 0x000fe200078e0a02 */
[----:B------:R-:W-:Y:S01]  /*50b0*/  ISETP.GE.AND P2, PT, R79, RZ, PT ;  /* 0x000000ff4f00720c */ /* 0x000fe20003f46270 */
[----:B------:R-:W-:Y:S02]  /*50c0*/  IMAD.MOV R79, RZ, RZ, -R74 ;  /* 0x000000ffff4f7224 */ /* 0x000fe400078e0a4a */
[----:B------:R-:W-:Y:S02]  /*50d0*/  IMAD.MOV R81, RZ, RZ, -R76 ;  /* 0x000000ffff517224 */ /* 0x000fe400078e0a4c */
[----:B------:R-:W-:Y:S02]  /*50e0*/  IMAD R74, R2, R69, R77 ;  /* 0x00000045024a7224 */ /* 0x000fe400078e024d */
[----:B------:R-:W-:-:S02]  /*50f0*/  IMAD.MOV.U32 R69, RZ, RZ, R71 ;  /* 0x000000ffff457224 */ /* 0x000fc400078e0047 */
[----:B------:R-:W-:Y:S01]  /*5100*/  @!P4 IMAD.MOV R68, RZ, RZ, -R68 ;  /* 0x000000ffff44c224 */ /* 0x000fe200078e0a44 */
[C---:B------:R-:W-:Y:S01]  /*5110*/  ISETP.GT.U32.AND P4, PT, R2.reuse, R75, PT ;  /* 0x0000004b0200720c */ /* 0x040fe20003f84070 */
[C---:B------:R-:W-:Y:S01]  /*5120*/  IMAD R77, R2.reuse, R79, R78 ;  /* 0x0000004f024d7224 */ /* 0x040fe200078e024e */
[----:B------:R-:W-:Y:S01]  /*5130*/  IABS R79, R82 ;  /* 0x00000052004f7213 */ /* 0x000fe20000000000 */
[C---:B------:R-:W-:Y:S01]  /*5140*/  IMAD R76, R2.reuse, R81, R80 ;  /* 0x00000051024c7224 */ /* 0x040fe200078e0250 */
[----:B------:R-:W-:Y:S01]  /*5150*/  IABS R80, R86 ;  /* 0x0000005600507213 */ /* 0x000fe20000000000 */
[----:B------:R-:W-:Y:S01]  /*5160*/  @!P3 IMAD.MOV R69, RZ, RZ, -R69 ;  /* 0x000000ffff45b224 */ /* 0x000fe200078e0a45 */
[----:B------:R-:W-:Y:S01]  /*5170*/  ISETP.GT.U32.AND P3, PT, R2, R74, PT ;  /* 0x0000004a0200720c */ /* 0x000fe20003f64070 */
[----:B------:R-:W-:Y:S01]  /*5180*/  @!P6 IMAD.IADD R72, R72, 0x1, -R2 ;  /* 0x000000014848e824 */ /* 0x000fe200078e0a02 */
[----:B------:R-:W-:Y:S01]  /*5190*/  ISETP.GT.U32.AND P6, PT, R2, R76, PT ;  /* 0x0000004c0200720c */ /* 0x000fe20003fc4070 */
[----:B------:R-:W-:-:S02]  /*51a0*/  IMAD.MOV.U32 R71, RZ, RZ, R73 ;  /* 0x000000ffff477224 */ /* 0x000fc400078e0049 */
[----:B------:R-:W-:-:S04]  /*51b0*/  IMAD.HI.U32 R73, R3, R79, RZ ;  /* 0x0000004f03497227 */ /* 0x000fc800078e00ff */
[----:B------:R-:W-:Y:S01]  /*51c0*/  @!P0 IMAD.MOV R70, RZ, RZ, -R70 ;  /* 0x000000ffff468224 */ /* 0x000fe200078e0a46 */
[----:B------:R-:W-:Y:S01]  /*51d0*/  ISETP.GT.U32.AND P0, PT, R2, R77, PT ;  /* 0x0000004d0200720c */ /* 0x000fe20003f04070 */
[----:B------:R-:W-:Y:S02]  /*51e0*/  IMAD.MOV R78, RZ, RZ, -R73 ;  /* 0x000000ffff4e7224 */ /* 0x000fe400078e0a49 */
[----:B------:R-:W-:-:S04]  /*51f0*/  IMAD.HI.U32 R73, R3, R80, RZ ;  /* 0x0000005003497227 */ /* 0x000fc800078e00ff */
[--C-:B------:R-:W-:Y:S01]  /*5200*/  @!P4 IMAD.IADD R75, R75, 0x1, -R2.reuse ;  /* 0x000000014b4bc824 */ /* 0x100fe200078e0a02 */
[----:B------:R-:W-:Y:S01]  /*5210*/  ISETP.GE.AND P4, PT, R84, RZ, PT ;  /* 0x000000ff5400720c */ /* 0x000fe20003f86270 */
[----:B------:R-:W-:Y:S02]  /*5220*/  IMAD.MOV R81, RZ, RZ, -R73 ;  /* 0x000000ffff517224 */ /* 0x000fe400078e0a49 */
[--C-:B------:R-:W-:Y:S01]  /*5230*/  @!P3 IMAD.IADD R74, R74, 0x1, -R2.reuse ;  /* 0x000000014a4ab824 */ /* 0x100fe200078e0a02 */
[----:B------:R-:W-:Y:S01]  /*5240*/  ISETP.GE.AND P3, PT, R85, RZ, PT ;  /* 0x000000ff5500720c */ /* 0x000fe20003f66270 */
[----:B------:R-:W-:Y:S01]  /*5250*/  IMAD R79, R2, R78, R79 ;  /* 0x0000004e024f7224 */ /* 0x000fe200078e024f */
[----:B------:R-:W-:Y:S01]  /*5260*/  LOP3.LUT R85, R242, 0xb0, RZ, 0xfc, !PT ;  /* 0x000000b0f2557812 */ /* 0x000fe200078efcff */
[----:B------:R-:W-:Y:S02]  /*5270*/  IMAD.MOV.U32 R73, RZ, RZ, R75 ;  /* 0x000000ffff497224 */ /* 0x000fe400078e004b */
[----:B------:R-:W-:-:S02]  /*5280*/  @!P6 IMAD.IADD R76, R76, 0x1, -R2 ;  /* 0x000000014c4ce824 */ /* 0x000fc400078e0a02 */
[----:B------:R-:W-:Y:S01]  /*5290*/  @!P0 IMAD.IADD R77, R77, 0x1, -R2 ;  /* 0x000000014d4d8824 */ /* 0x000fe200078e0a02 */
[C---:B------:R-:W-:Y:S01]  /*52a0*/  ISETP.GT.U32.AND P0, PT, R2.reuse, R74, PT ;  /* 0x0000004a0200720c */ /* 0x040fe20003f04070 */
[----:B------:R-:W-:Y:S01]  /*52b0*/  @!P1 IMAD.MOV R73, RZ, RZ, -R73 ;  /* 0x000000ffff499224 */ /* 0x000fe200078e0a49 */
[C---:B------:R-:W-:Y:S01]  /*52c0*/  ISETP.GT.U32.AND P1, PT, R2.reuse, R79, PT ;  /* 0x0000004f0200720c */ /* 0x040fe20003f24070 */
[----:B------:R-:W-:Y:S01]  /*52d0*/  @!P2 IMAD.MOV R72, RZ, RZ, -R72 ;  /* 0x000000ffff48a224 */ /* 0x000fe200078e0a48 */
[C---:B------:R-:W-:Y:S01]  /*52e0*/  ISETP.GT.U32.AND P2, PT, R2.reuse, R76, PT ;  /* 0x0000004c0200720c */ /* 0x040fe20003f44070 */
[----:B------:R-:W-:Y:S01]  /*52f0*/  @!P5 IMAD.MOV R71, RZ, RZ, -R71 ;  /* 0x000000ffff47d224 */ /* 0x000fe200078e0a47 */
[----:B------:R-:W-:Y:S01]  /*5300*/  ISETP.GE.AND P5, PT, R83, RZ, PT ;  /* 0x000000ff5300720c */ /* 0x000fe20003fa6270 */
[C---:B------:R-:W-:Y:S01]  /*5310*/  IMAD R78, R2.reuse, R81, R80 ;  /* 0x00000051024e7224 */ /* 0x040fe200078e0250 */
[----:B------:R-:W-:Y:S02]  /*5320*/  ISETP.GT.U32.AND P6, PT, R2, R77, PT ;  /* 0x0000004d0200720c */ /* 0x000fe40003fc4070 */
[----:B------:R-:W-:-:S03]  /*5330*/  LOP3.LUT R83, R242, 0xae, RZ, 0xfc, !PT ;  /* 0x000000aef2537812 */ /* 0x000fc600078efcff */
[--C-:B------:R-:W-:Y:S01]  /*5340*/  @!P0 IMAD.IADD R74, R74, 0x1, -R2.reuse ;  /* 0x000000014a4a8824 */ /* 0x100fe200078e0a02 */
[----:B------:R-:W-:Y:S01]  /*5350*/  IABS R81, R83 ;  /* 0x0000005300517213 */ /* 0x000fe20000000000 */
[--C-:B------:R-:W-:Y:S01]  /*5360*/  @!P1 IMAD.IADD R79, R79, 0x1, -R2.reuse ;  /* 0x000000014f4f9824 */ /* 0x100fe200078e0a02 */
[----:B------:R-:W-:Y:S01]  /*5370*/  ISETP.GE.AND P0, PT, R82, RZ, PT ;  /* 0x000000ff5200720c */ /* 0x000fe20003f06270 */
[----:B------:R-:W-:Y:S01]  /*5380*/  @!P2 IMAD.IADD R76, R76, 0x1, -R2 ;  /* 0x000000014c4ca824 */ /* 0x000fe200078e0a02 */
[----:B------:R-:W-:Y:S01]  /*5390*/  ISETP.GE.AND P2, PT, R86, RZ, PT ;  /* 0x000000ff5600720c */ /* 0x000fe20003f46270 */
[----:B------:R-:W-:Y:S01]  /*53a0*/  IMAD.HI.U32 R75, R3, R81, RZ ;  /* 0x00000051034b7227 */ /* 0x000fe200078e00ff */
[----:B------:R-:W-:Y:S02]  /*53b0*/  LOP3.LUT R86, R242, 0xb2, RZ, 0xfc, !PT ;  /* 0x000000b2f2567812 */ /* 0x000fe400078efcff */
[----:B------:R-:W-:Y:S01]  /*53c0*/  IABS R82, R85 ;  /* 0x0000005500527213 */ /* 0x000fe20000000000 */
[----:B------:R-:W-:Y:S01]  /*53d0*/  @!P5 IMAD.MOV R74, RZ, RZ, -R74 ;  /* 0x000000ffff4ad224 */ /* 0x000fe200078e0a4a */
[C---:B------:R-:W-:Y:S01]  /*53e0*/  ISETP.GT.U32.AND P5, PT, R2.reuse, R79, PT ;  /* 0x0000004f0200720c */ /* 0x040fe20003fa4070 */
[----:B------:R-:W-:Y:S01]  /*53f0*/  @!P6 IMAD.IADD R77, R77, 0x1, -R2 ;  /* 0x000000014d4de824 */ /* 0x000fe200078e0a02 */
[----:B------:R-:W-:Y:S01]  /*5400*/  ISETP.GT.U32.AND P6, PT, R2, R78, PT ;  /* 0x0000004e0200720c */ /* 0x000fe20003fc4070 */
[----:B------:R-:W-:Y:S01]  /*5410*/  IMAD.MOV R75, RZ, RZ, -R75 ;  /* 0x000000ffff4b7224 */ /* 0x000fe200078e0a4b */
[----:B------:R-:W-:Y:S01]  /*5420*/  IABS R84, R86 ;  /* 0x0000005600547213 */ /* 0x000fe20000000000 */
[----:B------:R-:W-:Y:S01]  /*5430*/  IMAD.HI.U32 R80, R3, R82, RZ ;  /* 0x0000005203507227 */ /* 0x000fe200078e00ff */
[----:B------:R-:W-:-:S03]  /*5440*/  ISETP.GE.AND P1, PT, R83, RZ, PT ;  /* 0x000000ff5300720c */ /* 0x000fc60003f26270 */
[----:B------:R-:W-:Y:S02]  /*5450*/  IMAD R81, R2, R75, R81 ;  /* 0x0000004b02517224 */ /* 0x000fe400078e0251 */
[----:B------:R-:W-:Y:S02]  /*5460*/  IMAD.MOV.U32 R75, RZ, RZ, R77 ;  /* 0x000000ffff4b7224 */ /* 0x000fe400078e004d */
[----:B------:R-:W-:-:S04]  /*5470*/  IMAD.HI.U32 R77, R3, R84, RZ ;  /* 0x00000054034d7227 */ /* 0x000fc800078e00ff */
[----:B------:R-:W-:Y:S02]  /*5480*/  IMAD.MOV R83, RZ, RZ, -R80 ;  /* 0x000000ffff537224 */ /* 0x000fe400078e0a50 */
[----:B------:R-:W-:Y:S01]  /*5490*/  @!P4 IMAD.MOV R75, RZ, RZ, -R75 ;  /* 0x000000ffff4bc224 */ /* 0x000fe200078e0a4b */
[C---:B------:R-:W-:Y:S01]  /*54a0*/  ISETP.GT.U32.AND P4, PT, R2.reuse, R81, PT ;  /* 0x000000510200720c */ /* 0x040fe20003f84070 */
[----:B------:R-:W-:Y:S02]  /*54b0*/  IMAD.MOV R77, RZ, RZ, -R77 ;  /* 0x000000ffff4d7224 */ /* 0x000fe400078e0a4d */
[----:B------:R-:W-:Y:S02]  /*54c0*/  @!P5 IMAD.IADD R79, R79, 0x1, -R2 ;  /* 0x000000014f4fd824 */ /* 0x000fe400078e0a02 */
[----:B------:R-:W-:Y:S01]  /*54d0*/  IMAD R80, R2, R83, R82 ;  /* 0x0000005302507224 */ /* 0x000fe200078e0252 */
[----:B------:R-:W-:Y:S01]  /*54e0*/  LOP3.LUT R82, R242, 0xb4, RZ, 0xfc, !PT ;  /* 0x000000b4f2527812 */ /* 0x000fe200078efcff */
[----:B------:R-:W-:-:S02]  /*54f0*/  @!P6 IMAD.IADD R78, R78, 0x1, -R2 ;  /* 0x000000014e4ee824 */ /* 0x000fc400078e0a02 */
[C---:B------:R-:W-:Y:S01]  /*5500*/  IMAD R83, R2.reuse, R77, R84 ;  /* 0x0000004d02537224 */ /* 0x040fe200078e0254 */
[C---:B------:R-:W-:Y:S01]  /*5510*/  ISETP.GT.U32.AND P5, PT, R2.reuse, R80, PT ;  /* 0x000000500200720c */ /* 0x040fe20003fa4070 */
[----:B------:R-:W-:Y:S01]  /*5520*/  IMAD.MOV.U32 R77, RZ, RZ, R79 ;  /* 0x000000ffff4d7224 */ /* 0x000fe200078e004f */
[C---:B------:R-:W-:Y:S01]  /*5530*/  ISETP.GT.U32.AND P6, PT, R2.reuse, R78, PT ;  /* 0x0000004e0200720c */ /* 0x040fe20003fc4070 */
[----:B------:R-:W-:Y:S02]  /*5540*/  @!P4 IMAD.IADD R81, R81, 0x1, -R2 ;  /* 0x000000015151c824 */ /* 0x000fe400078e0a02 */
[----:B------:R-:W-:Y:S01]  /*5550*/  @!P0 IMAD.MOV R77, RZ, RZ, -R77 ;  /* 0x000000ffff4d8224 */ /* 0x000fe200078e0a4d */
[C---:B------:R-:W-:Y:S01]  /*5560*/  ISETP.GT.U32.AND P0, PT, R2.reuse, R83, PT ;  /* 0x000000530200720c */ /* 0x040fe20003f04070 */
[----:B------:R-:W-:Y:S01]  /*5570*/  @!P3 IMAD.MOV R76, RZ, RZ, -R76 ;  /* 0x000000ffff4cb224 */ /* 0x000fe200078e0a4c */
[----:B------:R-:W-:Y:S01]  /*5580*/  ISETP.GT.U32.AND P4, PT, R2, R81, PT ;  /* 0x000000510200720c */ /* 0x000fe20003f84070 */
[----:B------:R-:W-:Y:S01]  /*5590*/  IMAD.HI.U32 R84, R3, R88, RZ ;  /* 0x0000005803547227 */ /* 0x000fe200078e00ff */
[----:B------:R-:W-:-:S02]  /*55a0*/  ISETP.GE.AND P3, PT, R85, RZ, PT ;  /* 0x000000ff5500720c */ /* 0x000fc40003f66270 */
[----:B------:R-:W-:Y:S01]  /*55b0*/  IABS R85, R82 ;  /* 0x0000005200557213 */ /* 0x000fe20000000000 */
[--C-:B------:R-:W-:Y:S02]  /*55c0*/  @!P5 IMAD.IADD R80, R80, 0x1, -R2.reuse ;  /* 0x000000015050d824 */ /* 0x100fe400078e0a02 */
[--C-:B------:R-:W-:Y:S01]  /*55d0*/  @!P6 IMAD.IADD R78, R78, 0x1, -R2.reuse ;  /* 0x000000014e4ee824 */ /* 0x100fe200078e0a02 */
[----:B------:R-:W-:Y:S01]  /*55e0*/  ISETP.GE.AND P6, PT, R86, RZ, PT ;  /* 0x000000ff5600720c */ /* 0x000fe20003fc6270 */
[----:B------:R-:W-:Y:S01]  /*55f0*/  IMAD.HI.U32 R79, R3, R85, RZ ;  /* 0x00000055034f7227 */ /* 0x000fe200078e00ff */
[----:B------:R-:W-:Y:S02]  /*5600*/  IABS R86, R87 ;  /* 0x0000005700567213 */ /* 0x000fe40000000000 */
[----:B------:R-:W-:Y:S01]  /*5610*/  ISETP.GT.U32.AND P5, PT, R2, R80, PT ;  /* 0x000000500200720c */ /* 0x000fe20003fa4070 */
[----:B------:R-:W-:Y:S02]  /*5620*/  @!P0 IMAD.IADD R83, R83, 0x1, -R2 ;  /* 0x0000000153538824 */ /* 0x000fe400078e0a02 */
[----:B------:R-:W-:Y:S01]  /*5630*/  @!P2 IMAD.MOV R78, RZ, RZ, -R78 ;  /* 0x000000ffff4ea224 */ /* 0x000fe200078e0a4e */
[----:B------:R-:W-:Y:S01]  /*5640*/  ISETP.GE.AND P2, PT, R82, RZ, PT ;  /* 0x000000ff5200720c */ /* 0x000fe20003f46270 */
[----:B------:R-:W-:Y:S01]  /*5650*/  IMAD.HI.U32 R82, R3, R86, RZ ;  /* 0x0000005603527227 */ /* 0x000fe200078e00ff */
[----:B------:R-:W-:-:S03]  /*5660*/  ISETP.GT.U32.AND P0, PT, R2, R83, PT ;  /* 0x000000530200720c */ /* 0x000fc60003f04070 */
[----:B------:R-:W-:Y:S01]  /*5670*/  @!P4 IMAD.IADD R81, R81, 0x1, -R2 ;  /* 0x000000015151c824 */ /* 0x000fe200078e0a02 */
[----:B------:R-:W-:Y:S01]  /*5680*/  ISETP.GE.AND P4, PT, R87, RZ, PT ;  /* 0x000000ff5700720c */ /* 0x000fe20003f86270 */
[----:B------:R-:W-:Y:S02]  /*5690*/  IMAD.MOV R79, RZ, RZ, -R79 ;  /* 0x000000ffff4f7224 */ /* 0x000fe400078e0a4f */
[----:B------:R-:W-:Y:S02]  /*56a0*/  IMAD.MOV R87, RZ, RZ, -R82 ;  /* 0x000000ffff577224 */ /* 0x000fe400078e0a52 */
[C---:B------:R-:W-:Y:S02]  /*56b0*/  IMAD R82, R2.reuse, R79, R85 ;  /* 0x0000004f02527224 */ /* 0x040fe400078e0255 */
[----:B------:R-:W-:Y:S02]  /*56c0*/  IMAD R85, R2, R87, R86 ;  /* 0x0000005702557224 */ /* 0x000fe400078e0256 */
[----:B------:R-:W-:-:S02]  /*56d0*/  IMAD.MOV R89, RZ, RZ, -R84 ;  /* 0x000000ffff597224 */ /* 0x000fc400078e0a54 */
[----:B------:R-:W-:Y:S01]  /*56e0*/  IMAD.MOV.U32 R79, RZ, RZ, R81 ;  /* 0x000000ffff4f7224 */ /* 0x000fe200078e0051 */
[----:B------:R-:W-:Y:S01]  /*56f0*/  LOP3.LUT R81, R242, 0xba, RZ, 0xfc, !PT ;  /* 0x000000baf2517812 */ /* 0x000fe200078efcff */
[--C-:B------:R-:W-:Y:S01]  /*5700*/  @!P0 IMAD.IADD R83, R83, 0x1, -R2.reuse ;  /* 0x0000000153538824 */ /* 0x100fe200078e0a02 */
[----:B------:R-:W-:Y:S01]  /*5710*/  ISETP.GT.U32.AND P0, PT, R2, R85, PT ;  /* 0x000000550200720c */ /* 0x000fe20003f04070 */
[----:B------:R-:W-:Y:S01]  /*5720*/  @!P5 IMAD.IADD R80, R80, 0x1, -R2 ;  /* 0x000000015050d824 */ /* 0x000fe200078e0a02 */
[----:B------:R-:W-:Y:S01]  /*5730*/  ISETP.GE.AND P5, PT, R90, RZ, PT ;  /* 0x000000ff5a00720c */ /* 0x000fe20003fa6270 */
[C---:B------:R-:W-:Y:S01]  /*5740*/  IMAD R84, R2.reuse, R89, R88 ;  /* 0x0000005902547224 */ /* 0x040fe200078e0258 */
[----:B------:R-:W-:Y:S01]  /*5750*/  IABS R89, R81 ;  /* 0x0000005100597213 */ /* 0x000fe20000000000 */
[----:B------:R-:W-:Y:S01]  /*5760*/  @!P3 IMAD.MOV R80, RZ, RZ, -R80 ;  /* 0x000000ffff50b224 */ /* 0x000fe200078e0a50 */
[----:B------:R-:W-:Y:S01]  /*5770*/  ISETP.GE.AND P3, PT, R81, RZ, PT ;  /* 0x000000ff5100720c */ /* 0x000fe20003f66270 */
[----:B------:R-:W-:Y:S01]  /*5780*/  @!P1 IMAD.MOV R79, RZ, RZ, -R79 ;  /* 0x000000ffff4f9224 */ /* 0x000fe200078e0a4f */
[----:B------:R-:W-:Y:S01]  /*5790*/  ISETP.GT.U32.AND P1, PT, R2, R82, PT ;  /* 0x000000520200720c */ /* 0x000fe20003f24070 */
[----:B------:R-:W-:-:S04]  /*57a0*/  IMAD.HI.U32 R81, R3, R89, RZ ;  /* 0x0000005903517227 */ /* 0x000fc800078e00ff */
[----:B------:R-:W-:Y:S02]  /*57b0*/  IMAD.MOV R90, RZ, RZ, -R81 ;  /* 0x000000ffff5a7224 */ /* 0x000fe400078e0a51 */
[----:B------:R-:W-:Y:S02]  /*57c0*/  @!P0 IMAD.IADD R85, R85, 0x1, -R2 ;  /* 0x0000000155558824 */ /* 0x000fe400078e0a02 */
[----:B------:R-:W-:Y:S02]  /*57d0*/  IMAD.MOV.U32 R81, RZ, RZ, R83 ;  /* 0x000000ffff517224 */ /* 0x000fe400078e0053 */
[----:B------:R-:W-:Y:S01]  /*57e0*/  IMAD.HI.U32 R86, R3, R91, RZ ;  /* 0x0000005b03567227 */ /* 0x000fe200078e00ff */
[----:B------:R-:W-:-:S03]  /*57f0*/  ISETP.GT.U32.AND P0, PT, R2, R85, PT ;  /* 0x000000550200720c */ /* 0x000fc60003f04070 */
[----:B------:R-:W-:Y:S01]  /*5800*/  @!P6 IMAD.MOV R81, RZ, RZ, -R81 ;  /* 0x000000ffff51e224 */ /* 0x000fe200078e0a51 */
[----:B------:R-:W-:Y:S01]  /*5810*/  ISETP.GT.U32.AND P6, PT, R2, R84, PT ;  /* 0x000000540200720c */ /* 0x000fe20003fc4070 */
[----:B------:R-:W-:-:S04]  /*5820*/  IMAD.HI.U32 R87, R3, R92, RZ ;  /* 0x0000005c03577227 */ /* 0x000fc800078e00ff */
[----:B------:R-:W-:Y:S02]  /*5830*/  IMAD.MOV R86, RZ, RZ, -R86 ;  /* 0x000000ffff567224 */ /* 0x000fe400078e0a56 */
[----:B------:R-:W-:Y:S02]  /*5840*/  IMAD.MOV R83, RZ, RZ, -R87 ;  /* 0x000000ffff537224 */ /* 0x000fe400078e0a57 */
[C---:B------:R-:W-:Y:S02]  /*5850*/  IMAD R87, R2.reuse, R90, R89 ;  /* 0x0000005a02577224 */ /* 0x040fe400078e0259 */
[----:B------:R-:W-:Y:S02]  /*5860*/  IMAD R86, R2, R86, R91 ;  /* 0x0000005602567224 */ /* 0x000fe400078e025b */
[--C-:B------:R-:W-:Y:S02]  /*5870*/  @!P1 IMAD.IADD R82, R82, 0x1, -R2.reuse ;  /* 0x0000000152529824 */ /* 0x100fe400078e0a02 */
[--C-:B------:R-:W-:Y:S01]  /*5880*/  @!P0 IMAD.IADD R85, R85, 0x1, -R2.reuse ;  /* 0x0000000155558824 */ /* 0x100fe200078e0a02 */
[----:B------:R-:W-:Y:S01]  /*5890*/  ISETP.GT.U32.AND P0, PT, R2, R87, PT ;  /* 0x000000570200720c */ /* 0x000fe20003f04070 */
[----:B------:R-:W-:Y:S01]  /*58a0*/  @!P6 IMAD.IADD R84, R84, 0x1, -R2 ;  /* 0x000000015454e824 */ /* 0x000fe200078e0a02 */
[C---:B------:R-:W-:Y:S01]  /*58b0*/  ISETP.GT.U32.AND P6, PT, R2.reuse, R86, PT ;  /* 0x000000560200720c */ /* 0x040fe20003fc4070 */
[----:B------:R-:W-:Y:S01]  /*58c0*/  IMAD.HI.U32 R88, R3, R93, RZ ;  /* 0x0000005d03587227 */ /* 0x000fe200078e00ff */
[----:B------:R-:W-:-:S03]  /*58d0*/  ISETP.GT.U32.AND P1, PT, R2, R82, PT ;  /* 0x000000520200720c */ /* 0x000fc60003f24070 */
[----:B------:R-:W-:Y:S02]  /*58e0*/  IMAD.MOV R88, RZ, RZ, -R88 ;  /* 0x000000ffff587224 */ /* 0x000fe400078e0a58 */
[C---:B------:R-:W-:Y:S01]  /*58f0*/  IMAD R89, R2.reuse, R83, R92 ;  /* 0x0000005302597224 */ /* 0x040fe200078e025c */
[----:B------:R-:W-:Y:S01]  /*5900*/  IABS R92, R98 ;  /* 0x00000062005c7213 */ /* 0x000fe20000000000 */
[C---:B------:R-:W-:Y:S01]  /*5910*/  IMAD R88, R2.reuse, R88, R93 ;  /* 0x0000005802587224 */ /* 0x040fe200078e025d */
[----:B------:R-:W-:Y:S01]  /*5920*/  IABS R93, R99 ;  /* 0x00000063005d7213 */ /* 0x000fe20000000000 */
[--C-:B------:R-:W-:Y:S01]  /*5930*/  @!P0 IMAD.IADD R87, R87, 0x1, -R2.reuse ;  /* 0x0000000157578824 */ /* 0x100fe200078e0a02 */
[----:B------:R-:W-:Y:S01]  /*5940*/  ISETP.GT.U32.AND P0, PT, R2, R84, PT ;  /* 0x000000540200720c */ /* 0x000fe20003f04070 */
[--C-:B------:R-:W-:Y:S02]  /*5950*/  @!P6 IMAD.IADD R86, R86, 0x1, -R2.reuse ;  /* 0x000000015656e824 */ /* 0x100fe400078e0a02 */
[----:B------:R-:W-:Y:S01]  /*5960*/  @!P1 IMAD.IADD R82, R82, 0x1, -R2 ;  /* 0x0000000152529824 */ /* 0x000fe200078e0a02 */
[----:B------:R-:W-:Y:S01]  /*5970*/  ISETP.GE.AND P1, PT, R94, RZ, PT ;  /* 0x000000ff5e00720c */ /* 0x000fe20003f26270 */
[----:B------:R-:W-:Y:S01]  /*5980*/  IMAD.HI.U32 R90, R3, R92, RZ ;  /* 0x0000005c035a7227 */ /* 0x000fe200078e00ff */
[----:B------:R-:W-:-:S02]  /*5990*/  ISETP.GT.U32.AND P6, PT, R2, R86, PT ;  /* 0x000000560200720c */ /* 0x000fc40003fc4070 */
[----:B------:R-:W-:Y:S01]  /*59a0*/  IABS R94, R100 ;  /* 0x00000064005e7213 */ /* 0x000fe20000000000 */
[----:B------:R-:W-:-:S04]  /*59b0*/  IMAD.HI.U32 R91, R3, R93, RZ ;  /* 0x0000005d035b7227 */ /* 0x000fc800078e00ff */
[----:B------:R-:W-:Y:S01]  /*59c0*/  @!P2 IMAD.MOV R82, RZ, RZ, -R82 ;  /* 0x000000ffff52a224 */ /* 0x000fe200078e0a52 */
[----:B------:R-:W-:Y:S01]  /*59d0*/  ISETP.GT.U32.AND P2, PT, R2, R87, PT ;  /* 0x000000570200720c */ /* 0x000fe20003f44070 */
[----:B------:R-:W-:Y:S02]  /*59e0*/  IMAD.MOV.U32 R83, RZ, RZ, R85 ;  /* 0x000000ffff537224 */ /* 0x000fe400078e0055 */
[----:B------:R-:W-:Y:S02]  /*59f0*/  IMAD.MOV R85, RZ, RZ, -R90 ;  /* 0x000000ffff557224 */ /* 0x000fe400078e0a5a */
[----:B------:R-:W-:Y:S02]  /*5a00*/  IMAD.MOV R90, RZ, RZ, -R91 ;  /* 0x000000ffff5a7224 */ /* 0x000fe400078e0a5b */
[----:B------:R-:W-:Y:S01]  /*5a10*/  @!P0 IMAD.IADD R84, R84, 0x1, -R2 ;  /* 0x0000000154548824 */ /* 0x000fe200078e0a02 */
[C---:B------:R-:W-:Y:S01]  /*5a20*/  ISETP.GT.U32.AND P0, PT, R2.reuse, R88, PT ;  /* 0x000000580200720c */ /* 0x040fe20003f04070 */
[----:B------:R-:W-:-:S02]  /*5a30*/  IMAD R90, R2, R90, R93 ;  /* 0x0000005a025a7224 */ /* 0x000fc400078e025d */
[----:B------:R-:W-:Y:S01]  /*5a40*/  @!P4 IMAD.MOV R83, RZ, RZ, -R83 ;  /* 0x000000ffff53c224 */ /* 0x000fe200078e0a53 */
[C---:B------:R-:W-:Y:S01]  /*5a50*/  ISETP.GT.U32.AND P4, PT, R2.reuse, R89, PT ;  /* 0x000000590200720c */ /* 0x040fe20003f84070 */
[----:B------:R-:W-:Y:S02]  /*5a60*/  IMAD R91, R2, R85, R92 ;  /* 0x00000055025b7224 */ /* 0x000fe400078e025c */
[--C-:B------:R-:W-:Y:S01]  /*5a70*/  @!P6 IMAD.IADD R86, R86, 0x1, -R2.reuse ;  /* 0x000000015656e824 */ /* 0x100fe200078e0a02 */
[C---:B------:R-:W-:Y:S01]  /*5a80*/  ISETP.GT.U32.AND P6, PT, R2.reuse, R90, PT ;  /* 0x0000005a0200720c */ /* 0x040fe20003fc4070 */
[----:B------:R-:W-:Y:S01]  /*5a90*/  @!P2 IMAD.IADD R87, R87, 0x1, -R2 ;  /* 0x000000015757a824 */ /* 0x000fe200078e0a02 */
[----:B------:R-:W-:Y:S01]  /*5aa0*/  ISETP.GT.U32.AND P2, PT, R2, R91, PT ;  /* 0x0000005b0200720c */ /* 0x000fe20003f44070 */
[----:B------:R-:W-:-:S04]  /*5ab0*/  IMAD.HI.U32 R85, R3, R94, RZ ;  /* 0x0000005e03557227 */ /* 0x000fc800078e00ff */
[--C-:B------:R-:W-:Y:S01]  /*5ac0*/  @!P0 IMAD.IADD R88, R88, 0x1, -R2.reuse ;  /* 0x0000000158588824 */ /* 0x100fe200078e0a02 */
[----:B------:R-:W-:Y:S01]  /*5ad0*/  ISETP.GE.AND P0, PT, R97, RZ, PT ;  /* 0x000000ff6100720c */ /* 0x000fe20003f06270 */
[----:B------:R-:W-:Y:S01]  /*5ae0*/  @!P4 IMAD.IADD R89, R89, 0x1, -R2 ;  /* 0x000000015959c824 */ /* 0x000fe200078e0a02 */
[----:B------:R-:W-:Y:S01]  /*5af0*/  ISETP.GE.AND P4, PT, R96, RZ, PT ;  /* 0x000000ff6000720c */ /* 0x000fe20003f86270 */
[----:B------:R-:W-:Y:S01]  /*5b00*/  IMAD.HI.U32 R92, R3, R95, RZ ;  /* 0x0000005f035c7227 */ /* 0x000fe200078e00ff */
[----:B------:R-:W-:-:S03]  /*5b10*/  IABS R97, R103 ;  /* 0x0000006700617213 */ /* 0x000fc60000000000 */
[--C-:B------:R-:W-:Y:S01]  /*5b20*/  @!P6 IMAD.IADD R90, R90, 0x1, -R2.reuse ;  /* 0x000000015a5ae824 */ /* 0x100fe200078e0a02 */
[C---:B------:R-:W-:Y:S01]  /*5b30*/  ISETP.GT.U32.AND P6, PT, R2.reuse, R88, PT ;  /* 0x000000580200720c */ /* 0x040fe20003fc4070 */
[----:B------:R-:W-:Y:S01]  /*5b40*/  @!P2 IMAD.IADD R91, R91, 0x1, -R2 ;  /* 0x000000015b5ba824 */ /* 0x000fe200078e0a02 */
[C---:B------:R-:W-:Y:S01]  /*5b50*/  ISETP.GT.U32.AND P2, PT, R2.reuse, R89, PT ;  /* 0x000000590200720c */ /* 0x040fe20003f44070 */
[----:B------:R-:W-:Y:S02]  /*5b60*/  IMAD.MOV R85, RZ, RZ, -R85 ;  /* 0x000000ffff557224 */ /* 0x000fe400078e0a55 */
[----:B------:R-:W-:Y:S02]  /*5b70*/  IMAD.MOV R92, RZ, RZ, -R92 ;  /* 0x000000ffff5c7224 */ /* 0x000fe400078e0a5c */
[----:B------:R-:W-:Y:S01]  /*5b80*/  @!P5 IMAD.MOV R84, RZ, RZ, -R84 ;  /* 0x000000ffff54d224 */ /* 0x000fe200078e0a54 */
[C---:B------:R-:W-:Y:S01]  /*5b90*/  ISETP.GT.U32.AND P5, PT, R2.reuse, R91, PT ;  /* 0x0000005b0200720c */ /* 0x040fe20003fa4070 */
[----:B------:R-:W-:-:S02]  /*5ba0*/  IMAD R93, R2, R85, R94 ;  /* 0x00000055025d7224 */ /* 0x000fc400078e025e */
[C---:B------:R-:W-:Y:S01]  /*5bb0*/  IMAD R92, R2.reuse, R92, R95 ;  /* 0x0000005c025c7224 */ /* 0x040fe200078e025f */
[----:B------:R-:W-:Y:S01]  /*5bc0*/  IABS R95, R102 ;  /* 0x00000066005f7213 */ /* 0x000fe20000000000 */
[----:B------:R-:W-:Y:S02]  /*5bd0*/  IMAD.MOV.U32 R85, RZ, RZ, R87 ;  /* 0x000000ffff557224 */ /* 0x000fe400078e0057 */
[----:B------:R-:W-:Y:S01]  /*5be0*/  @!P1 IMAD.MOV R86, RZ, RZ, -R86 ;  /* 0x000000ffff569224 */ /* 0x000fe200078e0a56 */
[----:B------:R-:W-:Y:S01]  /*5bf0*/  ISETP.GT.U32.AND P1, PT, R2, R93, PT ;  /* 0x0000005d0200720c */ /* 0x000fe20003f24070 */
[--C-:B------:R-:W-:Y:S01]  /*5c00*/  @!P6 IMAD.IADD R88, R88, 0x1, -R2.reuse ;  /* 0x000000015858e824 */ /* 0x100fe200078e0a02 */
[C---:B------:R-:W-:Y:S01]  /*5c10*/  ISETP.GT.U32.AND P6, PT, R2.reuse, R92, PT ;  /* 0x0000005c0200720c */ /* 0x040fe20003fc4070 */
[----:B------:R-:W-:Y:S01]  /*5c20*/  @!P3 IMAD.MOV R85, RZ, RZ, -R85 ;  /* 0x000000ffff55b224 */ /* 0x000fe200078e0a55 */
[----:B------:R-:W-:Y:S01]  /*5c30*/  ISETP.GT.U32.AND P3, PT, R2, R90, PT ;  /* 0x0000005a0200720c */ /* 0x000fe20003f64070 */
[----:B------:R-:W-:Y:S01]  /*5c40*/  @!P2 IMAD.IADD R89, R89, 0x1, -R2 ;  /* 0x000000015959a824 */ /* 0x000fe200078e0a02 */
[----:B------:R-:W-:Y:S01]  /*5c50*/  ISETP.GE.AND P2, PT, R98, RZ, PT ;  /* 0x000000ff6200720c */ /* 0x000fe20003f46270 */
[----:B------:R-:W-:-:S04]  /*5c60*/  IMAD.HI.U32 R87, R3, R95, RZ ;  /* 0x0000005f03577227 */ /* 0x000fc800078e00ff */
[----:B------:R-:W-:Y:S01]  /*5c70*/  @!P5 IMAD.IADD R91, R91, 0x1, -R2 ;  /* 0x000000015b5bd824 */ /* 0x000fe200078e0a02 */
[----:B------:R-:W-:Y:S01]  /*5c80*/  ISETP.GE.AND P5, PT, R99, RZ, PT ;  /* 0x000000ff6300720c */ /* 0x000fe20003fa6270 */
[----:B------:R-:W-:-:S04]  /*5c90*/  IMAD.HI.U32 R94, R3, R97, RZ ;  /* 0x00000061035e7227 */ /* 0x000fc800078e00ff */
[----:B------:R-:W-:Y:S02]  /*5ca0*/  IMAD.MOV R96, RZ, RZ, -R87 ;  /* 0x000000ffff607224 */ /* 0x000fe400078e0a57 */
[----:B------:R-:W-:Y:S02]  /*5cb0*/  IMAD.MOV.U32 R87, RZ, RZ, R89 ;  /* 0x000000ffff577224 */ /* 0x000fe400078e0059 */
[----:B------:R-:W-:Y:S01]  /*5cc0*/  @!P1 IMAD.IADD R93, R93, 0x1, -R2 ;  /* 0x000000015d5d9824 */ /* 0x000fe200078e0a02 */
[----:B------:R-:W-:Y:S01]  /*5cd0*/  ISETP.GE.AND P1, PT, R101, RZ, PT ;  /* 0x000000ff6500720c */ /* 0x000fe20003f26270 */
[----:B------:R-:W-:Y:S01]  /*5ce0*/  IMAD.MOV R94, RZ, RZ, -R94 ;  /* 0x000000ffff5e7224 */ /* 0x000fe200078e0a5e */
[----:B------:R-:W-:Y:S01]  /*5cf0*/  LOP3.LUT R101, R242, 0xd6, RZ, 0xfc, !PT ;  /* 0x000000d6f2657812 */ /* 0x000fe200078efcff */
[----:B------:R-:W-:Y:S01]  /*5d00*/  IMAD R95, R2, R96, R95 ;  /* 0x00000060025f7224 */ /* 0x000fe200078e025f */
[C---:B------:R-:W-:Y:S01]  /*5d10*/  LOP3.LUT R96, R242.reuse, 0xd0, RZ, 0xfc, !PT ;  /* 0x000000d0f2607812 */ /* 0x040fe200078efcff */
[----:B------:R-:W-:Y:S01]  /*5d20*/  IMAD.MOV.U32 R89, RZ, RZ, R91 ;  /* 0x000000ffff597224 */ /* 0x000fe200078e005b */
[----:B------:R-:W-:Y:S01]  /*5d30*/  LOP3.LUT R91, R242, 0xce, RZ, 0xfc, !PT ;  /* 0x000000cef25b7812 */ /* 0x000fe200078efcff */
[--C-:B------:R-:W-:Y:S01]  /*5d40*/  @!P6 IMAD.IADD R92, R92, 0x1, -R2.reuse ;  /* 0x000000015c5ce824 */ /* 0x100fe200078e0a02 */
[----:B------:R-:W-:Y:S01]  /*5d50*/  IABS R98, R96 ;  /* 0x0000006000627213 */ /* 0x000fe20000000000 */
[----:B------:R-:W-:Y:S01]  /*5d60*/  @!P3 IMAD.IADD R90, R90, 0x1, -R2 ;  /* 0x000000015a5ab824 */ /* 0x000fe200078e0a02 */
[----:B------:R-:W-:Y:S01]  /*5d70*/  ISETP.GE.AND P3, PT, R100, RZ, PT ;  /* 0x000000ff6400720c */ /* 0x000fe20003f66270 */
[----:B------:R-:W-:Y:S01]  /*5d80*/  @!P4 IMAD.MOV R87, RZ, RZ, -R87 ;  /* 0x000000ffff57c224 */ /* 0x000fe200078e0a57 */
[C---:B------:R-:W-:Y:S01]  /*5d90*/  ISETP.GT.U32.AND P4, PT, R2.reuse, R93, PT ;  /* 0x0000005d0200720c */ /* 0x040fe20003f84070 */
[C---:B------:R-:W-:Y:S01]  /*5da0*/  IMAD R94, R2.reuse, R94, R97 ;  /* 0x0000005e025e7224 */ /* 0x040fe200078e0261 */
[----:B------:R-:W-:Y:S01]  /*5db0*/  IABS R97, R91 ;  /* 0x0000005b00617213 */ /* 0x000fe20000000000 */
[----:B------:R-:W-:Y:S01]  /*5dc0*/  @!P2 IMAD.MOV R89, RZ, RZ, -R89 ;  /* 0x000000ffff59a224 */ /* 0x000fe200078e0a59 */
[C---:B------:R-:W-:Y:S01]  /*5dd0*/  ISETP.GT.U32.AND P2, PT, R2.reuse, R95, PT ;  /* 0x0000005f0200720c */ /* 0x040fe20003f44070 */
[----:B------:R-:W-:Y:S01]  /*5de0*/  @!P0 IMAD.MOV R88, RZ, RZ, -R88 ;  /* 0x000000ffff588224 */ /* 0x000fe200078e0a58 */
[C---:B------:R-:W-:Y:S01]  /*5df0*/  ISETP.GT.U32.AND P0, PT, R2.reuse, R92, PT ;  /* 0x0000005c0200720c */ /* 0x040fe20003f04070 */
[----:B------:R-:W-:Y:S01]  /*5e00*/  @!P5 IMAD.MOV R90, RZ, RZ, -R90 ;  /* 0x000000ffff5ad224 */ /* 0x000fe200078e0a5a */
[----:B------:R-:W-:-:S02]  /*5e10*/  ISETP.GT.U32.AND P5, PT, R2, R94, PT ;  /* 0x0000005e0200720c */ /* 0x000fc40003fa4070 */
[----:B------:R-:W-:Y:S02]  /*5e20*/  LOP3.LUT R100, R242, 0xd2, RZ, 0xfc, !PT ;  /* 0x000000d2f2647812 */ /* 0x000fe400078efcff */
[----:B------:R-:W-:Y:S01]  /*5e30*/  ISETP.GE.AND P6, PT, R102, RZ, PT ;  /* 0x000000ff6600720c */ /* 0x000fe20003fc6270 */
[--C-:B------:R-:W-:Y:S01]  /*5e40*/  @!P4 IMAD.IADD R93, R93, 0x1, -R2.reuse ;  /* 0x000000015d5dc824 */ /* 0x100fe200078e0a02 */
[----:B------:R-:W-:Y:S02]  /*5e50*/  ISETP.GE.AND P4, PT, R103, RZ, PT ;  /* 0x000000ff6700720c */ /* 0x000fe40003f86270 */
[----:B------:R-:W-:Y:S01]  /*5e60*/  IABS R103, R107 ;  /* 0x0000006b00677213 */ /* 0x000fe20000000000 */
[--C-:B------:R-:W-:Y:S01]  /*5e70*/  @!P2 IMAD.IADD R95, R95, 0x1, -R2.reuse ;  /* 0x000000015f5fa824 */ /* 0x100fe200078e0a02 */
[----:B------:R-:W-:Y:S01]  /*5e80*/  ISETP.GE.AND P2, PT, R96, RZ, PT ;  /* 0x000000ff6000720c */ /* 0x000fe20003f46270 */
[----:B------:R-:W-:Y:S01]  /*5e90*/  @!P0 IMAD.IADD R92, R92, 0x1, -R2 ;  /* 0x000000015c5c8824 */ /* 0x000fe200078e0a02 */
[----:B------:R-:W-:Y:S01]  /*5ea0*/  ISETP.GE.AND P0, PT, R91, RZ, PT ;  /* 0x000000ff5b00720c */ /* 0x000fe20003f06270 */
[----:B------:R-:W-:-:S02]  /*5eb0*/  IMAD.MOV.U32 R91, RZ, RZ, R93 ;  /* 0x000000ffff5b7224 */ /* 0x000fc400078e005d */
[----:B------:R-:W-:Y:S01]  /*5ec0*/  @!P5 IMAD.IADD R94, R94, 0x1, -R2 ;  /* 0x000000015e5ed824 */ /* 0x000fe200078e0a02 */
[----:B------:R-:W-:Y:S01]  /*5ed0*/  ISETP.GT.U32.AND P5, PT, R2, R95, PT ;  /* 0x0000005f0200720c */ /* 0x000fe20003fa4070 */
[----:B------:R-:W-:-:S04]  /*5ee0*/  IMAD.HI.U32 R93, R3, R97, RZ ;  /* 0x00000061035d7227 */ /* 0x000fc800078e00ff */
[----:B------:R-:W-:Y:S01]  /*5ef0*/  @!P3 IMAD.MOV R91, RZ, RZ, -R91 ;  /* 0x000000ffff5bb224 */ /* 0x000fe200078e0a5b */
[----:B------:R-:W-:Y:S01]  /*5f00*/  ISETP.GT.U32.AND P3, PT, R2, R94, PT ;  /* 0x0000005e0200720c */ /* 0x000fe20003f64070 */
[----:B------:R-:W-:Y:S02]  /*5f10*/  IMAD.MOV R93, RZ, RZ, -R93 ;  /* 0x000000ffff5d7224 */ /* 0x000fe400078e0a5d */
[----:B------:R-:W-:-:S04]  /*5f20*/  IMAD.HI.U32 R96, R3, R98, RZ ;  /* 0x0000006203607227 */ /* 0x000fc800078e00ff */
[----:B------:R-:W-:Y:S01]  /*5f30*/  IMAD R97, R2, R93, R97 ;  /* 0x0000005d02617224 */ /* 0x000fe200078e0261 */
[----:B------:R-:W-:Y:S01]  /*5f40*/  LOP3.LUT R93, R242, 0xd4, RZ, 0xfc, !PT ;  /* 0x000000d4f25d7812 */ /* 0x000fe200078efcff */
[----:B------:R-:W-:Y:S01]  /*5f50*/  @!P1 IMAD.MOV R92, RZ, RZ, -R92 ;  /* 0x000000ffff5c9224 */ /* 0x000fe200078e0a5c */
[----:B------:R-:W-:Y:S01]  /*5f60*/  ISETP.GE.AND P1, PT, R100, RZ, PT ;  /* 0x000000ff6400720c */ /* 0x000fe20003f26270 */
[----:B------:R-:W-:Y:S01]  /*5f70*/  IMAD.MOV R99, RZ, RZ, -R96 ;  /* 0x000000ffff637224 */ /* 0x000fe200078e0a60 */
[----:B------:R-:W-:Y:S01]  /*5f80*/  IABS R100, R100 ;  /* 0x0000006400647213 */ /* 0x000fe20000000000 */
[----:B------:R-:W-:Y:S01]  /*5f90*/  @!P5 IMAD.IADD R95, R95, 0x1, -R2 ;  /* 0x000000015f5fd824 */ /* 0x000fe200078e0a02 */
[C---:B------:R-:W-:Y:S01]  /*5fa0*/  ISETP.GT.U32.AND P5, PT, R2.reuse, R97, PT ;  /* 0x000000610200720c */ /* 0x040fe20003fa4070 */
[----:B------:R-:W-:Y:S02]  /*5fb0*/  IMAD R96, R2, R99, R98 ;  /* 0x0000006302607224 */ /* 0x000fe400078e0262 */
[----:B------:R-:W-:Y:S01]  /*5fc0*/  IMAD.MOV.U32 R99, RZ, RZ, R100 ;  /* 0x000000ffff637224 */ /* 0x000fe200078e0064 */
[----:B------:R-:W-:Y:S01]  /*5fd0*/  IABS R100, R93 ;  /* 0x0000005d00647213 */ /* 0x000fe20000000000 */
[----:B------:R-:W-:Y:S01]  /*5fe0*/  @!P3 IMAD.IADD R94, R94, 0x1, -R2 ;  /* 0x000000015e5eb824 */ /* 0x000fe200078e0a02 */
[----:B------:R-:W-:Y:S01]  /*5ff0*/  ISETP.GE.AND P3, PT, R93, RZ, PT ;  /* 0x000000ff5d00720c */ /* 0x000fe20003f66270 */
[----:B------:R-:W-:-:S02]  /*6000*/  IMAD.MOV.U32 R93, RZ, RZ, R95 ;  /* 0x000000ffff5d7224 */ /* 0x000fc400078e005f */
[----:B------:R-:W-:-:S04]  /*6010*/  IMAD.HI.U32 R98, R3, R99, RZ ;  /* 0x0000006303627227 */ /* 0x000fc800078e00ff */
[----:B------:R-:W-:Y:S01]  /*6020*/  @!P6 IMAD.MOV R93, RZ, RZ, -R93 ;  /* 0x000000ffff5de224 */ /* 0x000fe200078e0a5d */
[----:B------:R-:W-:Y:S01]  /*6030*/  ISETP.GT.U32.AND P6, PT, R2, R96, PT ;  /* 0x000000600200720c */ /* 0x000fe20003fc4070 */
[----:B------:R-:W-:Y:S02]  /*6040*/  @!P5 IMAD.IADD R97, R97, 0x1, -R2 ;  /* 0x000000016161d824 */ /* 0x000fe400078e0a02 */
[----:B------:R-:W-:-:S03]  /*6050*/  IMAD.HI.U32 R95, R3, R100, RZ ;  /* 0x00000064035f7227 */ /* 0x000fc600078e00ff */
[----:B------:R-:W-:Y:S01]  /*6060*/  ISETP.GT.U32.AND P5, PT, R2, R97, PT ;  /* 0x000000610200720c */ /* 0x000fe20003fa4070 */
[----:B------:R-:W-:Y:S01]  /*6070*/  @!P4 IMAD.MOV R94, RZ, RZ, -R94 ;  /* 0x000000ffff5ec224 */ /* 0x000fe200078e0a5e */
[----:B------:R-:W-:Y:S01]  /*6080*/  ISETP.GE.AND P4, PT, R101, RZ, PT ;  /* 0x000000ff6500720c */ /* 0x000fe20003f86270 */
[----:B------:R-:W-:Y:S01]  /*6090*/  IMAD.MOV R98, RZ, RZ, -R98 ;  /* 0x000000ffff627224 */ /* 0x000fe200078e0a62 */
[----:B------:R-:W-:Y:S01]  /*60a0*/  IABS R101, R101 ;  /* 0x0000006500657213 */ /* 0x000fe20000000000 */
[----:B------:R-:W-:Y:S02]  /*60b0*/  IMAD.MOV R95, RZ, RZ, -R95 ;  /* 0x000000ffff5f7224 */ /* 0x000fe400078e0a5f */
[----:B------:R-:W-:Y:S02]  /*60c0*/  @!P6 IMAD.IADD R96, R96, 0x1, -R2 ;  /* 0x000000016060e824 */ /* 0x000fe400078e0a02 */
[C---:B------:R-:W-:Y:S02]  /*60d0*/  IMAD R99, R2.reuse, R98, R99 ;  /* 0x0000006202637224 */ /* 0x040fe400078e0263 */
[C---:B------:R-:W-:Y:S01]  /*60e0*/  IMAD R98, R2.reuse, R95, R100 ;  /* 0x0000005f02627224 */ /* 0x040fe200078e0264 */
[----:B------:R-:W-:Y:S01]  /*60f0*/  ISETP.GT.U32.AND P6, PT, R2, R96, PT ;  /* 0x000000600200720c */ /* 0x000fe20003fc4070 */
[----:B------:R-:W-:-:S04]  /*6100*/  IMAD.HI.U32 R95, R3, R101, RZ ;  /* 0x00000065035f7227 */ /* 0x000fc800078e00ff */
[----:B------:R-:W-:Y:S01]  /*6110*/  @!P5 IMAD.IADD R97, R97, 0x1, -R2 ;  /* 0x000000016161d824 */ /* 0x000fe200078e0a02 */
[----:B------:R-:W-:Y:S01]  /*6120*/  ISETP.GT.U32.AND P5, PT, R2, R99, PT ;  /* 0x000000630200720c */ /* 0x000fe20003fa4070 */
[----:B------:R-:W-:-:S04]  /*6130*/  IMAD.HI.U32 R100, R3, R103, RZ ;  /* 0x0000006703647227 */ /* 0x000fc800078e00ff */
[----:B------:R-:W-:Y:S02]  /*6140*/  IMAD.MOV R102, RZ, RZ, -R95 ;  /* 0x000000ffff667224 */ /* 0x000fe400078e0a5f */
[----:B------:R-:W-:Y:S02]  /*6150*/  IMAD.MOV R100, RZ, RZ, -R100 ;  /* 0x000000ffff647224 */ /* 0x000fe400078e0a64 */
[C---:B------:R-:W-:Y:S01]  /*6160*/  IMAD R101, R2.reuse, R102, R101 ;  /* 0x0000006602657224 */ /* 0x040fe200078e0265 */
[----:B------:R-:W-:Y:S01]  /*6170*/  IABS R102, R109 ;  /* 0x0000006d00667213 */ /* 0x000fe20000000000 */
[----:B------:R-:W-:Y:S02]  /*6180*/  IMAD R100, R2, R100, R103 ;  /* 0x0000006402647224 */ /* 0x000fe400078e0267 */
[--C-:B------:R-:W-:Y:S01]  /*6190*/  @!P6 IMAD.IADD R96, R96, 0x1, -R2.reuse ;  /* 0x000000016060e824 */ /* 0x100fe200078e0a02 */
[C---:B------:R-:W-:Y:S01]  /*61a0*/  ISETP.GT.U32.AND P6, PT, R2.reuse, R101, PT ;  /* 0x000000650200720c */ /* 0x040fe20003fc4070 */
[----:B------:R-:W-:Y:S01]  /*61b0*/  @!P5 IMAD.IADD R99, R99, 0x1, -R2 ;  /* 0x000000016363d824 */ /* 0x000fe200078e0a02 */
[----:B------:R-:W-:Y:S01]  /*61c0*/  ISETP.GT.U32.AND P5, PT, R2, R100, PT ;  /* 0x000000640200720c */ /* 0x000fe20003fa4070 */
[----:B------:R-:W-:-:S02]  /*61d0*/  IMAD.MOV.U32 R95, RZ, RZ, R97 ;  /* 0x000000ffff5f7224 */ /* 0x000fc400078e0061 */
[----:B------:R-:W-:-:S04]  /*61e0*/  IMAD.HI.U32 R97, R3, R104, RZ ;  /* 0x0000006803617227 */ /* 0x000fc800078e00ff */
[----:B------:R-:W-:Y:S01]  /*61f0*/  @!P0 IMAD.MOV R95, RZ, RZ, -R95 ;  /* 0x000000ffff5f8224 */ /* 0x000fe200078e0a5f */
[----:B------:R-:W-:Y:S01]  /*6200*/  ISETP.GT.U32.AND P0, PT, R2, R98, PT ;  /* 0x000000620200720c */ /* 0x000fe20003f04070 */
[----:B------:R-:W-:Y:S02]  /*6210*/  IMAD.MOV R97, RZ, RZ, -R97 ;  /* 0x000000ffff617224 */ /* 0x000fe400078e0a61 */
[--C-:B------:R-:W-:Y:S02]  /*6220*/  @!P6 IMAD.IADD R101, R101, 0x1, -R2.reuse ;  /* 0x000000016565e824 */ /* 0x100fe400078e0a02 */
[----:B------:R-:W-:Y:S02]  /*6230*/  @!P5 IMAD.IADD R100, R100, 0x1, -R2 ;  /* 0x000000016464d824 */ /* 0x000fe400078e0a02 */
[C---:B------:R-:W-:Y:S01]  /*6240*/  IMAD R103, R2.reuse, R97, R104 ;  /* 0x0000006102677224 */ /* 0x040fe200078e0268 */
[----:B------:R-:W-:Y:S01]  /*6250*/  ISETP.GT.U32.AND P5, PT, R2, R101, PT ;  /* 0x000000650200720c */ /* 0x000fe20003fa4070 */
[----:B------:R-:W-:-:S04]  /*6260*/  IMAD.HI.U32 R97, R3, R102, RZ ;  /* 0x0000006603617227 */ /* 0x000fc800078e00ff */
[----:B------:R-:W-:Y:S02]  /*6270*/  IMAD.MOV R97, RZ, RZ, -R97 ;  /* 0x000000ffff617224 */ /* 0x000fe400078e0a61 */
[----:B------:R-:W-:Y:S01]  /*6280*/  @!P0 IMAD.IADD R98, R98, 0x1, -R2 ;  /* 0x0000000162628824 */ /* 0x000fe200078e0a02 */
[C---:B------:R-:W-:Y:S01]  /*6290*/  ISETP.GT.U32.AND P0, PT, R2.reuse, R99, PT ;  /* 0x000000630200720c */ /* 0x040fe20003f04070 */
[C---:B------:R-:W-:Y:S02]  /*62a0*/  IMAD R102, R2.reuse, R97, R102 ;  /* 0x0000006102667224 */ /* 0x040fe400078e0266 */
[----:B------:R-:W-:Y:S01]  /*62b0*/  @!P2 IMAD.MOV R96, RZ, RZ, -R96 ;  /* 0x000000ffff60a224 */ /* 0x000fe200078e0a60 */
[C---:B------:R-:W-:Y:S01]  /*62c0*/  ISETP.GT.U32.AND P2, PT, R2.reuse, R100, PT ;  /* 0x000000640200720c */ /* 0x040fe20003f44070 */
[----:B------:R-:W-:Y:S01]  /*62d0*/  @!P5 IMAD.IADD R101, R101, 0x1, -R2 ;  /* 0x000000016565d824 */ /* 0x000fe200078e0a02 */
[C---:B------:R-:W-:Y:S01]  /*62e0*/  ISETP.GT.U32.AND P5, PT, R2.reuse, R102, PT ;  /* 0x000000660200720c */ /* 0x040fe20003fa4070 */
[----:B------:R-:W-:Y:S01]  /*62f0*/  IMAD.HI.U32 R97, R3, R105, RZ ;  /* 0x0000006903617227 */ /* 0x000fe200078e00ff */
[----:B------:R-:W-:-:S03]  /*6300*/  ISETP.GT.U32.AND P6, PT, R2, R98, PT ;  /* 0x000000620200720c */ /* 0x000fc60003fc4070 */
[----:B------:R-:W-:Y:S02]  /*6310*/  IMAD.MOV R97, RZ, RZ, -R97 ;  /* 0x000000ffff617224 */ /* 0x000fe400078e0a61 */
[----:B------:R-:W-:Y:S01]  /*6320*/  @!P0 IMAD.IADD R99, R99, 0x1, -R2 ;  /* 0x0000000163638824 */ /* 0x000fe200078e0a02 */
[----:B------:R-:W-:Y:S01]  /*6330*/  ISETP.GT.U32.AND P0, PT, R2, R103, PT ;  /* 0x000000670200720c */ /* 0x000fe20003f04070 */
[----:B------:R-:W-:-:S04]  /*6340*/  IMAD.HI.U32 R104, R3, R106, RZ ;  /* 0x0000006a03687227 */ /* 0x000fc800078e00ff */
[--C-:B------:R-:W-:Y:S01]  /*6350*/  @!P2 IMAD.IADD R100, R100, 0x1, -R2.reuse ;  /* 0x000000016464a824 */ /* 0x100fe200078e0a02 */
[----:B------:R-:W-:Y:S01]  /*6360*/  ISETP.GE.AND P2, PT, R108, RZ, PT ;  /* 0x000000ff6c00720c */ /* 0x000fe20003f46270 */
[--C-:B------:R-:W-:Y:S01]  /*6370*/  @!P5 IMAD.IADD R102, R102, 0x1, -R2.reuse ;  /* 0x000000016666d824 */ /* 0x100fe200078e0a02 */
[----:B------:R-:W-:Y:S01]  /*6380*/  IABS R108, R112 ;  /* 0x00000070006c7213 */ /* 0x000fe20000000000 */
[----:B------:R-:W-:Y:S01]  /*6390*/  @!P6 IMAD.IADD R98, R98, 0x1, -R2 ;  /* 0x000000016262e824 */ /* 0x000fe200078e0a02 */
[----:B------:R-:W-:Y:S01]  /*63a0*/  ISETP.GE.AND P6, PT, R107, RZ, PT ;  /* 0x000000ff6b00720c */ /* 0x000fe20003fc6270 */
[C---:B------:R-:W-:Y:S01]  /*63b0*/  IMAD R105, R2.reuse, R97, R105 ;  /* 0x0000006102697224 */ /* 0x040fe200078e0269 */
[----:B------:R-:W-:Y:S01]  /*63c0*/  ISETP.GT.U32.AND P5, PT, R2, R102, PT ;  /* 0x000000660200720c */ /* 0x000fe20003fa4070 */
[----:B------:R-:W-:Y:S02]  /*63d0*/  IMAD.MOV R107, RZ, RZ, -R104 ;  /* 0x000000ffff6b7224 */ /* 0x000fe400078e0a68 */
[----:B------:R-:W-:-:S02]  /*63e0*/  IMAD.MOV.U32 R97, RZ, RZ, R99 ;  /* 0x000000ffff617224 */ /* 0x000fc400078e0063 */
[----:B------:R-:W-:-:S04]  /*63f0*/  IMAD.HI.U32 R99, R3, R108, RZ ;  /* 0x0000006c03637227 */ /* 0x000fc800078e00ff */
[C---:B------:R-:W-:Y:S01]  /*6400*/  IMAD R104, R2.reuse, R107, R106 ;  /* 0x0000006b02687224 */ /* 0x040fe200078e026a */
[----:B------:R-:W-:Y:S01]  /*6410*/  IABS R106, R113 ;  /* 0x00000071006a7213 */ /* 0x000fe20000000000 */
[----:B------:R-:W-:Y:S01]  /*6420*/  @!P0 IMAD.IADD R103, R103, 0x1, -R2 ;  /* 0x0000000167678824 */ /* 0x000fe200078e0a02 */
[----:B------:R-:W-:Y:S01]  /*6430*/  ISETP.GE.AND P0, PT, R109, RZ, PT ;  /* 0x000000ff6d00720c */ /* 0x000fe20003f06270 */
[----:B------:R-:W-:Y:S02]  /*6440*/  IMAD.MOV R107, RZ, RZ, -R99 ;  /* 0x000000ffff6b7224 */ /* 0x000fe400078e0a63 */
[----:B------:R-:W-:Y:S01]  /*6450*/  @!P1 IMAD.MOV R97, RZ, RZ, -R97 ;  /* 0x000000ffff619224 */ /* 0x000fe200078e0a61 */
[C---:B------:R-:W-:Y:S01]  /*6460*/  ISETP.GT.U32.AND P1, PT, R2.reuse, R103, PT ;  /* 0x000000670200720c */ /* 0x040fe20003f24070 */
[----:B------:R-:W-:Y:S01]  /*6470*/  IMAD R107, R2, R107, R108 ;  /* 0x0000006b026b7224 */ /* 0x000fe200078e026c */
[----:B------:R-:W-:Y:S01]  /*6480*/  IABS R108, R114 ;  /* 0x00000072006c7213 */ /* 0x000fe20000000000 */
[----:B------:R-:W-:-:S02]  /*6490*/  @!P5 IMAD.IADD R102, R102, 0x1, -R2 ;  /* 0x000000016666d824 */ /* 0x000fc400078e0a02 */
[----:B------:R-:W-:Y:S01]  /*64a0*/  @!P3 IMAD.MOV R98, RZ, RZ, -R98 ;  /* 0x000000ffff62b224 */ /* 0x000fe200078e0a62 */
[C---:B------:R-:W-:Y:S01]  /*64b0*/  ISETP.GT.U32.AND P5, PT, R2.reuse, R107, PT ;  /* 0x0000006b0200720c */ /* 0x040fe20003fa4070 */
[----:B------:R-:W-:Y:S01]  /*64c0*/  IMAD.MOV.U32 R99, RZ, RZ, R101 ;  /* 0x000000ffff637224 */ /* 0x000fe200078e0065 */
[C---:B------:R-:W-:Y:S01]  /*64d0*/  ISETP.GT.U32.AND P3, PT, R2.reuse, R105, PT ;  /* 0x000000690200720c */ /* 0x040fe20003f64070 */
[----:B------:R-:W-:Y:S01]  /*64e0*/  @!P6 IMAD.MOV R100, RZ, RZ, -R100 ;  /* 0x000000ffff64e224 */ /* 0x000fe200078e0a64 */
[----:B------:R-:W-:Y:S01]  /*64f0*/  ISETP.GT.U32.AND P6, PT, R2, R104, PT ;  /* 0x000000680200720c */ /* 0x000fe20003fc4070 */
[----:B------:R-:W-:Y:S01]  /*6500*/  @!P4 IMAD.MOV R99, RZ, RZ, -R99 ;  /* 0x000000ffff63c224 */ /* 0x000fe200078e0a63 */
[----:B------:R-:W-:Y:S01]  /*6510*/  ISETP.GE.AND P4, PT, R110, RZ, PT ;  /* 0x000000ff6e00720c */ /* 0x000fe20003f86270 */
[----:B------:R-:W-:Y:S01]  /*6520*/  @!P1 IMAD.IADD R103, R103, 0x1, -R2 ;  /* 0x0000000167679824 */ /* 0x000fe200078e0a02 */
[----:B------:R-:W-:Y:S01]  /*6530*/  IABS R110, R115 ;  /* 0x00000073006e7213 */ /* 0x000fe20000000000 */
[----:B------:R-:W-:Y:S01]  /*6540*/  @!P0 IMAD.MOV R102, RZ, RZ, -R102 ;  /* 0x000000ffff668224 */ /* 0x000fe200078e0a66 */
[----:B------:R-:W-:Y:S01]  /*6550*/  ISETP.GE.AND P1, PT, R111, RZ, PT ;  /* 0x000000ff6f00720c */ /* 0x000fe20003f26270 */
[----:B------:R-:W-:Y:S01]  /*6560*/  IMAD.MOV.U32 R101, RZ, RZ, R103 ;  /* 0x000000ffff657224 */ /* 0x000fe200078e0067 */
[----:B------:R-:W-:Y:S01]  /*6570*/  IABS R111, R116 ;  /* 0x00000074006f7213 */ /* 0x000fe20000000000 */
[----:B------:R-:W-:-:S02]  /*6580*/  @!P5 IMAD.IADD R107, R107, 0x1, -R2 ;  /* 0x000000016b6bd824 */ /* 0x000fc400078e0a02 */
[----:B------:R-:W-:-:S03]  /*6590*/  IMAD.HI.U32 R103, R3, R106, RZ ;  /* 0x0000006a03677227 */ /* 0x000fc600078e00ff */
[----:B------:R-:W-:Y:S01]  /*65a0*/  ISETP.GT.U32.AND P5, PT, R2, R107, PT ;  /* 0x0000006b0200720c */ /* 0x000fe20003fa4070 */
[----:B------:R-:W-:Y:S02]  /*65b0*/  IMAD.MOV R109, RZ, RZ, -R103 ;  /* 0x000000ffff6d7224 */ /* 0x000fe400078e0a67 */
[----:B------:R-:W-:-:S04]  /*65c0*/  IMAD.HI.U32 R103, R3, R108, RZ ;  /* 0x0000006c03677227 */ /* 0x000fc800078e00ff */
[--C-:B------:R-:W-:Y:S01]  /*65d0*/  @!P3 IMAD.IADD R105, R105, 0x1, -R2.reuse ;  /* 0x000000016969b824 */ /* 0x100fe200078e0a02 */
[----:B------:R-:W-:Y:S01]  /*65e0*/  ISETP.GE.AND P3, PT, R112, RZ, PT ;  /* 0x000000ff7000720c */ /* 0x000fe20003f66270 */
[----:B------:R-:W-:Y:S02]  /*65f0*/  IMAD.MOV R103, RZ, RZ, -R103 ;  /* 0x000000ffff677224 */ /* 0x000fe400078e0a67 */
[----:B------:R-:W-:Y:S01]  /*6600*/  @!P6 IMAD.IADD R104, R104, 0x1, -R2 ;  /* 0x000000016868e824 */ /* 0x000fe200078e0a02 */
[C---:B------:R-:W-:Y:S01]  /*6610*/  ISETP.GT.U32.AND P6, PT, R2.reuse, R105, PT ;  /* 0x000000690200720c */ /* 0x040fe20003fc4070 */
[C---:B------:R-:W-:Y:S02]  /*6620*/  IMAD R106, R2.reuse, R109, R106 ;  /* 0x0000006d026a7224 */ /* 0x040fe400078e026a */
[C---:B------:R-:W-:Y:S02]  /*6630*/  IMAD R109, R2.reuse, R103, R108 ;  /* 0x00000067026d7224 */ /* 0x040fe400078e026c */
[----:B------:R-:W-:Y:S01]  /*6640*/  @!P2 IMAD.MOV R101, RZ, RZ, -R101 ;  /* 0x000000ffff65a224 */ /* 0x000fe200078e0a65 */
[C---:B------:R-:W-:Y:S01]  /*6650*/  ISETP.GT.U32.AND P2, PT, R2.reuse, R104, PT ;  /* 0x000000680200720c */ /* 0x040fe20003f44070 */
[----:B------:R-:W-:Y:S01]  /*6660*/  @!P5 IMAD.IADD R107, R107, 0x1, -R2 ;  /* 0x000000016b6bd824 */ /* 0x000fe200078e0a02 */
[----:B------:R-:W-:Y:S01]  /*6670*/  ISETP.GT.U32.AND P5, PT, R2, R109, PT ;  /* 0x0000006d0200720c */ /* 0x000fe20003fa4070 */
[----:B------:R-:W-:-:S04]  /*6680*/  IMAD.HI.U32 R103, R3, R110, RZ ;  /* 0x0000006e03677227 */ /* 0x000fc800078e00ff */
[----:B------:R-:W-:-:S04]  /*6690*/  IMAD.HI.U32 R108, R3, R111, RZ ;  /* 0x0000006f036c7227 */ /* 0x000fc800078e00ff */
[----:B------:R-:W-:Y:S01]  /*66a0*/  @!P6 IMAD.IADD R105, R105, 0x1, -R2 ;  /* 0x000000016969e824 */ /* 0x000fe200078e0a02 */
[----:B------:R-:W-:Y:S01]  /*66b0*/  ISETP.GT.U32.AND P6, PT, R2, R106, PT ;  /* 0x0000006a0200720c */ /* 0x000fe20003fc4070 */
[----:B------:R-:W-:Y:S02]  /*66c0*/  IMAD.MOV R103, RZ, RZ, -R103 ;  /* 0x000000ffff677224 */ /* 0x000fe400078e0a67 */
[----:B------:R-:W-:Y:S02]  /*66d0*/  IMAD.MOV R112, RZ, RZ, -R108 ;  /* 0x000000ffff707224 */ /* 0x000fe400078e0a6c */
[----:B------:R-:W-:Y:S01]  /*66e0*/  @!P2 IMAD.IADD R104, R104, 0x1, -R2 ;  /* 0x000000016868a824 */ /* 0x000fe200078e0a02 */
[----:B------:R-:W-:Y:S01]  /*66f0*/  ISETP.GE.AND P2, PT, R113, RZ, PT ;  /* 0x000000ff7100720c */ /* 0x000fe20003f46270 */
[----:B------:R-:W-:Y:S01]  /*6700*/  IMAD R108, R2, R103, R110 ;  /* 0x00000067026c7224 */ /* 0x000fe200078e026e */
[----:B------:R-:W-:Y:S01]  /*6710*/  IABS R113, R117 ;  /* 0x0000007500717213 */ /* 0x000fe20000000000 */
[----:B------:R-:W-:-:S02]  /*6720*/  @!P5 IMAD.IADD R109, R109, 0x1, -R2 ;  /* 0x000000016d6dd824 */ /* 0x000fc400078e0a02 */
[----:B------:R-:W-:Y:S01]  /*6730*/  IMAD.MOV.U32 R103, RZ, RZ, R105 ;  /* 0x000000ffff677224 */ /* 0x000fe200078e0069 */
[----:B------:R-:W-:Y:S01]  /*6740*/  ISETP.GT.U32.AND P5, PT, R2, R108, PT ;  /* 0x0000006c0200720c */ /* 0x000fe20003fa4070 */
[----:B------:R-:W-:-:S04]  /*6750*/  IMAD.HI.U32 R110, R3, R113, RZ ;  /* 0x00000071036e7227 */ /* 0x000fc800078e00ff */
[----:B------:R-:W-:Y:S01]  /*6760*/  @!P4 IMAD.MOV R103, RZ, RZ, -R103 ;  /* 0x000000ffff67c224 */ /* 0x000fe200078e0a67 */
[----:B------:R-:W-:Y:S01]  /*6770*/  ISETP.GT.U32.AND P4, PT, R2, R109, PT ;  /* 0x0000006d0200720c */ /* 0x000fe20003f84070 */
[----:B------:R-:W-:Y:S01]  /*6780*/  @!P6 IMAD.IADD R106, R106, 0x1, -R2 ;  /* 0x000000016a6ae824 */ /* 0x000fe200078e0a02 */
[----:B------:R-:W-:Y:S01]  /*6790*/  ISETP.GE.AND P6, PT, R114, RZ, PT ;  /* 0x000000ff7200720c */ /* 0x000fe20003fc6270 */
[----:B------:R-:W-:Y:S01]  /*67a0*/  IMAD.MOV R110, RZ, RZ, -R110 ;  /* 0x000000ffff6e7224 */ /* 0x000fe200078e0a6e */
[----:B------:R-:W-:Y:S01]  /*67b0*/  LOP3.LUT R114, R242, 0xee, RZ, 0xfc, !PT ;  /* 0x000000eef2727812 */ /* 0x000fe200078efcff */
[C---:B------:R-:W-:Y:S01]  /*67c0*/  IMAD R111, R2.reuse, R112, R111 ;  /* 0x00000070026f7224 */ /* 0x040fe200078e026f */
[C---:B------:R-:W-:Y:S01]  /*67d0*/  ISETP.GT.U32.AND P0, PT, R2.reuse, R106, PT ;  /* 0x0000006a0200720c */ /* 0x040fe20003f04070 */
[----:B------:R-:W-:Y:S01]  /*67e0*/  IMAD R110, R2, R110, R113 ;  /* 0x0000006e026e7224 */ /* 0x000fe200078e0271 */
[----:B------:R-:W-:Y:S01]  /*67f0*/  IABS R112, R114 ;  /* 0x0000007200707213 */ /* 0x000fe20000000000 */
[----:B------:R-:W-:-:S02]  /*6800*/  IMAD.MOV.U32 R105, RZ, RZ, R107 ;  /* 0x000000ffff697224 */ /* 0x000fc400078e006b */
[--C-:B------:R-:W-:Y:S01]  /*6810*/  @!P5 IMAD.IADD R108, R108, 0x1, -R2.reuse ;  /* 0x000000016c6cd824 */ /* 0x100fe200078e0a02 */
[----:B------:R-:W-:Y:S01]  /*6820*/  ISETP.GE.AND P5, PT, R117, RZ, PT ;  /* 0x000000ff7500720c */ /* 0x000fe20003fa6270 */
[----:B------:R-:W-:Y:S01]  /*6830*/  @!P4 IMAD.IADD R109, R109, 0x1, -R2 ;  /* 0x000000016d6dc824 */ /* 0x000fe200078e0a02 */
[----:B------:R-:W-:Y:S01]  /*6840*/  ISETP.GT.U32.AND P4, PT, R2, R110, PT ;  /* 0x0000006e0200720c */ /* 0x000fe20003f84070 */
[----:B------:R-:W-:Y:S01]  /*6850*/  IMAD.MOV.U32 R113, RZ, RZ, R112 ;  /* 0x000000ffff717224 */ /* 0x000fe200078e0070 */
[----:B------:R-:W-:Y:S01]  /*6860*/  LOP3.LUT R117, R242, 0xf2, RZ, 0xfc, !PT ;  /* 0x000000f2f2757812 */ /* 0x000fe200078efcff */
[----:B------:R-:W-:Y:S01]  /*6870*/  @!P3 IMAD.MOV R105, RZ, RZ, -R105 ;  /* 0x000000ffff69b224 */ /* 0x000fe200078e0a69 */
[----:B------:R-:W-:Y:S01]  /*6880*/  ISETP.GT.U32.AND P3, PT, R2, R111, PT ;  /* 0x0000006f0200720c */ /* 0x000fe20003f64070 */
[----:B------:R-:W-:Y:S01]  /*6890*/  @!P0 IMAD.IADD R106, R106, 0x1, -R2 ;  /* 0x000000016a6a8824 */ /* 0x000fe200078e0a02 */
[----:B------:R-:W-:Y:S01]  /*68a0*/  ISETP.GE.AND P0, PT, R116, RZ, PT ;  /* 0x000000ff7400720c */ /* 0x000fe20003f06270 */
[----:B------:R-:W-:Y:S01]  /*68b0*/  IMAD.HI.U32 R107, R3, R113, RZ ;  /* 0x00000071036b7227 */ /* 0x000fe200078e00ff */
[----:B------:R-:W-:-:S03]  /*68c0*/  LOP3.LUT R116, R242, 0xf0, RZ, 0xfc, !PT ;  /* 0x000000f0f2747812 */ /* 0x000fc600078efcff */
[----:B------:R-:W-:Y:S01]  /*68d0*/  IMAD.MOV R107, RZ, RZ, -R107 ;  /* 0x000000ffff6b7224 */ /* 0x000fe200078e0a6b */
[----:B------:R-:W-:Y:S01]  /*68e0*/  IABS R112, R116 ;  /* 0x0000007400707213 */ /* 0x000fe20000000000 */
[--C-:B------:R-:W-:Y:S02]  /*68f0*/  @!P4 IMAD.IADD R110, R110, 0x1, -R2.reuse ;  /* 0x000000016e6ec824 */ /* 0x100fe400078e0a02 */
[C---:B------:R-:W-:Y:S02]  /*6900*/  IMAD R113, R2.reuse, R107, R113 ;  /* 0x0000006b02717224 */ /* 0x040fe400078e0271 */
[----:B------:R-:W-:Y:S01]  /*6910*/  IMAD.MOV.U32 R107, RZ, RZ, R109 ;  /* 0x000000ffff6b7224 */ /* 0x000fe200078e006d */
[C---:B------:R-:W-:Y:S01]  /*6920*/  ISETP.GT.U32.AND P4, PT, R2.reuse, R110, PT ;  /* 0x0000006e0200720c */ /* 0x040fe20003f84070 */
[----:B------:R-:W-:Y:S01]  /*6930*/  @!P3 IMAD.IADD R111, R111, 0x1, -R2 ;  /* 0x000000016f6fb824 */ /* 0x000fe200078e0a02 */
[----:B------:R-:W-:Y:S01]  /*6940*/  ISETP.GT.U32.AND P3, PT, R2, R108, PT ;  /* 0x0000006c0200720c */ /* 0x000fe20003f64070 */
[----:B------:R-:W-:-:S04]  /*6950*/  IMAD.HI.U32 R109, R3, R112, RZ ;  /* 0x00000070036d7227 */ /* 0x000fc800078e00ff */
[----:B------:R-:W-:Y:S02]  /*6960*/  IMAD.MOV R109, RZ, RZ, -R109 ;  /* 0x000000ffff6d7224 */ /* 0x000fe400078e0a6d */
[----:B------:R-:W-:Y:S01]  /*6970*/  @!P2 IMAD.MOV R106, RZ, RZ, -R106 ;  /* 0x000000ffff6aa224 */ /* 0x000fe200078e0a6a */
[C---:B------:R-:W-:Y:S01]  /*6980*/  ISETP.GT.U32.AND P2, PT, R2.reuse, R111, PT ;  /* 0x0000006f0200720c */ /* 0x040fe20003f44070 */
[----:B------:R-:W-:Y:S02]  /*6990*/  IMAD R112, R2, R109, R112 ;  /* 0x0000006d02707224 */ /* 0x000fe400078e0270 */
[----:B------:R-:W-:Y:S02]  /*69a0*/  @!P4 IMAD.IADD R110, R110, 0x1, -R2 ;  /* 0x000000016e6ec824 */ /* 0x000fe400078e0a02 */
[----:B------:R-:W-:Y:S01]  /*69b0*/  @!P1 IMAD.MOV R104, RZ, RZ, -R104 ;  /* 0x000000ffff689224 */ /* 0x000fe200078e0a68 */
[----:B------:R-:W-:Y:S01]  /*69c0*/  ISETP.GT.U32.AND P4, PT, R2, R112, PT ;  /* 0x000000700200720c */ /* 0x000fe20003f84070 */
[----:B------:R-:W-:Y:S01]  /*69d0*/  @!P3 IMAD.IADD R108, R108, 0x1, -R2 ;  /* 0x000000016c6cb824 */ /* 0x000fe200078e0a02 */
[----:B------:R-:W-:Y:S01]  /*69e0*/  ISETP.GE.AND P1, PT, R115, RZ, PT ;  /* 0x000000ff7300720c */ /* 0x000fe20003f26270 */
[----:B------:R-:W-:Y:S01]  /*69f0*/  @!P6 IMAD.MOV R107, RZ, RZ, -R107 ;  /* 0x000000ffff6be224 */ /* 0x000fe200078e0a6b */
[----:B------:R-:W-:Y:S01]  /*6a00*/  ISETP.GT.U32.AND P3, PT, R2, R113, PT ;  /* 0x000000710200720c */ /* 0x000fe20003f64070 */
[----:B------:R-:W-:Y:S01]  /*6a10*/  @!P5 IMAD.MOV R110, RZ, RZ, -R110 ;  /* 0x000000ffff6ed224 */ /* 0x000fe200078e0a6e */
[----:B------:R-:W-:Y:S01]  /*6a20*/  IABS R115, R117 ;  /* 0x0000007500737213 */ /* 0x000fe20000000000 */
[----:B------:R-:W-:Y:S01]  /*6a30*/  @!P2 IMAD.IADD R111, R111, 0x1, -R2 ;  /* 0x000000016f6fa824 */ /* 0x000fe200078e0a02 */
[----:B------:R-:W-:-:S02]  /*6a40*/  ISETP.GE.AND P2, PT, R116, RZ, PT ;  /* 0x000000ff7400720c */ /* 0x000fc40003f46270 */
[----:B------:R-:W-:Y:S01]  /*6a50*/  IABS R116, R119 ;  /* 0x0000007700747213 */ /* 0x000fe20000000000 */
[----:B------:R-:W-:Y:S01]  /*6a60*/  IMAD.HI.U32 R109, R3, R115, RZ ;  /* 0x00000073036d7227 */ /* 0x000fe200078e00ff */
[----:B------:R-:W-:Y:S02]  /*6a70*/  ISETP.GE.AND P6, PT, R114, RZ, PT ;  /* 0x000000ff7200720c */ /* 0x000fe40003fc6270 */
[----:B------:R-:W-:Y:S01]  /*6a80*/  ISETP.GE.AND P5, PT, R119, RZ, PT ;  /* 0x000000ff7700720c */ /* 0x000fe20003fa6270 */
[----:B------:R-:W-:Y:S01]  /*6a90*/  IMAD.MOV R109, RZ, RZ, -R109 ;  /* 0x000000ffff6d7224 */ /* 0x000fe200078e0a6d */
[----:B------:R-:W-:Y:S01]  /*6aa0*/  LOP3.LUT R119, R242, 0xf8, RZ, 0xfc, !PT ;  /* 0x000000f8f2777812 */ /* 0x000fe200078efcff */
[--C-:B------:R-:W-:Y:S02]  /*6ab0*/  @!P4 IMAD.IADD R112, R112, 0x1, -R2.reuse ;  /* 0x000000017070c824 */ /* 0x100fe400078e0a02 */
[----:B------:R-:W-:Y:S01]  /*6ac0*/  @!P3 IMAD.IADD R113, R113, 0x1, -R2 ;  /* 0x000000017171b824 */ /* 0x000fe200078e0a02 */
[----:B------:R-:W-:Y:S01]  /*6ad0*/  ISETP.GE.AND P3, PT, R117, RZ, PT ;  /* 0x000000ff7500720c */ /* 0x000fe20003f66270 */
[C---:B------:R-:W-:Y:S01]  /*6ae0*/  IMAD R115, R2.reuse, R109, R115 ;  /* 0x0000006d02737224 */ /* 0x040fe200078e0273 */
[----:B------:R-:W-:Y:S01]  /*6af0*/  ISETP.GT.U32.AND P4, PT, R2, R112, PT ;  /* 0x000000700200720c */ /* 0x000fe20003f84070 */
[----:B------:R-:W-:-:S02]  /*6b00*/  IMAD.MOV.U32 R109, RZ, RZ, R111 ;  /* 0x000000ffff6d7224 */ /* 0x000fc400078e006f */
[----:B------:R-:W-:Y:S01]  /*6b10*/  @!P1 IMAD.MOV R108, RZ, RZ, -R108 ;  /* 0x000000ffff6c9224 */ /* 0x000fe200078e0a6c */
[----:B------:R-:W-:Y:S01]  /*6b20*/  ISETP.GT.U32.AND P1, PT, R2, R113, PT ;  /* 0x000000710200720c */ /* 0x000fe20003f24070 */
[----:B------:R-:W-:-:S04]  /*6b30*/  IMAD.HI.U32 R114, R3, R116, RZ ;  /* 0x0000007403727227 */ /* 0x000fc800078e00ff */
[----:B------:R-:W-:Y:S01]  /*6b40*/  @!P0 IMAD.MOV R109, RZ, RZ, -R109 ;  /* 0x000000ffff6d8224 */ /* 0x000fe200078e0a6d */
[----:B------:R-:W-:Y:S01]  /*6b50*/  ISETP.GT.U32.AND P0, PT, R2, R115, PT ;  /* 0x000000730200720c */ /* 0x000fe20003f04070 */
[----:B------:R-:W-:Y:S02]  /*6b60*/  IMAD.MOV R117, RZ, RZ, -R114 ;  /* 0x000000ffff757224 */ /* 0x000fe400078e0a72 */
[----:B------:R-:W-:-:S04]  /*6b70*/  IMAD.HI.U32 R111, R3, R118, RZ ;  /* 0x00000076036f7227 */ /* 0x000fc800078e00ff */
[----:B------:R-:W-:Y:S01]  /*6b80*/  IMAD R114, R2, R117, R116 ;  /* 0x0000007502727224 */ /* 0x000fe200078e0274 */
[----:B------:R-:W-:Y:S01]  /*6b90*/  IABS R116, R119 ;  /* 0x0000007700747213 */ /* 0x000fe20000000000 */
[--C-:B------:R-:W-:Y:S02]  /*6ba0*/  @!P4 IMAD.IADD R112, R112, 0x1, -R2.reuse ;  /* 0x000000017070c824 */ /* 0x100fe400078e0a02 */
[----:B------:R-:W-:Y:S01]  /*6bb0*/  IMAD.MOV R111, RZ, RZ, -R111 ;  /* 0x000000ffff6f7224 */ /* 0x000fe200078e0a6f */
[----:B------:R-:W-:Y:S01]  /*6bc0*/  ISETP.GT.U32.AND P4, PT, R2, R114, PT ;  /* 0x000000720200720c */ /* 0x000fe20003f84070 */
[--C-:B------:R-:W-:Y:S01]  /*6bd0*/  @!P1 IMAD.IADD R113, R113, 0x1, -R2.reuse ;  /* 0x0000000171719824 */ /* 0x100fe200078e0a02 */
[----:B------:R-:W-:Y:S01]  /*6be0*/  ISETP.GE.AND P1, PT, R120, RZ, PT ;  /* 0x000000ff7800720c */ /* 0x000fe20003f26270 */
[----:B------:R-:W-:Y:S02]  /*6bf0*/  @!P0 IMAD.IADD R115, R115, 0x1, -R2 ;  /* 0x0000000173738824 */ /* 0x000fe400078e0a02 */
[----:B------:R-:W-:Y:S01]  /*6c00*/  IMAD R117, R2, R111, R118 ;  /* 0x0000006f02757224 */ /* 0x000fe200078e0276 */
[----:B------:R-:W-:Y:S01]  /*6c10*/  LOP3.LUT R118, R242, 0xfa, RZ, 0xfc, !PT ;  /* 0x000000faf2767812 */ /* 0x000fe200078efcff */
[----:B------:R-:W-:Y:S01]  /*6c20*/  IMAD.MOV.U32 R111, RZ, RZ, R113 ;  /* 0x000000ffff6f7224 */ /* 0x000fe200078e0071 */
[----:B------:R-:W-:Y:S01]  /*6c30*/  ISETP.GT.U32.AND P0, PT, R2, R115, PT ;  /* 0x000000730200720c */ /* 0x000fe20003f04070 */
[----:B------:R-:W-:Y:S01]  /*6c40*/  IMAD.HI.U32 R113, R3, R116, RZ ;  /* 0x0000007403717227 */ /* 0x000fe200078e00ff */
[----:B------:R-:W-:-:S03]  /*6c50*/  IABS R120, R118 ;  /* 0x0000007600787213 */ /* 0x000fc60000000000 */
[----:B------:R-:W-:Y:S01]  /*6c60*/  @!P6 IMAD.MOV R111, RZ, RZ, -R111 ;  /* 0x000000ffff6fe224 */ /* 0x000fe200078e0a6f */
[----:B------:R-:W-:Y:S01]  /*6c70*/  ISETP.GT.U32.AND P6, PT, R2, R117, PT ;  /* 0x000000750200720c */ /* 0x000fe20003fc4070 */
[----:B------:R-:W-:Y:S02]  /*6c80*/  @!P4 IMAD.IADD R114, R114, 0x1, -R2 ;  /* 0x000000017272c824 */ /* 0x000fe400078e0a02 */
[----:B------:R-:W-:Y:S02]  /*6c90*/  IMAD.MOV R113, RZ, RZ, -R113 ;  /* 0x000000ffff717224 */ /* 0x000fe400078e0a71 */
[----:B------:R-:W-:Y:S01]  /*6ca0*/  @!P2 IMAD.MOV R112, RZ, RZ, -R112 ;  /* 0x000000ffff70a224 */ /* 0x000fe200078e0a70 */
[----:B------:R-:W-:Y:S01]  /*6cb0*/  ISETP.GT.U32.AND P4, PT, R2, R114, PT ;  /* 0x000000720200720c */ /* 0x000fe20003f84070 */
[----:B------:R-:W-:Y:S01]  /*6cc0*/  @!P0 IMAD.IADD R115, R115, 0x1, -R2 ;  /* 0x0000000173738824 */ /* 0x000fe200078e0a02 */
[----:B------:R-:W-:Y:S01]  /*6cd0*/  ISETP.GE.AND P0, PT, R118, RZ, PT ;  /* 0x000000ff7600720c */ /* 0x000fe20003f06270 */
[----:B------:R-:W-:Y:S01]  /*6ce0*/  IMAD.HI.U32 R118, R3, R120, RZ ;  /* 0x0000007803767227 */ /* 0x000fe200078e00ff */
[----:B------:R-:W-:-:S03]  /*6cf0*/  ISETP.GE.AND P2, PT, R119, RZ, PT ;  /* 0x000000ff7700720c */ /* 0x000fc60003f46270 */
[----:B------:R-:W-:Y:S02]  /*6d00*/  @!P6 IMAD.IADD R117, R117, 0x1, -R2 ;  /* 0x000000017575e824 */ /* 0x000fe400078e0a02 */
[C---:B------:R-:W-:Y:S02]  /*6d10*/  IMAD R116, R2.reuse, R113, R116 ;  /* 0x0000007102747224 */ /* 0x040fe400078e0274 */
[----:B------:R-:W-:Y:S01]  /*6d20*/  IMAD.HI.U32 R119, R3, R121, RZ ;  /* 0x0000007903777227 */ /* 0x000fe200078e00ff */
[----:B------:R-:W-:-:S03]  /*6d30*/  ISETP.GT.U32.AND P6, PT, R2, R117, PT ;  /* 0x000000750200720c */ /* 0x000fc60003fc4070 */
[----:B------:R-:W-:Y:S02]  /*6d40*/  IMAD.MOV.U32 R113, RZ, RZ, R115 ;  /* 0x000000ffff717224 */ /* 0x000fe400078e0073 */
[----:B------:R-:W-:Y:S02]  /*6d50*/  IMAD.MOV R115, RZ, RZ, -R118 ;  /* 0x000000ffff737224 */ /* 0x000fe400078e0a76 */
[----:B------:R-:W-:Y:S02]  /*6d60*/  IMAD.MOV R118, RZ, RZ, -R119 ;  /* 0x000000ffff767224 */ /* 0x000fe400078e0a77 */
[----:B------:R-:W-:Y:S01]  /*6d70*/  @!P4 IMAD.IADD R114, R114, 0x1, -R2 ;  /* 0x000000017272c824 */ /* 0x000fe200078e0a02 */
[C---:B------:R-:W-:Y:S01]  /*6d80*/  ISETP.GT.U32.AND P4, PT, R2.reuse, R116, PT ;  /* 0x000000740200720c */ /* 0x040fe20003f84070 */
[----:B------:R-:W-:Y:S01]  /*6d90*/  IMAD R119, R2, R115, R120 ;  /* 0x0000007302777224 */ /* 0x000fe200078e0278 */
[----:B------:R-:W-:Y:S01]  /*6da0*/  LOP3.LUT R115, R242, 0xfe, RZ, 0xfc, !PT ;  /* 0x000000fef2737812 */ /* 0x000fe200078efcff */
[----:B------:R-:W-:-:S02]  /*6db0*/  @!P5 IMAD.MOV R114, RZ, RZ, -R114 ;  /* 0x000000ffff72d224 */ /* 0x000fc400078e0a72 */
[----:B------:R-:W-:Y:S01]  /*6dc0*/  @!P6 IMAD.IADD R117, R117, 0x1, -R2 ;  /* 0x000000017575e824 */ /* 0x000fe200078e0a02 */
[C---:B------:R-:W-:Y:S01]  /*6dd0*/  ISETP.GT.U32.AND P5, PT, R2.reuse, R119, PT ;  /* 0x000000770200720c */ /* 0x040fe20003fa4070 */
[----:B------:R-:W-:Y:S01]  /*6de0*/  IMAD R118, R2, R118, R121 ;  /* 0x0000007602767224 */ /* 0x000fe200078e0279 */
[----:B------:R-:W-:Y:S01]  /*6df0*/  ISETP.GE.AND P6, PT, R115, RZ, PT ;  /* 0x000000ff7300720c */ /* 0x000fe20003fc6270 */
[----:B------:R-:W-:Y:S01]  /*6e00*/  @!P3 IMAD.MOV R113, RZ, RZ, -R113 ;  /* 0x000000ffff71b224 */ /* 0x000fe200078e0a71 */
[----:B------:R-:W-:Y:S01]  /*6e10*/  IABS R121, R115 ;  /* 0x0000007300797213 */ /* 0x000fe20000000000 */
[----:B------:R-:W-:Y:S01]  /*6e20*/  IMAD.MOV.U32 R115, RZ, RZ, R117 ;  /* 0x000000ffff737224 */ /* 0x000fe200078e0075 */
[----:B------:R-:W-:Y:S01]  /*6e30*/  ISETP.GE.AND P3, PT, R122, RZ, PT ;  /* 0x000000ff7a00720c */ /* 0x000fe20003f66270 */
[----:B------:R-:W-:-:S04]  /*6e40*/  IMAD.HI.U32 R120, R3, R123, RZ ;  /* 0x0000007b03787227 */ /* 0x000fc800078e00ff */
[----:B------:R-:W-:Y:S01]  /*6e50*/  @!P1 IMAD.MOV R115, RZ, RZ, -R115 ;  /* 0x000000ffff739224 */ /* 0x000fe200078e0a73 */
[----:B------:R-:W-:Y:S01]  /*6e60*/  ISETP.GT.U32.AND P1, PT, R2, R118, PT ;  /* 0x000000760200720c */ /* 0x000fe20003f24070 */
[----:B------:R-:W-:Y:S02]  /*6e70*/  @!P5 IMAD.IADD R119, R119, 0x1, -R2 ;  /* 0x000000017777d824 */ /* 0x000fe400078e0a02 */
[----:B------:R-:W-:-:S03]  /*6e80*/  IMAD.HI.U32 R117, R3, R121, RZ ;  /* 0x0000007903757227 */ /* 0x000fc600078e00ff */
[C---:B------:R-:W-:Y:S01]  /*6e90*/  ISETP.GT.U32.AND P5, PT, R2.reuse, R119, PT ;  /* 0x000000770200720c */ /* 0x040fe20003fa4070 */
[----:B------:R-:W-:Y:S02]  /*6ea0*/  IMAD.MOV R122, RZ, RZ, -R117 ;  /* 0x000000ffff7a7224 */ /* 0x000fe400078e0a75 */
[----:B------:R-:W-:Y:S02]  /*6eb0*/  IMAD.MOV R120, RZ, RZ, -R120 ;  /* 0x000000ffff787224 */ /* 0x000fe400078e0a78 */
[----:B------:R-:W-:Y:S02]  /*6ec0*/  IMAD R121, R2, R122, R121 ;  /* 0x0000007a02797224 */ /* 0x000fe400078e0279 */
[----:B------:R-:W-:Y:S02]  /*6ed0*/  @!P1 IMAD.IADD R118, R118, 0x1, -R2 ;  /* 0x0000000176769824 */ /* 0x000fe400078e0a02 */
[----:B------:R-:W-:-:S03]  /*6ee0*/  IMAD.HI.U32 R122, R3, R125, RZ ;  /* 0x0000007d037a7227 */ /* 0x000fc600078e00ff */
[C---:B------:R-:W-:Y:S01]  /*6ef0*/  ISETP.GT.U32.AND P1, PT, R2.reuse, R118, PT ;  /* 0x000000760200720c */ /* 0x040fe20003f24070 */
[----:B------:R-:W-:Y:S01]  /*6f00*/  @!P5 IMAD.IADD R119, R119, 0x1, -R2 ;  /* 0x000000017777d824 */ /* 0x000fe200078e0a02 */
[----:B------:R-:W-:Y:S01]  /*6f10*/  ISETP.GT.U32.AND P5, PT, R2, R121, PT ;  /* 0x000000790200720c */ /* 0x000fe20003fa4070 */
[----:B------:R-:W-:-:S04]  /*6f20*/  IMAD.HI.U32 R117, R3, R124, RZ ;  /* 0x0000007c03757227 */ /* 0x000fc800078e00ff */
[----:B------:R-:W-:Y:S02]  /*6f30*/  @!P4 IMAD.IADD R116, R116, 0x1, -R2 ;  /* 0x000000017474c824 */ /* 0x000fe400078e0a02 */
[C---:B------:R-:W-:Y:S02]  /*6f40*/  IMAD R120, R2.reuse, R120, R123 ;  /* 0x0000007802787224 */ /* 0x040fe400078e027b */
[----:B------:R-:W-:Y:S01]  /*6f50*/  IMAD.MOV R122, RZ, RZ, -R122 ;  /* 0x000000ffff7a7224 */ /* 0x000fe200078e0a7a */
[C---:B------:R-:W-:Y:S01]  /*6f60*/  ISETP.GT.U32.AND P4, PT, R2.reuse, R116, PT ;  /* 0x000000740200720c */ /* 0x040fe20003f84070 */
[----:B------:R-:W-:Y:S02]  /*6f70*/  IMAD.MOV R123, RZ, RZ, -R117 ;  /* 0x000000ffff7b7224 */ /* 0x000fe400078e0a75 */
[----:B------:R-:W-:Y:S02]  /*6f80*/  IMAD.MOV.U32 R117, RZ, RZ, R119 ;  /* 0x000000ffff757224 */ /* 0x000fe400078e0077 */
[----:B------:R-:W-:-:S02]  /*6f90*/  IMAD R122, R2, R122, R125 ;  /* 0x0000007a027a7224 */ /* 0x000fc400078e027d */
[--C-:B------:R-:W-:Y:S02]  /*6fa0*/  @!P5 IMAD.IADD R121, R121, 0x1, -R2.reuse ;  /* 0x000000017979d824 */ /* 0x100fe400078e0a02 */
[----:B------:R-:W-:Y:S02]  /*6fb0*/  @!P1 IMAD.IADD R118, R118, 0x1, -R2 ;  /* 0x0000000176769824 */ /* 0x000fe400078e0a02 */
[----:B------:R-:W-:Y:S01]  /*6fc0*/  @!P0 IMAD.MOV R117, RZ, RZ, -R117 ;  /* 0x000000ffff758224 */ /* 0x000fe200078e0a75 */
[----:B------:R-:W-:Y:S01]  /*6fd0*/  ISETP.GE.AND P0, PT, R127, RZ, PT ;  /* 0x000000ff7f00720c */ /* 0x000fe20003f06270 */
[----:B------:R-:W-:Y:S01]  /*6fe0*/  @!P3 IMAD.MOV R118, RZ, RZ, -R118 ;  /* 0x000000ffff76b224 */ /* 0x000fe200078e0a76 */
[----:B------:R-:W-:Y:S01]  /*6ff0*/  LOP3.LUT R127, R242, 0x106, RZ, 0xfc, !PT ;  /* 0x00000106f27f7812 */ /* 0x000fe200078efcff */
[C---:B------:R-:W-:Y:S01]  /*7000*/  IMAD R123, R2.reuse, R123, R124 ;  /* 0x0000007b027b7224 */ /* 0x040fe200078e027c */
[----:B------:R-:W-:Y:S01]  /*7010*/  ISETP.GT.U32.AND P5, PT, R2, R121, PT ;  /* 0x000000790200720c */ /* 0x000fe20003fa4070 */
[----:B------:R-:W-:Y:S01]  /*7020*/  @!P4 IMAD.IADD R116, R116, 0x1, -R2 ;  /* 0x000000017474c824 */ /* 0x000fe200078e0a02 */
[----:B------:R-:W-:-:S02]  /*7030*/  ISETP.GT.U32.AND P3, PT, R2, R122, PT ;  /* 0x0000007a0200720c */ /* 0x000fc40003f64070 */
[----:B------:R-:W-:Y:S01]  /*7040*/  IABS R125, R127 ;  /* 0x0000007f007d7213 */ /* 0x000fe20000000000 */
[----:B------:R-:W-:Y:S01]  /*7050*/  @!P2 IMAD.MOV R116, RZ, RZ, -R116 ;  /* 0x000000ffff74a224 */ /* 0x000fe200078e0a74 */
[----:B------:R-:W-:Y:S02]  /*7060*/  ISETP.GT.U32.AND P1, PT, R2, R123, PT ;  /* 0x0000007b0200720c */ /* 0x000fe40003f24070 */
[----:B------:R-:W-:Y:S01]  /*7070*/  ISETP.GE.AND P4, PT, R126, RZ, PT ;  /* 0x000000ff7e00720c */ /* 0x000fe20003f86270 */
[----:B------:R-:W-:Y:S01]  /*7080*/  IMAD.HI.U32 R119, R3, R125, RZ ;  /* 0x0000007d03777227 */ /* 0x000fe200078e00ff */
[----:B------:R-:W-:Y:S02]  /*7090*/  ISETP.GT.U32.AND P2, PT, R2, R120, PT ;  /* 0x000000780200720c */ /* 0x000fe40003f44070 */
[----:B------:R-:W-:Y:S01]  /*70a0*/  IABS R126, R130 ;  /* 0x00000082007e7213 */ /* 0x000fe20000000000 */
[----:B------:R-:W-:Y:S02]  /*70b0*/  IMAD.MOV R119, RZ, RZ, -R119 ;  /* 0x000000ffff777224 */ /* 0x000fe400078e0a77 */
[--C-:B------:R-:W-:Y:S01]  /*70c0*/  @!P5 IMAD.IADD R121, R121, 0x1, -R2.reuse ;  /* 0x000000017979d824 */ /* 0x100fe200078e0a02 */
[----:B------:R-:W-:Y:S01]  /*70d0*/  ISETP.GE.AND P5, PT, R129, RZ, PT ;  /* 0x000000ff8100720c */ /* 0x000fe20003fa6270 */
[----:B------:R-:W-:-:S02]  /*70e0*/  @!P3 IMAD.IADD R122, R122, 0x1, -R2 ;  /* 0x000000017a7ab824 */ /* 0x000fc400078e0a02 */
[C---:B------:R-:W-:Y:S02]  /*70f0*/  IMAD R125, R2.reuse, R119, R125 ;  /* 0x00000077027d7224 */ /* 0x040fe400078e027d */
[----:B------:R-:W-:Y:S01]  /*7100*/  IMAD.MOV.U32 R119, RZ, RZ, R121 ;  /* 0x000000ffff777224 */ /* 0x000fe200078e0079 */
[----:B------:R-:W-:Y:S01]  /*7110*/  ISETP.GT.U32.AND P3, PT, R2, R122, PT ;  /* 0x0000007a0200720c */ /* 0x000fe20003f64070 */
[----:B------:R-:W-:-:S04]  /*7120*/  IMAD.HI.U32 R124, R3, R126, RZ ;  /* 0x0000007e037c7227 */ /* 0x000fc800078e00ff */
[----:B------:R-:W-:Y:S01]  /*7130*/  @!P6 IMAD.MOV R119, RZ, RZ, -R119 ;  /* 0x000000ffff77e224 */ /* 0x000fe200078e0a77 */
[----:B------:R-:W-:Y:S01]  /*7140*/  ISETP.GE.AND P6, PT, R127, RZ, PT ;  /* 0x000000ff7f00720c */ /* 0x000fe20003fc6270 */
[----:B------:R-:W-:Y:S02]  /*7150*/  @!P1 IMAD.IADD R123, R123, 0x1, -R2 ;  /* 0x000000017b7b9824 */ /* 0x000fe400078e0a02 */
[----:B------:R-:W-:Y:S02]  /*7160*/  IMAD.MOV R127, RZ, RZ, -R124 ;  /* 0x000000ffff7f7224 */ /* 0x000fe400078e0a7c */
[----:B------:R-:W-:Y:S01]  /*7170*/  @!P2 IMAD.IADD R120, R120, 0x1, -R2 ;  /* 0x000000017878a824 */ /* 0x000fe200078e0a02 */
[C---:B------:R-:W-:Y:S01]  /*7180*/  ISETP.GT.U32.AND P1, PT, R2.reuse, R123, PT ;  /* 0x0000007b0200720c */ /* 0x040fe20003f24070 */
[----:B------:R-:W-:Y:S01]  /*7190*/  IMAD R124, R2, R127, R126 ;  /* 0x0000007f027c7224 */ /* 0x000fe200078e027e */
[----:B------:R-:W-:Y:S01]  /*71a0*/  LOP3.LUT R126, R242, 0x10c, RZ, 0xfc, !PT ;  /* 0x0000010cf27e7812 */ /* 0x000fe200078efcff */
[----:B------:R-:W-:Y:S01]  /*71b0*/  @!P3 IMAD.IADD R122, R122, 0x1, -R2 ;  /* 0x000000017a7ab824 */ /* 0x000fe200078e0a02 */
[C---:B------:R-:W-:Y:S01]  /*71c0*/  ISETP.GT.U32.AND P2, PT, R2.reuse, R120, PT ;  /* 0x000000780200720c */ /* 0x040fe20003f44070 */
[----:B------:R-:W-:Y:S01]  /*71d0*/  IMAD.HI.U32 R121, R3, R128, RZ ;  /* 0x0000008003797227 */ /* 0x000fe200078e00ff */
[----:B------:R-:W-:-:S03]  /*71e0*/  ISETP.GT.U32.AND P3, PT, R2, R124, PT ;  /* 0x0000007c0200720c */ /* 0x000fc60003f64070 */
[----:B------:R-:W-:Y:S02]  /*71f0*/  IMAD.MOV R121, RZ, RZ, -R121 ;  /* 0x000000ffff797224 */ /* 0x000fe400078e0a79 */
[----:B------:R-:W-:Y:S02]  /*7200*/  @!P5 IMAD.MOV R122, RZ, RZ, -R122 ;  /* 0x000000ffff7ad224 */ /* 0x000fe400078e0a7a */
[----:B------:R-:W-:Y:S01]  /*7210*/  @!P1 IMAD.IADD R123, R123, 0x1, -R2 ;  /* 0x000000017b7b9824 */ /* 0x000fe200078e0a02 */
[----:B------:R-:W-:Y:S01]  /*7220*/  ISETP.GE.AND P1, PT, R131, RZ, PT ;  /* 0x000000ff8300720c */ /* 0x000fe20003f26270 */
[----:B------:R-:W-:Y:S01]  /*7230*/  IMAD R127, R2, R121, R128 ;  /* 0x00000079027f7224 */ /* 0x000fe200078e0280 */
[----:B------:R-:W-:Y:S01]  /*7240*/  IABS R128, R126 ;  /* 0x0000007e00807213 */ /* 0x000fe20000000000 */
[--C-:B------:R-:W-:Y:S01]  /*7250*/  @!P2 IMAD.IADD R120, R120, 0x1, -R2.reuse ;  /* 0x000000017878a824 */ /* 0x100fe200078e0a02 */
[----:B------:R-:W-:Y:S01]  /*7260*/  ISETP.GT.U32.AND P2, PT, R2, R125, PT ;  /* 0x0000007d0200720c */ /* 0x000fe20003f44070 */
[----:B------:R-:W-:Y:S01]  /*7270*/  IMAD.MOV.U32 R121, RZ, RZ, R123 ;  /* 0x000000ffff797224 */ /* 0x000fe200078e007b */
[----:B------:R-:W-:Y:S01]  /*7280*/  LOP3.LUT R123, R242, 0x10e, RZ, 0xfc, !PT ;  /* 0x0000010ef27b7812 */ /* 0x000fe200078efcff */
[----:B------:R-:W-:Y:S01]  /*7290*/  @!P3 IMAD.IADD R124, R124, 0x1, -R2 ;  /* 0x000000017c7cb824 */ /* 0x000fe200078e0a02 */
[----:B------:R-:W-:Y:S01]  /*72a0*/  IABS R131, R133 ;  /* 0x0000008500837213 */ /* 0x000fe20000000000 */
[----:B------:R-:W-:Y:S01]  /*72b0*/  @!P0 IMAD.MOV R121, RZ, RZ, -R121 ;  /* 0x000000ffff798224 */ /* 0x000fe200078e0a79 */
[----:B------:R-:W-:Y:S01]  /*72c0*/  IABS R129, R123 ;  /* 0x0000007b00817213 */ /* 0x000fe20000000000 */
[----:B------:R-:W-:Y:S01]  /*72d0*/  @!P4 IMAD.MOV R120, RZ, RZ, -R120 ;  /* 0x000000ffff78c224 */ /* 0x000fe200078e0a78 */
[----:B------:R-:W-:Y:S01]  /*72e0*/  ISETP.GE.AND P5, PT, R123, RZ, PT ;  /* 0x000000ff7b00720c */ /* 0x000fe20003fa6270 */
[----:B------:R-:W-:Y:S01]  /*72f0*/  IMAD.HI.U32 R123, R3, R128, RZ ;  /* 0x00000080037b7227 */ /* 0x000fe200078e00ff */
[----:B------:R-:W-:-:S02]  /*7300*/  ISETP.GT.U32.AND P3, PT, R2, R124, PT ;  /* 0x0000007c0200720c */ /* 0x000fc40003f64070 */
[----:B------:R-:W-:Y:S01]  /*7310*/  ISETP.GE.AND P0, PT, R126, RZ, PT ;  /* 0x000000ff7e00720c */ /* 0x000fe20003f06270 */
[----:B------:R-:W-:Y:S01]  /*7320*/  IMAD.HI.U32 R126, R3, R129, RZ ;  /* 0x00000081037e7227 */ /* 0x000fe200078e00ff */
[----:B------:R-:W-:-:S03]  /*7330*/  ISETP.GE.AND P4, PT, R130, RZ, PT ;  /* 0x000000ff8200720c */ /* 0x000fc60003f86270 */
[----:B------:R-:W-:Y:S02]  /*7340*/  IMAD.MOV R123, RZ, RZ, -R123 ;  /* 0x000000ffff7b7224 */ /* 0x000fe400078e0a7b */
[----:B------:R-:W-:Y:S02]  /*7350*/  @!P2 IMAD.IADD R125, R125, 0x1, -R2 ;  /* 0x000000017d7da824 */ /* 0x000fe400078e0a02 */
[----:B------:R-:W-:Y:S02]  /*7360*/  IMAD.MOV R130, RZ, RZ, -R126 ;  /* 0x000000ffff827224 */ /* 0x000fe400078e0a7e */
[C---:B------:R-:W-:Y:S01]  /*7370*/  IMAD R126, R2.reuse, R123, R128 ;  /* 0x0000007b027e7224 */ /* 0x040fe200078e0280 */
[----:B------:R-:W-:Y:S01]  /*7380*/  ISETP.GT.U32.AND P2, PT, R2, R125, PT ;  /* 0x0000007d0200720c */ /* 0x000fe20003f44070 */
[----:B------:R-:W-:Y:S02]  /*7390*/  @!P3 IMAD.IADD R124, R124, 0x1, -R2 ;  /* 0x000000017c7cb824 */ /* 0x000fe400078e0a02 */
[C---:B------:R-:W-:Y:S01]  /*73a0*/  IMAD R129, R2.reuse, R130, R129 ;  /* 0x0000008202817224 */ /* 0x040fe200078e0281 */
[----:B------:R-:W-:Y:S01]  /*73b0*/  ISETP.GT.U32.AND P3, PT, R2, R126, PT ;  /* 0x0000007e0200720c */ /* 0x000fe20003f64070 */
[----:B------:R-:W-:-:S04]  /*73c0*/  IMAD.HI.U32 R128, R3, R131, RZ ;  /* 0x0000008303807227 */ /* 0x000fc800078e00ff */
[----:B------:R-:W-:-:S04]  /*73d0*/  IMAD.HI.U32 R130, R3, R132, RZ ;  /* 0x0000008403827227 */ /* 0x000fc800078e00ff */
[----:B------:R-:W-:Y:S01]  /*73e0*/  @!P2 IMAD.IADD R125, R125, 0x1, -R2 ;  /* 0x000000017d7da824 */ /* 0x000fe200078e0a02 */
[----:B------:R-:W-:Y:S01]  /*73f0*/  ISETP.GT.U32.AND P2, PT, R2, R127, PT ;  /* 0x0000007f0200720c */ /* 0x000fe20003f44070 */
[----:B------:R-:W-:Y:S02]  /*7400*/  IMAD.MOV R128, RZ, RZ, -R128 ;  /* 0x000000ffff807224 */ /* 0x000fe400078e0a80 */
[----:B------:R-:W-:Y:S02]  /*7410*/  @!P3 IMAD.IADD R126, R126, 0x1, -R2 ;  /* 0x000000017e7eb824 */ /* 0x000fe400078e0a02 */
[----:B------:R-:W-:Y:S02]  /*7420*/  IMAD.MOV.U32 R123, RZ, RZ, R125 ;  /* 0x000000ffff7b7224 */ /* 0x000fe400078e007d */
[----:B------:R-:W-:Y:S01]  /*7430*/  IMAD.MOV R125, RZ, RZ, -R130 ;  /* 0x000000ffff7d7224 */ /* 0x000fe200078e0a82 */
[C---:B------:R-:W-:Y:S01]  /*7440*/  ISETP.GT.U32.AND P3, PT, R2.reuse, R126, PT ;  /* 0x0000007e0200720c */ /* 0x040fe20003f64070 */
[----:B------:R-:W-:Y:S01]  /*7450*/  @!P6 IMAD.MOV R123, RZ, RZ, -R123 ;  /* 0x000000ffff7be224 */ /* 0x000fe200078e0a7b */
[C---:B------:R-:W-:Y:S01]  /*7460*/  ISETP.GT.U32.AND P6, PT, R2.reuse, R129, PT ;  /* 0x000000810200720c */ /* 0x040fe20003fc4070 */
[C---:B------:R-:W-:Y:S01]  /*7470*/  IMAD R128, R2.reuse, R128, R131 ;  /* 0x0000008002807224 */ /* 0x040fe200078e0283 */
[----:B------:R-:W-:Y:S01]  /*7480*/  IABS R130, R140 ;  /* 0x0000008c00827213 */ /* 0x000fe20000000000 */
[----:B------:R-:W-:-:S02]  /*7490*/  IMAD R131, R2, R125, R132 ;  /* 0x0000007d02837224 */ /* 0x000fc400078e0284 */
[----:B------:R-:W-:Y:S01]  /*74a0*/  @!P4 IMAD.MOV R124, RZ, RZ, -R124 ;  /* 0x000000ffff7cc224 */ /* 0x000fe200078e0a7c */
[----:B------:R-:W-:Y:S01]  /*74b0*/  ISETP.GE.AND P4, PT, R133, RZ, PT ;  /* 0x000000ff8500720c */ /* 0x000fe20003f86270 */
[----:B------:R-:W-:-:S04]  /*74c0*/  IMAD.HI.U32 R125, R3, R130, RZ ;  /* 0x00000082037d7227 */ /* 0x000fc800078e00ff */
[--C-:B------:R-:W-:Y:S01]  /*74d0*/  @!P3 IMAD.IADD R126, R126, 0x1, -R2.reuse ;  /* 0x000000017e7eb824 */ /* 0x100fe200078e0a02 */
[C---:B------:R-:W-:Y:S01]  /*74e0*/  ISETP.GT.U32.AND P3, PT, R2.reuse, R128, PT ;  /* 0x000000800200720c */ /* 0x040fe20003f64070 */
[--C-:B------:R-:W-:Y:S02]  /*74f0*/  @!P6 IMAD.IADD R129, R129, 0x1, -R2.reuse ;  /* 0x000000018181e824 */ /* 0x100fe400078e0a02 */
[----:B------:R-:W-:Y:S02]  /*7500*/  IMAD.MOV R133, RZ, RZ, -R125 ;  /* 0x000000ffff857224 */ /* 0x000fe400078e0a7d */
[----:B------:R-:W-:Y:S01]  /*7510*/  @!P2 IMAD.IADD R127, R127, 0x1, -R2 ;  /* 0x000000017f7fa824 */ /* 0x000fe200078e0a02 */
[C---:B------:R-:W-:Y:S01]  /*7520*/  ISETP.GT.U32.AND P6, PT, R2.reuse, R129, PT ;  /* 0x000000810200720c */ /* 0x040fe20003fc4070 */
[C---:B------:R-:W-:Y:S02]  /*7530*/  IMAD R130, R2.reuse, R133, R130 ;  /* 0x0000008502827224 */ /* 0x040fe400078e0282 */
[----:B------:R-:W-:Y:S01]  /*7540*/  IMAD.HI.U32 R125, R3, R135, RZ ;  /* 0x00000087037d7227 */ /* 0x000fe200078e00ff */
[----:B------:R-:W-:-:S03]  /*7550*/  ISETP.GT.U32.AND P2, PT, R2, R127, PT ;  /* 0x0000007f0200720c */ /* 0x000fc60003f44070 */
[----:B------:R-:W-:Y:S01]  /*7560*/  @!P3 IMAD.IADD R128, R128, 0x1, -R2 ;  /* 0x000000018080b824 */ /* 0x000fe200078e0a02 */
[----:B------:R-:W-:Y:S01]  /*7570*/  ISETP.GT.U32.AND P3, PT, R2, R130, PT ;  /* 0x000000820200720c */ /* 0x000fe20003f64070 */
[----:B------:R-:W-:Y:S02]  /*7580*/  IMAD.MOV R133, RZ, RZ, -R125 ;  /* 0x000000ffff857224 */ /* 0x000fe400078e0a7d */
[----:B------:R-:W-:-:S04]  /*7590*/  IMAD.HI.U32 R125, R3, R139, RZ ;  /* 0x0000008b037d7227 */ /* 0x000fc800078e00ff */
[--C-:B------:R-:W-:Y:S01]  /*75a0*/  @!P6 IMAD.IADD R129, R129, 0x1, -R2.reuse ;  /* 0x000000018181e824 */ /* 0x100fe200078e0a02 */
[----:B------:R-:W-:Y:S01]  /*75b0*/  ISETP.GT.U32.AND P6, PT, R2, R131, PT ;  /* 0x000000830200720c */ /* 0x000fe20003fc4070 */
[----:B------:R-:W-:Y:S01]  /*75c0*/  @!P2 IMAD.IADD R127, R127, 0x1, -R2 ;  /* 0x000000017f7fa824 */ /* 0x000fe200078e0a02 */
[----:B------:R-:W-:Y:S01]  /*75d0*/  ISETP.GE.AND P2, PT, R134, RZ, PT ;  /* 0x000000ff8600720c */ /* 0x000fe20003f46270 */
[----:B------:R-:W-:-:S04]  /*75e0*/  IMAD.HI.U32 R134, R3, R138, RZ ;  /* 0x0000008a03867227 */ /* 0x000fc800078e00ff */
[----:B------:R-:W-:Y:S02]  /*75f0*/  @!P3 IMAD.IADD R130, R130, 0x1, -R2 ;  /* 0x000000018282b824 */ /* 0x000fe400078e0a02 */
[----:B------:R-:W-:Y:S02]  /*7600*/  IMAD.MOV R125, RZ, RZ, -R125 ;  /* 0x000000ffff7d7224 */ /* 0x000fe400078e0a7d */
[----:B------:R-:W-:-:S04]  /*7610*/  IMAD.HI.U32 R132, R3, R136, RZ ;  /* 0x0000008803847227 */ /* 0x000fc800078e00ff */
[C---:B------:R-:W-:Y:S02]  /*7620*/  IMAD R133, R2.reuse, R133, R135 ;  /* 0x0000008502857224 */ /* 0x040fe400078e0287 */
[----:B------:R-:W-:Y:S02]  /*7630*/  IMAD.MOV R135, RZ, RZ, -R134 ;  /* 0x000000ffff877224 */ /* 0x000fe400078e0a86 */
[----:B------:R-:W-:Y:S01]  /*7640*/  @!P0 IMAD.MOV R126, RZ, RZ, -R126 ;  /* 0x000000ffff7e8224 */ /* 0x000fe200078e0a7e */
[C---:B------:R-:W-:Y:S01]  /*7650*/  ISETP.GT.U32.AND P0, PT, R2.reuse, R130, PT ;  /* 0x000000820200720c */ /* 0x040fe20003f04070 */
[----:B------:R-:W-:Y:S02]  /*7660*/  IMAD R134, R2, R125, R139 ;  /* 0x0000007d02867224 */ /* 0x000fe400078e028b */
[----:B------:R-:W-:Y:S02]  /*7670*/  IMAD.MOV R137, RZ, RZ, -R132 ;  /* 0x000000ffff897224 */ /* 0x000fe400078e0a84 */
[----:B------:R-:W-:-:S02]  /*7680*/  IMAD.MOV.U32 R125, RZ, RZ, R127 ;  /* 0x000000ffff7d7224 */ /* 0x000fc400078e007f */
[----:B------:R-:W-:Y:S01]  /*7690*/  @!P6 IMAD.IADD R131, R131, 0x1, -R2 ;  /* 0x000000018383e824 */ /* 0x000fe200078e0a02 */
[C---:B------:R-:W-:Y:S01]  /*76a0*/  ISETP.GT.U32.AND P6, PT, R2.reuse, R133, PT ;  /* 0x000000850200720c */ /* 0x040fe20003fc4070 */
[C---:B------:R-:W-:Y:S01]  /*76b0*/  IMAD R132, R2.reuse, R137, R136 ;  /* 0x0000008902847224 */ /* 0x040fe200078e0288 */
[----:B------:R-:W-:Y:S01]  /*76c0*/  IABS R137, R145 ;  /* 0x0000009100897213 */ /* 0x000fe20000000000 */
[----:B------:R-:W-:Y:S01]  /*76d0*/  @!P1 IMAD.MOV R125, RZ, RZ, -R125 ;  /* 0x000000ffff7d9224 */ /* 0x000fe200078e0a7d */
[C---:B------:R-:W-:Y:S01]  /*76e0*/  ISETP.GT.U32.AND P1, PT, R2.reuse, R128, PT ;  /* 0x000000800200720c */ /* 0x040fe20003f24070 */
[----:B------:R-:W-:Y:S01]  /*76f0*/  IMAD.MOV.U32 R127, RZ, RZ, R129 ;  /* 0x000000ffff7f7224 */ /* 0x000fe200078e0081 */
[----:B------:R-:W-:Y:S01]  /*7700*/  ISETP.GT.U32.AND P3, PT, R2, R131, PT ;  /* 0x000000830200720c */ /* 0x000fe20003f64070 */
[----:B------:R-:W-:Y:S01]  /*7710*/  @!P0 IMAD.IADD R130, R130, 0x1, -R2 ;  /* 0x0000000182828824 */ /* 0x000fe200078e0a02 */
[C---:B------:R-:W-:Y:S01]  /*7720*/  ISETP.GT.U32.AND P0, PT, R2.reuse, R134, PT ;  /* 0x000000860200720c */ /* 0x040fe20003f04070 */
[----:B------:R-:W-:Y:S01]  /*7730*/  @!P5 IMAD.MOV R127, RZ, RZ, -R127 ;  /* 0x000000ffff7fd224 */ /* 0x000fe200078e0a7f */
[C---:B------:R-:W-:Y:S01]  /*7740*/  ISETP.GT.U32.AND P5, PT, R2.reuse, R132, PT ;  /* 0x000000840200720c */ /* 0x040fe20003fa4070 */
[----:B------:R-:W-:Y:S01]  /*7750*/  IMAD R135, R2, R135, R138 ;  /* 0x0000008702877224 */ /* 0x000fe200078e028a */
[----:B------:R-:W-:Y:S01]  /*7760*/  IABS R138, R146 ;  /* 0x00000092008a7213 */ /* 0x000fe20000000000 */
[----:B------:R-:W-:-:S02]  /*7770*/  @!P6 IMAD.IADD R133, R133, 0x1, -R2 ;  /* 0x000000018585e824 */ /* 0x000fc400078e0a02 */
[----:B------:R-:W-:-:S03]  /*7780*/  IMAD.HI.U32 R129, R3, R137, RZ ;  /* 0x0000008903817227 */ /* 0x000fc600078e00ff */
[----:B------:R-:W-:Y:S01]  /*7790*/  ISETP.GT.U32.AND P6, PT, R2, R133, PT ;  /* 0x000000850200720c */ /* 0x000fe20003fc4070 */
[--C-:B------:R-:W-:Y:S01]  /*77a0*/  @!P1 IMAD.IADD R128, R128, 0x1, -R2.reuse ;  /* 0x0000000180809824 */ /* 0x100fe200078e0a02 */
[----:B------:R-:W-:Y:S01]  /*77b0*/  ISETP.GT.U32.AND P1, PT, R2, R135, PT ;  /* 0x000000870200720c */ /* 0x000fe20003f24070 */
[--C-:B------:R-:W-:Y:S02]  /*77c0*/  @!P0 IMAD.IADD R134, R134, 0x1, -R2.reuse ;  /* 0x0000000186868824 */ /* 0x100fe400078e0a02 */
[--C-:B------:R-:W-:Y:S01]  /*77d0*/  @!P5 IMAD.IADD R132, R132, 0x1, -R2.reuse ;  /* 0x000000018484d824 */ /* 0x100fe200078e0a02 */
[----:B------:R-:W-:Y:S01]  /*77e0*/  ISETP.GE.AND P5, PT, R142, RZ, PT ;  /* 0x000000ff8e00720c */ /* 0x000fe20003fa6270 */
[----:B------:R-:W-:Y:S01]  /*77f0*/  IMAD.MOV R129, RZ, RZ, -R129 ;  /* 0x000000ffff817224 */ /* 0x000fe200078e0a81 */
[----:B------:R-:W-:Y:S01]  /*7800*/  LOP3.LUT R142, R242, 0x124, RZ, 0xfc, !PT ;  /* 0x00000124f28e7812 */ /* 0x000fe200078efcff */
[----:B------:R-:W-:Y:S01]  /*7810*/  @!P3 IMAD.IADD R131, R131, 0x1, -R2 ;  /* 0x000000018383b824 */ /* 0x000fe200078e0a02 */
[----:B------:R-:W-:Y:S01]  /*7820*/  ISETP.GT.U32.AND P0, PT, R2, R132, PT ;  /* 0x000000840200720c */ /* 0x000fe20003f04070 */
[----:B------:R-:W-:Y:S01]  /*7830*/  IMAD.HI.U32 R136, R3, R138, RZ ;  /* 0x0000008a03887227 */ /* 0x000fe200078e00ff */
[----:B------:R-:W-:-:S03]  /*7840*/  ISETP.GE.AND P3, PT, R140, RZ, PT ;  /* 0x000000ff8c00720c */ /* 0x000fc60003f66270 */
[C---:B------:R-:W-:Y:S02]  /*7850*/  IMAD R137, R2.reuse, R129, R137 ;  /* 0x0000008102897224 */ /* 0x040fe400078e0289 */
[----:B------:R-:W-:Y:S02]  /*7860*/  IMAD.MOV R139, RZ, RZ, -R136 ;  /* 0x000000ffff8b7224 */ /* 0x000fe400078e0a88 */
[--C-:B------:R-:W-:Y:S01]  /*7870*/  @!P1 IMAD.IADD R135, R135, 0x1, -R2.reuse ;  /* 0x0000000187879824 */ /* 0x100fe200078e0a02 */
[----:B------:R-:W-:Y:S01]  /*7880*/  ISETP.GE.AND P1, PT, R143, RZ, PT ;  /* 0x000000ff8f00720c */ /* 0x000fe20003f26270 */
[----:B------:R-:W-:Y:S02]  /*7890*/  IMAD.MOV.U32 R129, RZ, RZ, R131 ;  /* 0x000000ffff817224 */ /* 0x000fe400078e0083 */
[----:B------:R-:W-:Y:S01]  /*78a0*/  @!P6 IMAD.IADD R133, R133, 0x1, -R2 ;  /* 0x000000018585e824 */ /* 0x000fe200078e0a02 */
[----:B------:R-:W-:Y:S01]  /*78b0*/  ISETP.GE.AND P6, PT, R141, RZ, PT ;  /* 0x000000ff8d00720c */ /* 0x000fe20003fc6270 */
[----:B------:R-:W-:Y:S01]  /*78c0*/  IMAD R136, R2, R139, R138 ;  /* 0x0000008b02887224 */ /* 0x000fe200078e028a */
[----:B------:R-:W-:Y:S01]  /*78d0*/  LOP3.LUT R138, R242, 0x122, RZ, 0xfc, !PT ;  /* 0x00000122f28a7812 */ /* 0x000fe200078efcff */
[----:B------:R-:W-:Y:S01]  /*78e0*/  @!P2 IMAD.MOV R129, RZ, RZ, -R129 ;  /* 0x000000ffff81a224 */ /* 0x000fe200078e0a81 */
[----:B------:R-:W-:Y:S01]  /*78f0*/  ISETP.GT.U32.AND P2, PT, R2, R135, PT ;  /* 0x000000870200720c */ /* 0x000fe20003f44070 */
[----:B------:R-:W-:Y:S01]  /*7900*/  @!P0 IMAD.IADD R132, R132, 0x1, -R2 ;  /* 0x0000000184848824 */ /* 0x000fe200078e0a02 */
[C---:B------:R-:W-:Y:S01]  /*7910*/  ISETP.GT.U32.AND P0, PT, R2.reuse, R136, PT ;  /* 0x000000880200720c */ /* 0x040fe20003f04070 */
[----:B------:R-:W-:Y:S01]  /*7920*/  @!P4 IMAD.MOV R128, RZ, RZ, -R128 ;  /* 0x000000ffff80c224 */ /* 0x000fe200078e0a80 */
[C---:B------:R-:W-:Y:S01]  /*7930*/  ISETP.GT.U32.AND P4, PT, R2.reuse, R134, PT ;  /* 0x000000860200720c */ /* 0x040fe20003f84070 */
[----:B------:R-:W-:Y:S01]  /*7940*/  IMAD.MOV.U32 R131, RZ, RZ, R133 ;  /* 0x000000ffff837224 */ /* 0x000fe200078e0085 */
[----:B------:R-:W-:Y:S01]  /*7950*/  IABS R139, R138 ;  /* 0x0000008a008b7213 */ /* 0x000fe20000000000 */
[----:B------:R-:W-:Y:S01]  /*7960*/  @!P3 IMAD.MOV R130, RZ, RZ, -R130 ;  /* 0x000000ffff82b224 */ /* 0x000fe200078e0a82 */
[----:B------:R-:W-:Y:S01]  /*7970*/  ISETP.GT.U32.AND P3, PT, R2, R137, PT ;  /* 0x000000890200720c */ /* 0x000fe20003f64070 */
[----:B------:R-:W-:Y:S01]  /*7980*/  @!P6 IMAD.MOV R131, RZ, RZ, -R131 ;  /* 0x000000ffff83e224 */ /* 0x000fe200078e0a83 */
[----:B------:R-:W-:Y:S01]  /*7990*/  ISETP.GE.AND P6, PT, R144, RZ, PT ;  /* 0x000000ff9000720c */ /* 0x000fe20003fc6270 */
[----:B------:R-:W-:Y:S01]  /*79a0*/  IMAD.HI.U32 R133, R3, R139, RZ ;  /* 0x0000008b03857227 */ /* 0x000fe200078e00ff */
[----:B------:R-:W-:-:S03]  /*79b0*/  IABS R141, R142 ;  /* 0x0000008e008d7213 */ /* 0x000fc60000000000 */
[--C-:B------:R-:W-:Y:S01]  /*79c0*/  @!P2 IMAD.IADD R135, R135, 0x1, -R2.reuse ;  /* 0x000000018787a824 */ /* 0x100fe200078e0a02 */
[----:B------:R-:W-:Y:S01]  /*79d0*/  ISETP.GE.AND P2, PT, R145, RZ, PT ;  /* 0x000000ff9100720c */ /* 0x000fe20003f46270 */
[----:B------:R-:W-:Y:S01]  /*79e0*/  IMAD.MOV R140, RZ, RZ, -R133 ;  /* 0x000000ffff8c7224 */ /* 0x000fe200078e0a85 */
[----:B------:R-:W-:Y:S01]  /*79f0*/  LOP3.LUT R145, R242, 0x12a, RZ, 0xfc, !PT ;  /* 0x0000012af2917812 */ /* 0x000fe200078efcff */
[--C-:B------:R-:W-:Y:S02]  /*7a00*/  @!P0 IMAD.IADD R136, R136, 0x1, -R2.reuse ;  /* 0x0000000188888824 */ /* 0x100fe400078e0a02 */
[----:B------:R-:W-:Y:S01]  /*7a10*/  IMAD.MOV.U32 R133, RZ, RZ, R135 ;  /* 0x000000ffff857224 */ /* 0x000fe200078e0087 */
[----:B------:R-:W-:Y:S01]  /*7a20*/  LOP3.LUT R135, R242, 0x126, RZ, 0xfc, !PT ;  /* 0x00000126f2877812 */ /* 0x000fe200078efcff */
[--C-:B------:R-:W-:Y:S01]  /*7a30*/  @!P4 IMAD.IADD R134, R134, 0x1, -R2.reuse ;  /* 0x000000018686c824 */ /* 0x100fe200078e0a02 */
[----:B------:R-:W-:Y:S01]  /*7a40*/  IABS R144, R145 ;  /* 0x0000009100907213 */ /* 0x000fe20000000000 */
[----:B------:R-:W-:Y:S01]  /*7a50*/  IMAD R139, R2, R140, R139 ;  /* 0x0000008c028b7224 */ /* 0x000fe200078e028b */
[----:B------:R-:W-:Y:S01]  /*7a60*/  LOP3.LUT R140, R242, 0x128, RZ, 0xfc, !PT ;  /* 0x00000128f28c7812 */ /* 0x000fe200078efcff */
[----:B------:R-:W-:Y:S01]  /*7a70*/  @!P3 IMAD.IADD R137, R137, 0x1, -R2 ;  /* 0x000000018989b824 */ /* 0x000fe200078e0a02 */
[----:B------:R-:W-:Y:S01]  /*7a80*/  ISETP.GE.AND P3, PT, R138, RZ, PT ;  /* 0x000000ff8a00720c */ /* 0x000fe20003f66270 */
[----:B------:R-:W-:Y:S01]  /*7a90*/  @!P1 IMAD.MOV R133, RZ, RZ, -R133 ;  /* 0x000000ffff859224 */ /* 0x000fe200078e0a85 */
[C---:B------:R-:W-:Y:S01]  /*7aa0*/  ISETP.GT.U32.AND P1, PT, R2.reuse, R136, PT ;  /* 0x000000880200720c */ /* 0x040fe20003f24070 */
[----:B------:R-:W-:Y:S01]  /*7ab0*/  IMAD.HI.U32 R138, R3, R141, RZ ;  /* 0x0000008d038a7227 */ /* 0x000fe200078e00ff */
[----:B------:R-:W-:-:S02]  /*7ac0*/  ISETP.GT.U32.AND P0, PT, R2, R137, PT ;  /* 0x000000890200720c */ /* 0x000fc40003f04070 */
[----:B------:R-:W-:Y:S01]  /*7ad0*/  IABS R143, R140 ;  /* 0x0000008c008f7213 */ /* 0x000fe20000000000 */
[----:B------:R-:W-:Y:S01]  /*7ae0*/  @!P6 IMAD.MOV R134, RZ, RZ, -R134 ;  /* 0x000000ffff86e224 */ /* 0x000fe200078e0a86 */
[----:B------:R-:W-:Y:S01]  /*7af0*/  ISETP.GT.U32.AND P6, PT, R2, R139, PT ;  /* 0x0000008b0200720c */ /* 0x000fe20003fc4070 */
[----:B------:R-:W-:Y:S01]  /*7b00*/  IMAD.MOV R138, RZ, RZ, -R138 ;  /* 0x000000ffff8a7224 */ /* 0x000fe200078e0a8a */
[----:B------:R-:W-:Y:S01]  /*7b10*/  ISETP.GE.AND P4, PT, R146, RZ, PT ;  /* 0x000000ff9200720c */ /* 0x000fe20003f86270 */
[----:B------:R-:W-:Y:S01]  /*7b20*/  @!P5 IMAD.MOV R132, RZ, RZ, -R132 ;  /* 0x000000ffff84d224 */ /* 0x000fe200078e0a84 */
[----:B------:R-:W-:Y:S01]  /*7b30*/  ISETP.GE.AND P5, PT, R142, RZ, PT ;  /* 0x000000ff8e00720c */ /* 0x000fe20003fa6270 */
[----:B------:R-:W-:Y:S01]  /*7b40*/  IMAD R138, R2, R138, R141 ;  /* 0x0000008a028a7224 */ /* 0x000fe200078e028d */
[----:B------:R-:W-:Y:S01]  /*7b50*/  IABS R141, R135 ;  /* 0x00000087008d7213 */ /* 0x000fe20000000000 */
[--C-:B------:R-:W-:Y:S01]  /*7b60*/  @!P1 IMAD.IADD R136, R136, 0x1, -R2.reuse ;  /* 0x0000000188889824 */ /* 0x100fe200078e0a02 */
[----:B------:R-:W-:Y:S01]  /*7b70*/  LOP3.LUT R146, R242, 0x12c, RZ, 0xfc, !PT ;  /* 0x0000012cf2927812 */ /* 0x000fe200078efcff */
[----:B------:R-:W-:Y:S01]  /*7b80*/  @!P0 IMAD.IADD R137, R137, 0x1, -R2 ;  /* 0x0000000189898824 */ /* 0x000fe200078e0a02 */
[----:B------:R-:W-:Y:S01]  /*7b90*/  ISETP.GT.U32.AND P1, PT, R2, R138, PT ;  /* 0x0000008a0200720c */ /* 0x000fe20003f24070 */
[----:B------:R-:W-:Y:S01]  /*7ba0*/  IMAD.HI.U32 R142, R3, R144, RZ ;  /* 0x00000090038e7227 */ /* 0x000fe200078e00ff */
[----:B------:R-:W-:-:S03]  /*7bb0*/  ISETP.GE.AND P0, PT, R135, RZ, PT ;  /* 0x000000ff8700720c */ /* 0x000fc60003f06270 */
[----:B------:R-:W-:Y:S02]  /*7bc0*/  @!P6 IMAD.IADD R139, R139, 0x1, -R2 ;  /* 0x000000018b8be824 */ /* 0x000fe400078e0a02 */
[----:B------:R-:W-:Y:S02]  /*7bd0*/  IMAD.MOV.U32 R135, RZ, RZ, R137 ;  /* 0x000000ffff877224 */ /* 0x000fe400078e0089 */
[----:B------:R-:W-:Y:S01]  /*7be0*/  IMAD.HI.U32 R137, R3, R141, RZ ;  /* 0x0000008d03897227 */ /* 0x000fe200078e00ff */
[----:B------:R-:W-:-:S03]  /*7bf0*/  ISETP.GT.U32.AND P6, PT, R2, R139, PT ;  /* 0x0000008b0200720c */ /* 0x000fc60003fc4070 */
[----:B------:R-:W-:Y:S02]  /*7c00*/  IMAD.MOV R137, RZ, RZ, -R137 ;  /* 0x000000ffff897224 */ /* 0x000fe400078e0a89 */
[----:B------:R-:W-:Y:S02]  /*7c10*/  @!P1 IMAD.IADD R138, R138, 0x1, -R2 ;  /* 0x000000018a8a9824 */ /* 0x000fe400078e0a02 */
[----:B------:R-:W-:Y:S02]  /*7c20*/  IMAD R141, R2, R137, R141 ;  /* 0x00000089028d7224 */ /* 0x000fe400078e028d */
[----:B------:R-:W-:Y:S01]  /*7c30*/  @!P2 IMAD.MOV R135, RZ, RZ, -R135 ;  /* 0x000000ffff87a224 */ /* 0x000fe200078e0a87 */
[----:B------:R-:W-:Y:S01]  /*7c40*/  ISETP.GE.AND P2, PT, R140, RZ, PT ;  /* 0x000000ff8c00720c */ /* 0x000fe20003f46270 */
[----:B------:R-:W-:Y:S01]  /*7c50*/  IMAD.HI.U32 R140, R3, R143, RZ ;  /* 0x0000008f038c7227 */ /* 0x000fe200078e00ff */
[----:B------:R-:W-:-:S03]  /*7c60*/  ISETP.GT.U32.AND P1, PT, R2, R138, PT ;  /* 0x0000008a0200720c */ /* 0x000fc60003f24070 */
[----:B------:R-:W-:Y:S01]  /*7c70*/  @!P6 IMAD.IADD R139, R139, 0x1, -R2 ;  /* 0x000000018b8be824 */ /* 0x000fe200078e0a02 */
[C---:B------:R-:W-:Y:S01]  /*7c80*/  ISETP.GT.U32.AND P6, PT, R2.reuse, R141, PT ;  /* 0x0000008d0200720c */ /* 0x040fe20003fc4070 */
[----:B------:R-:W-:Y:S02]  /*7c90*/  IMAD.MOV R140, RZ, RZ, -R140 ;  /* 0x000000ffff8c7224 */ /* 0x000fe400078e0a8c */
[----:B------:R-:W-:Y:S01]  /*7ca0*/  IMAD.MOV R137, RZ, RZ, -R142 ;  /* 0x000000ffff897224 */ /* 0x000fe200078e0a8e */
[----:B------:R-:W-:Y:S01]  /*7cb0*/  IABS R142, R146 ;  /* 0x00000092008e7213 */ /* 0x000fe20000000000 */
[C---:B------:R-:W-:Y:S02]  /*7cc0*/  IMAD R140, R2.reuse, R140, R143 ;  /* 0x0000008c028c7224 */ /* 0x040fe400078e028f */
[----:B------:R-:W-:Y:S02]  /*7cd0*/  IMAD R143, R2, R137, R144 ;  /* 0x00000089028f7224 */ /* 0x000fe400078e0290 */
[----:B------:R-:W-:-:S02]  /*7ce0*/  IMAD.MOV.U32 R137, RZ, RZ, R139 ;  /* 0x000000ffff897224 */ /* 0x000fc400078e008b */
[--C-:B------:R-:W-:Y:S01]  /*7cf0*/  @!P1 IMAD.IADD R138, R138, 0x1, -R2.reuse ;  /* 0x000000018a8a9824 */ /* 0x100fe200078e0a02 */
[C---:B------:R-:W-:Y:S01]  /*7d00*/  ISETP.GT.U32.AND P1, PT, R2.reuse, R140, PT ;  /* 0x0000008c0200720c */ /* 0x040fe20003f24070 */
[----:B------:R-:W-:Y:S01]  /*7d10*/  @!P3 IMAD.MOV R137, RZ, RZ, -R137 ;  /* 0x000000ffff89b224 */ /* 0x000fe200078e0a89 */
[----:B------:R-:W-:Y:S01]  /*7d20*/  ISETP.GT.U32.AND P3, PT, R2, R143, PT ;  /* 0x0000008f0200720c */ /* 0x000fe20003f64070 */
[----:B------:R-:W-:Y:S02]  /*7d30*/  @!P6 IMAD.IADD R141, R141, 0x1, -R2 ;  /* 0x000000018d8de824 */ /* 0x000fe400078e0a02 */
[----:B------:R-:W-:-:S03]  /*7d40*/  IMAD.HI.U32 R139, R3, R142, RZ ;  /* 0x0000008e038b7227 */ /* 0x000fc600078e00ff */
[----:B------:R-:W-:Y:S01]  /*7d50*/  ISETP.GT.U32.AND P6, PT, R2, R141, PT ;  /* 0x0000008d0200720c */ /* 0x000fe20003fc4070 */
[----:B------:R-:W-:Y:S02]  /*7d60*/  IMAD.MOV R139, RZ, RZ, -R139 ;  /* 0x000000ffff8b7224 */ /* 0x000fe400078e0a8b */
[----:B------:R-:W-:Y:S01]  /*7d70*/  @!P4 IMAD.MOV R136, RZ, RZ, -R136 ;  /* 0x000000ffff88c224 */ /* 0x000fe200078e0a88 */
[----:B------:R-:W-:Y:S01]  /*7d80*/  ISETP.GE.AND P4, PT, R145, RZ, PT ;  /* 0x000000ff9100720c */ /* 0x000fe20003f86270 */
[--C-:B------:R-:W-:Y:S01]  /*7d90*/  @!P1 IMAD.IADD R140, R140, 0x1, -R2.reuse ;  /* 0x000000018c8c9824 */ /* 0x100fe200078e0a02 */
[----:B------:R-:W-:Y:S01]  /*7da0*/  IABS R145, R149 ;  /* 0x0000009500917213 */ /* 0x000fe20000000000 */
[----:B------:R-:W-:Y:S02]  /*7db0*/  @!P3 IMAD.IADD R143, R143, 0x1, -R2 ;  /* 0x000000018f8fb824 */ /* 0x000fe400078e0a02 */
[C---:B------:R-:W-:Y:S01]  /*7dc0*/  IMAD R142, R2.reuse, R139, R142 ;  /* 0x0000008b028e7224 */ /* 0x040fe200078e028e */
[C---:B------:R-:W-:Y:S01]  /*7dd0*/  ISETP.GT.U32.AND P1, PT, R2.reuse, R140, PT ;  /* 0x0000008c0200720c */ /* 0x040fe20003f24070 */
[----:B------:R-:W-:Y:S01]  /*7de0*/  IMAD.HI.U32 R139, R3, R145, RZ ;  /* 0x00000091038b7227 */ /* 0x000fe200078e00ff */
[----:B------:R-:W-:-:S03]  /*7df0*/  ISETP.GT.U32.AND P3, PT, R2, R143, PT ;  /* 0x0000008f0200720c */ /* 0x000fc60003f64070 */
[----:B------:R-:W-:Y:S01]  /*7e00*/  @!P6 IMAD.IADD R141, R141, 0x1, -R2 ;  /* 0x000000018d8de824 */ /* 0x000fe200078e0a02 */
[----:B------:R-:W-:Y:S01]  /*7e10*/  ISETP.GT.U32.AND P6, PT, R2, R142, PT ;  /* 0x0000008e0200720c */ /* 0x000fe20003fc4070 */
[----:B------:R-:W-:-:S04]  /*7e20*/  IMAD.HI.U32 R144, R3, R147, RZ ;  /* 0x0000009303907227 */ /* 0x000fc800078e00ff */
[----:B------:R-:W-:Y:S02]  /*7e30*/  IMAD.MOV R139, RZ, RZ, -R139 ;  /* 0x000000ffff8b7224 */ /* 0x000fe400078e0a8b */
[----:B------:R-:W-:Y:S01]  /*7e40*/  @!P5 IMAD.MOV R138, RZ, RZ, -R138 ;  /* 0x000000ffff8ad224 */ /* 0x000fe200078e0a8a */
[----:B------:R-:W-:Y:S01]  /*7e50*/  ISETP.GE.AND P5, PT, R146, RZ, PT ;  /* 0x000000ff9200720c */ /* 0x000fe20003fa6270 */
[----:B------:R-:W-:-:S04]  /*7e60*/  IMAD.HI.U32 R146, R3, R148, RZ ;  /* 0x0000009403927227 */ /* 0x000fc800078e00ff */
[----:B------:R-:W-:Y:S02]  /*7e70*/  IMAD.MOV R144, RZ, RZ, -R144 ;  /* 0x000000ffff907224 */ /* 0x000fe400078e0a90 */
[----:B------:R-:W-:Y:S02]  /*7e80*/  IMAD R145, R2, R139, R145 ;  /* 0x0000008b02917224 */ /* 0x000fe400078e0291 */
[----:B------:R-:W-:Y:S01]  /*7e90*/  @!P1 IMAD.IADD R140, R140, 0x1, -R2 ;  /* 0x000000018c8c9824 */ /* 0x000fe200078e0a02 */
[----:B------:R-:W-:Y:S01]  /*7ea0*/  ISETP.GE.AND P1, PT, R149, RZ, PT ;  /* 0x000000ff9500720c */ /* 0x000fe20003f26270 */
[----:B------:R-:W-:Y:S01]  /*7eb0*/  IMAD.MOV R149, RZ, RZ, -R146 ;  /* 0x000000ffff957224 */ /* 0x000fe200078e0a92 */
[----:B------:R-:W-:Y:S01]  /*7ec0*/  IABS R146, R152 ;  /* 0x0000009800927213 */ /* 0x000fe20000000000 */
[----:B------:R-:W-:Y:S02]  /*7ed0*/  @!P3 IMAD.IADD R143, R143, 0x1, -R2 ;  /* 0x000000018f8fb824 */ /* 0x000fe400078e0a02 */
[----:B------:R-:W-:-:S02]  /*7ee0*/  IMAD R144, R2, R144, R147 ;  /* 0x0000009002907224 */ /* 0x000fc400078e0293 */
[----:B------:R-:W-:Y:S01]  /*7ef0*/  @!P6 IMAD.IADD R142, R142, 0x1, -R2 ;  /* 0x000000018e8ee824 */ /* 0x000fe200078e0a02 */
[C---:B------:R-:W-:Y:S01]  /*7f00*/  ISETP.GT.U32.AND P6, PT, R2.reuse, R145, PT ;  /* 0x000000910200720c */ /* 0x040fe20003fc4070 */
[----:B------:R-:W-:Y:S01]  /*7f10*/  IMAD.MOV.U32 R139, RZ, RZ, R141 ;  /* 0x000000ffff8b7224 */ /* 0x000fe200078e008d */
[C---:B------:R-:W-:Y:S01]  /*7f20*/  ISETP.GT.U32.AND P3, PT, R2.reuse, R144, PT ;  /* 0x000000900200720c */ /* 0x040fe20003f64070 */
[----:B------:R-:W-:Y:S01]  /*7f30*/  IMAD R147, R2, R149, R148 ;  /* 0x0000009502937224 */ /* 0x000fe200078e0294 */
[----:B------:R-:W-:Y:S01]  /*7f40*/  LOP3.LUT R148, R242, 0x136, RZ, 0xfc, !PT ;  /* 0x00000136f2947812 */ /* 0x000fe200078efcff */
[----:B------:R-:W-:Y:S02]  /*7f50*/  IMAD.MOV.U32 R141, RZ, RZ, R143 ;  /* 0x000000ffff8d7224 */ /* 0x000fe400078e008f */
[----:B------:R-:W-:Y:S01]  /*7f60*/  @!P0 IMAD.MOV R139, RZ, RZ, -R139 ;  /* 0x000000ffff8b8224 */ /* 0x000fe200078e0a8b */
[C---:B------:R-:W-:Y:S01]  /*7f70*/  ISETP.GT.U32.AND P0, PT, R2.reuse, R142, PT ;  /* 0x0000008e0200720c */ /* 0x040fe20003f04070 */
[----:B------:R-:W-:Y:S01]  /*7f80*/  @!P4 IMAD.MOV R141, RZ, RZ, -R141 ;  /* 0x000000ffff8dc224 */ /* 0x000fe200078e0a8d */
[----:B------:R-:W-:Y:S01]  /*7f90*/  ISETP.GT.U32.AND P4, PT, R2, R147, PT ;  /* 0x000000930200720c */ /* 0x000fe20003f84070 */
[----:B------:R-:W-:Y:S01]  /*7fa0*/  IMAD.HI.U32 R143, R3, R146, RZ ;  /* 0x00000092038f7227 */ /* 0x000fe200078e00ff */
[----:B------:R-:W-:-:S03]  /*7fb0*/  IABS R149, R148 ;  /* 0x0000009400957213 */ /* 0x000fc60000000000 */
[--C-:B------:R-:W-:Y:S01]  /*7fc0*/  @!P6 IMAD.IADD R145, R145, 0x1, -R2.reuse ;  /* 0x000000019191e824 */ /* 0x100fe200078e0a02 */
[----:B------:R-:W-:Y:S01]  /*7fd0*/  ISETP.GE.AND P6, PT, R152, RZ, PT ;  /* 0x000000ff9800720c */ /* 0x000fe20003fc6270 */
[--C-:B------:R-:W-:Y:S02]  /*7fe0*/  @!P3 IMAD.IADD R144, R144, 0x1, -R2.reuse ;  /* 0x000000019090b824 */ /* 0x100fe400078e0a02 */
[----:B------:R-:W-:Y:S01]  /*7ff0*/  IMAD.MOV R143, RZ, RZ, -R143 ;  /* 0x000000ffff8f7224 */ /* 0x000fe200078e0a8f */
[----:B------:R-:W-:Y:S01]  /*8000*/  ISETP.GT.U32.AND P3, PT, R2, R145, PT ;  /* 0x000000910200720c */ /* 0x000fe20003f64070 */
[--C-:B------:R-:W-:Y:S01]  /*8010*/  @!P0 IMAD.IADD R142, R142, 0x1, -R2.reuse ;  /* 0x000000018e8e8824 */ /* 0x100fe200078e0a02 */
[----:B------:R-:W-:Y:S01]  /*8020*/  ISETP.GE.AND P0, PT, R151, RZ, PT ;  /* 0x000000ff9700720c */ /* 0x000fe20003f06270 */
[----:B------:R-:W-:Y:S01]  /*8030*/  @!P4 IMAD.IADD R147, R147, 0x1, -R2 ;  /* 0x000000019393c824 */ /* 0x000fe200078e0a02 */
[----:B------:R-:W-:Y:S01]  /*8040*/  LOP3.LUT R151, R242, 0x138, RZ, 0xfc, !PT ;  /* 0x00000138f2977812 */ /* 0x000fe200078efcff */
[----:B------:R-:W-:Y:S01]  /*8050*/  @!P5 IMAD.MOV R142, RZ, RZ, -R142 ;  /* 0x000000ffff8ed224 */ /* 0x000fe200078e0a8e */
[C---:B------:R-:W-:Y:S01]  /*8060*/  ISETP.GT.U32.AND P5, PT, R2.reuse, R144, PT ;  /* 0x000000900200720c */ /* 0x040fe20003fa4070 */
[C---:B------:R-:W-:Y:S01]  /*8070*/  IMAD R146, R2.reuse, R143, R146 ;  /* 0x0000008f02927224 */ /* 0x040fe200078e0292 */
[----:B------:R-:W-:Y:S01]  /*8080*/  ISETP.GT.U32.AND P4, PT, R2, R147, PT ;  /* 0x000000930200720c */ /* 0x000fe20003f84070 */
[----:B------:R-:W-:Y:S01]  /*8090*/  IMAD.HI.U32 R143, R3, R149, RZ ;  /* 0x00000095038f7227 */ /* 0x000fe200078e00ff */
[----:B------:R-:W-:-:S03]  /*80a0*/  IABS R152, R151 ;  /* 0x0000009700987213 */ /* 0x000fc60000000000 */
[----:B------:R-:W-:Y:S01]  /*80b0*/  @!P3 IMAD.IADD R145, R145, 0x1, -R2 ;  /* 0x000000019191b824 */ /* 0x000fe200078e0a02 */
[----:B------:R-:W-:Y:S01]  /*80c0*/  ISETP.GT.U32.AND P3, PT, R2, R146, PT ;  /* 0x000000920200720c */ /* 0x000fe20003f64070 */
[----:B------:R-:W-:Y:S02]  /*80d0*/  IMAD.MOV R143, RZ, RZ, -R143 ;  /* 0x000000ffff8f7224 */ /* 0x000fe400078e0a8f */
[----:B------:R-:W-:Y:S01]  /*80e0*/  @!P2 IMAD.MOV R140, RZ, RZ, -R140 ;  /* 0x000000ffff8ca224 */ /* 0x000fe200078e0a8c */
[----:B------:R-:W-:Y:S01]  /*80f0*/  ISETP.GE.AND P2, PT, R150, RZ, PT ;  /* 0x000000ff9600720c */ /* 0x000fe20003f46270 */
[----:B------:R-:W-:Y:S02]  /*8100*/  IMAD R149, R2, R143, R149 ;  /* 0x0000008f02957224 */ /* 0x000fe400078e0295 */
[--C-:B------:R-:W-:Y:S01]  /*8110*/  @!P4 IMAD.IADD R147, R147, 0x1, -R2.reuse ;  /* 0x000000019393c824 */ /* 0x100fe200078e0a02 */
[----:B------:R-:W-:Y:S01]  /*8120*/  ISETP.GE.AND P4, PT, R148, RZ, PT ;  /* 0x000000ff9400720c */ /* 0x000fe20003f86270 */
[----:B------:R-:W-:Y:S01]  /*8130*/  @!P5 IMAD.IADD R144, R144, 0x1, -R2 ;  /* 0x000000019090d824 */ /* 0x000fe200078e0a02 */
[----:B------:R-:W-:Y:S01]  /*8140*/  ISETP.GT.U32.AND P5, PT, R2, R149, PT ;  /* 0x000000950200720c */ /* 0x000fe20003fa4070 */
[----:B------:R-:W-:-:S04]  /*8150*/  IMAD.HI.U32 R148, R3, R152, RZ ;  /* 0x0000009803947227 */ /* 0x000fc800078e00ff */
[----:B------:R-:W-:Y:S02]  /*8160*/  IMAD.MOV.U32 R143, RZ, RZ, R145 ;  /* 0x000000ffff8f7224 */ /* 0x000fe400078e0091 */
[----:B------:R-:W-:-:S04]  /*8170*/  IMAD.HI.U32 R150, R3, R153, RZ ;  /* 0x0000009903967227 */ /* 0x000fc800078e00ff */
[----:B------:R-:W-:Y:S02]  /*8180*/  IMAD.MOV R145, RZ, RZ, -R148 ;  /* 0x000000ffff917224 */ /* 0x000fe400078e0a94 */
[----:B------:R-:W-:Y:S01]  /*8190*/  @!P3 IMAD.IADD R146, R146, 0x1, -R2 ;  /* 0x000000019292b824 */ /* 0x000fe200078e0a02 */
[----:B------:R-:W-:Y:S01]  /*81a0*/  ISETP.GE.AND P3, PT, R151, RZ, PT ;  /* 0x000000ff9700720c */ /* 0x000fe20003f66270 */
[----:B------:R-:W-:-:S04]  /*81b0*/  IMAD.HI.U32 R151, R3, R154, RZ ;  /* 0x0000009a03977227 */ /* 0x000fc800078e00ff */
[----:B------:R-:W-:Y:S02]  /*81c0*/  IMAD.MOV R150, RZ, RZ, -R150 ;  /* 0x000000ffff967224 */ /* 0x000fe400078e0a96 */
[C---:B------:R-:W-:Y:S02]  /*81d0*/  IMAD R148, R2.reuse, R145, R152 ;  /* 0x0000009102947224 */ /* 0x040fe400078e0298 */
[----:B------:R-:W-:Y:S02]  /*81e0*/  IMAD.MOV R155, RZ, RZ, -R151 ;  /* 0x000000ffff9b7224 */ /* 0x000fe400078e0a97 */
[C---:B------:R-:W-:Y:S01]  /*81f0*/  IMAD R151, R2.reuse, R150, R153 ;  /* 0x0000009602977224 */ /* 0x040fe200078e0299 */
[----:B------:R-:W-:Y:S01]  /*8200*/  IABS R153, R158 ;  /* 0x0000009e00997213 */ /* 0x000fe20000000000 */
[----:B------:R-:W-:Y:S02]  /*8210*/  IMAD.MOV.U32 R145, RZ, RZ, R147 ;  /* 0x000000ffff917224 */ /* 0x000fe400078e0093 */
[----:B------:R-:W-:Y:S01]  /*8220*/  @!P2 IMAD.MOV R144, RZ, RZ, -R144 ;  /* 0x000000ffff90a224 */ /* 0x000fe200078e0a90 */
[----:B------:R-:W-:Y:S01]  /*8230*/  ISETP.GT.U32.AND P2, PT, R2, R148, PT ;  /* 0x000000940200720c */ /* 0x000fe20003f44070 */
[----:B------:R-:W-:-:S02]  /*8240*/  @!P5 IMAD.IADD R149, R149, 0x1, -R2 ;  /* 0x000000019595d824 */ /* 0x000fc400078e0a02 */
[----:B------:R-:W-:Y:S01]  /*8250*/  @!P0 IMAD.MOV R145, RZ, RZ, -R145 ;  /* 0x000000ffff918224 */ /* 0x000fe200078e0a91 */
[C---:B------:R-:W-:Y:S01]  /*8260*/  ISETP.GT.U32.AND P0, PT, R2.reuse, R151, PT ;  /* 0x000000970200720c */ /* 0x040fe20003f04070 */
[----:B------:R-:W-:Y:S01]  /*8270*/  @!P1 IMAD.MOV R143, RZ, RZ, -R143 ;  /* 0x000000ffff8f9224 */ /* 0x000fe200078e0a8f */
[C---:B------:R-:W-:Y:S01]  /*8280*/  ISETP.GT.U32.AND P1, PT, R2.reuse, R146, PT ;  /* 0x000000920200720c */ /* 0x040fe20003f24070 */
[C---:B------:R-:W-:Y:S01]  /*8290*/  IMAD R150, R2.reuse, R155, R154 ;  /* 0x0000009b02967224 */ /* 0x040fe200078e029a */
[----:B------:R-:W-:Y:S01]  /*82a0*/  ISETP.GT.U32.AND P5, PT, R2, R149, PT ;  /* 0x000000950200720c */ /* 0x000fe20003fa4070 */
[----:B------:R-:W-:Y:S01]  /*82b0*/  IMAD.HI.U32 R147, R3, R153, RZ ;  /* 0x0000009903937227 */ /* 0x000fe200078e00ff */
[----:B------:R-:W-:Y:S02]  /*82c0*/  IABS R154, R159 ;  /* 0x0000009f009a7213 */ /* 0x000fe40000000000 */
[----:B------:R-:W-:Y:S01]  /*82d0*/  IABS R155, R160 ;  /* 0x000000a0009b7213 */ /* 0x000fe20000000000 */
[----:B------:R-:W-:Y:S01]  /*82e0*/  @!P2 IMAD.IADD R148, R148, 0x1, -R2 ;  /* 0x000000019494a824 */ /* 0x000fe200078e0a02 */
[----:B------:R-:W-:Y:S01]  /*82f0*/  ISETP.GE.AND P2, PT, R157, RZ, PT ;  /* 0x000000ff9d00720c */ /* 0x000fe20003f46270 */
[----:B------:R-:W-:-:S02]  /*8300*/  IMAD.MOV R152, RZ, RZ, -R147 ;  /* 0x000000ffff987224 */ /* 0x000fc400078e0a93 */
[--C-:B------:R-:W-:Y:S01]  /*8310*/  @!P0 IMAD.IADD R151, R151, 0x1, -R2.reuse ;  /* 0x0000000197978824 */ /* 0x100fe200078e0a02 */
[----:B------:R-:W-:Y:S01]  /*8320*/  ISETP.GT.U32.AND P0, PT, R2, R148, PT ;  /* 0x000000940200720c */ /* 0x000fe20003f04070 */
[--C-:B------:R-:W-:Y:S01]  /*8330*/  @!P1 IMAD.IADD R146, R146, 0x1, -R2.reuse ;  /* 0x0000000192929824 */ /* 0x100fe200078e0a02 */
[----:B------:R-:W-:Y:S01]  /*8340*/  ISETP.GE.AND P1, PT, R156, RZ, PT ;  /* 0x000000ff9c00720c */ /* 0x000fe20003f26270 */
[----:B------:R-:W-:Y:S01]  /*8350*/  @!P5 IMAD.IADD R149, R149, 0x1, -R2 ;  /* 0x000000019595d824 */ /* 0x000fe200078e0a02 */
[C---:B------:R-:W-:Y:S01]  /*8360*/  ISETP.GT.U32.AND P5, PT, R2.reuse, R150, PT ;  /* 0x000000960200720c */ /* 0x040fe20003fa4070 */
[----:B------:R-:W-:Y:S01]  /*8370*/  @!P6 IMAD.MOV R146, RZ, RZ, -R146 ;  /* 0x000000ffff92e224 */ /* 0x000fe200078e0a92 */
[----:B------:R-:W-:Y:S01]  /*8380*/  ISETP.GT.U32.AND P6, PT, R2, R151, PT ;  /* 0x000000970200720c */ /* 0x000fe20003fc4070 */
[----:B------:R-:W-:Y:S01]  /*8390*/  IMAD.HI.U32 R147, R3, R154, RZ ;  /* 0x0000009a03937227 */ /* 0x000fe200078e00ff */
[----:B------:R-:W-:-:S03]  /*83a0*/  IABS R156, R161 ;  /* 0x000000a1009c7213 */ /* 0x000fc60000000000 */
[----:B------:R-:W-:Y:S02]  /*83b0*/  IMAD R153, R2, R152, R153 ;  /* 0x0000009802997224 */ /* 0x000fe400078e0299 */
[----:B------:R-:W-:Y:S02]  /*83c0*/  IMAD.MOV R147, RZ, RZ, -R147 ;  /* 0x000000ffff937224 */ /* 0x000fe400078e0a93 */
[----:B------:R-:W-:Y:S01]  /*83d0*/  @!P0 IMAD.IADD R148, R148, 0x1, -R2 ;  /* 0x0000000194948824 */ /* 0x000fe200078e0a02 */
[C---:B------:R-:W-:Y:S01]  /*83e0*/  ISETP.GT.U32.AND P0, PT, R2.reuse, R153, PT ;  /* 0x000000990200720c */ /* 0x040fe20003f04070 */
[----:B------:R-:W-:Y:S02]  /*83f0*/  IMAD R152, R2, R147, R154 ;  /* 0x0000009302987224 */ /* 0x000fe400078e029a */
[----:B------:R-:W-:Y:S02]  /*8400*/  @!P5 IMAD.IADD R150, R150, 0x1, -R2 ;  /* 0x000000019696d824 */ /* 0x000fe400078e0a02 */
[----:B------:R-:W-:-:S03]  /*8410*/  IMAD.HI.U32 R147, R3, R155, RZ ;  /* 0x0000009b03937227 */ /* 0x000fc600078e00ff */
[C---:B------:R-:W-:Y:S01]  /*8420*/  ISETP.GT.U32.AND P5, PT, R2.reuse, R150, PT ;  /* 0x000000960200720c */ /* 0x040fe20003fa4070 */
[--C-:B------:R-:W-:Y:S01]  /*8430*/  @!P6 IMAD.IADD R151, R151, 0x1, -R2.reuse ;  /* 0x000000019797e824 */ /* 0x100fe200078e0a02 */
[C---:B------:R-:W-:Y:S01]  /*8440*/  ISETP.GT.U32.AND P6, PT, R2.reuse, R152, PT ;  /* 0x000000980200720c */ /* 0x040fe20003fc4070 */
[----:B------:R-:W-:Y:S02]  /*8450*/  IMAD.MOV R147, RZ, RZ, -R147 ;  /* 0x000000ffff937224 */ /* 0x000fe400078e0a93 */
[----:B------:R-:W-:Y:S01]  /*8460*/  @!P0 IMAD.IADD R153, R153, 0x1, -R2 ;  /* 0x0000000199998824 */ /* 0x000fe200078e0a02 */
[----:B------:R-:W-:Y:S01]  /*8470*/  ISETP.GE.AND P0, PT, R159, RZ, PT ;  /* 0x000000ff9f00720c */ /* 0x000fe20003f06270 */
[----:B------:R-:W-:Y:S02]  /*8480*/  IMAD R155, R2, R147, R155 ;  /* 0x00000093029b7224 */ /* 0x000fe400078e029b */
[----:B------:R-:W-:Y:S02]  /*8490*/  IMAD.MOV.U32 R147, RZ, RZ, R149 ;  /* 0x000000ffff937224 */ /* 0x000fe400078e0095 */
[----:B------:R-:W-:-:S04]  /*84a0*/  IMAD.HI.U32 R154, R3, R156, RZ ;  /* 0x0000009c039a7227 */ /* 0x000fc800078e00ff */
[----:B------:R-:W-:Y:S01]  /*84b0*/  @!P4 IMAD.MOV R147, RZ, RZ, -R147 ;  /* 0x000000ffff93c224 */ /* 0x000fe200078e0a93 */
[----:B------:R-:W-:Y:S01]  /*84c0*/  ISETP.GT.U32.AND P4, PT, R2, R153, PT ;  /* 0x000000990200720c */ /* 0x000fe20003f84070 */
[--C-:B------:R-:W-:Y:S01]  /*84d0*/  @!P6 IMAD.IADD R152, R152, 0x1, -R2.reuse ;  /* 0x000000019898e824 */ /* 0x100fe200078e0a02 */
[----:B------:R-:W-:Y:S01]  /*84e0*/  ISETP.GT.U32.AND P6, PT, R2, R155, PT ;  /* 0x0000009b0200720c */ /* 0x000fe20003fc4070 */
[----:B------:R-:W-:Y:S01]  /*84f0*/  @!P5 IMAD.IADD R150, R150, 0x1, -R2 ;  /* 0x000000019696d824 */ /* 0x000fe200078e0a02 */
[----:B------:R-:W-:Y:S01]  /*8500*/  ISETP.GE.AND P5, PT, R158, RZ, PT ;  /* 0x000000ff9e00720c */ /* 0x000fe20003fa6270 */
[----:B------:R-:W-:Y:S01]  /*8510*/  IMAD.MOV R157, RZ, RZ, -R154 ;  /* 0x000000ffff9d7224 */ /* 0x000fe200078e0a9a */
[----:B------:R-:W-:Y:S01]  /*8520*/  IABS R158, R162 ;  /* 0x000000a2009e7213 */ /* 0x000fe20000000000 */
[----:B------:R-:W-:Y:S02]  /*8530*/  IMAD.MOV.U32 R149, RZ, RZ, R151 ;  /* 0x000000ffff957224 */ /* 0x000fe400078e0097 */
[----:B------:R-:W-:Y:S01]  /*8540*/  IMAD R154, R2, R157, R156 ;  /* 0x0000009d029a7224 */ /* 0x000fe200078e029c */
[----:B------:R-:W-:Y:S01]  /*8550*/  LOP3.LUT R157, R242, 0x148, RZ, 0xfc, !PT ;  /* 0x00000148f29d7812 */ /* 0x000fe200078efcff */
[----:B------:R-:W-:-:S03]  /*8560*/  IMAD.HI.U32 R151, R3, R158, RZ ;  /* 0x0000009e03977227 */ /* 0x000fc600078e00ff */
[----:B------:R-:W-:Y:S01]  /*8570*/  IABS R156, R157 ;  /* 0x0000009d009c7213 */ /* 0x000fe20000000000 */
[----:B------:R-:W-:Y:S02]  /*8580*/  IMAD.MOV R151, RZ, RZ, -R151 ;  /* 0x000000ffff977224 */ /* 0x000fe400078e0a97 */
[----:B------:R-:W-:Y:S01]  /*8590*/  @!P3 IMAD.MOV R148, RZ, RZ, -R148 ;  /* 0x000000ffff94b224 */ /* 0x000fe200078e0a94 */
[C---:B------:R-:W-:Y:S01]  /*85a0*/  ISETP.GT.U32.AND P3, PT, R2.reuse, R152, PT ;  /* 0x000000980200720c */ /* 0x040fe20003f64070 */
[--C-:B------:R-:W-:Y:S01]  /*85b0*/  @!P4 IMAD.IADD R153, R153, 0x1, -R2.reuse ;  /* 0x000000019999c824 */ /* 0x100fe200078e0a02 */
[C---:B------:R-:W-:Y:S01]  /*85c0*/  ISETP.GT.U32.AND P4, PT, R2.reuse, R154, PT ;  /* 0x0000009a0200720c */ /* 0x040fe20003f84070 */
[----:B------:R-:W-:Y:S01]  /*85d0*/  @!P6 IMAD.IADD R155, R155, 0x1, -R2 ;  /* 0x000000019b9be824 */ /* 0x000fe200078e0a02 */
[----:B------:R-:W-:Y:S01]  /*85e0*/  ISETP.GE.AND P6, PT, R157, RZ, PT ;  /* 0x000000ff9d00720c */ /* 0x000fe20003fc6270 */
[----:B------:R-:W-:Y:S02]  /*85f0*/  IMAD R157, R2, R151, R158 ;  /* 0x00000097029d7224 */ /* 0x000fe400078e029e */
[----:B------:R-:W-:-:S02]  /*8600*/  IMAD.MOV.U32 R151, RZ, RZ, R153 ;  /* 0x000000ffff977224 */ /* 0x000fc400078e0099 */
[----:B------:R-:W-:-:S04]  /*8610*/  IMAD.HI.U32 R153, R3, R156, RZ ;  /* 0x0000009c03997227 */ /* 0x000fc800078e00ff */
[----:B------:R-:W-:Y:S01]  /*8620*/  @!P5 IMAD.MOV R151, RZ, RZ, -R151 ;  /* 0x000000ffff97d224 */ /* 0x000fe200078e0a97 */
[----:B------:R-:W-:Y:S01]  /*8630*/  ISETP.GT.U32.AND P5, PT, R2, R155, PT ;  /* 0x0000009b0200720c */ /* 0x000fe20003fa4070 */
[----:B------:R-:W-:Y:S01]  /*8640*/  @!P3 IMAD.IADD R152, R152, 0x1, -R2 ;  /* 0x000000019898b824 */ /* 0x000fe200078e0a02 */
[----:B------:R-:W-:Y:S01]  /*8650*/  ISETP.GE.AND P3, PT, R162, RZ, PT ;  /* 0x000000ffa200720c */ /* 0x000fe20003f66270 */
[----:B------:R-:W-:Y:S01]  /*8660*/  IMAD.MOV R153, RZ, RZ, -R153 ;  /* 0x000000ffff997224 */ /* 0x000fe200078e0a99 */
[----:B------:R-:W-:Y:S01]  /*8670*/  IABS R162, R167 ;  /* 0x000000a700a27213 */ /* 0x000fe20000000000 */
[----:B------:R-:W-:Y:S01]  /*8680*/  @!P0 IMAD.MOV R152, RZ, RZ, -R152 ;  /* 0x000000ffff988224 */ /* 0x000fe200078e0a98 */
[C---:B------:R-:W-:Y:S01]  /*8690*/  ISETP.GT.U32.AND P0, PT, R2.reuse, R157, PT ;  /* 0x0000009d0200720c */ /* 0x040fe20003f04070 */
[----:B------:R-:W-:Y:S02]  /*86a0*/  IMAD R156, R2, R153, R156 ;  /* 0x00000099029c7224 */ /* 0x000fe400078e029c */
[----:B------:R-:W-:Y:S01]  /*86b0*/  @!P1 IMAD.MOV R149, RZ, RZ, -R149 ;  /* 0x000000ffff959224 */ /* 0x000fe200078e0a95 */
[----:B------:R-:W-:Y:S01]  /*86c0*/  ISETP.GE.AND P1, PT, R160, RZ, PT ;  /* 0x000000ffa000720c */ /* 0x000fe20003f26270 */
[--C-:B------:R-:W-:Y:S01]  /*86d0*/  @!P4 IMAD.IADD R154, R154, 0x1, -R2.reuse ;  /* 0x000000019a9ac824 */ /* 0x100fe200078e0a02 */
[----:B------:R-:W-:Y:S01]  /*86e0*/  LOP3.LUT R160, R242, 0x14a, RZ, 0xfc, !PT ;  /* 0x0000014af2a07812 */ /* 0x000fe200078efcff */
[----:B------:R-:W-:Y:S01]  /*86f0*/  @!P5 IMAD.IADD R155, R155, 0x1, -R2 ;  /* 0x000000019b9bd824 */ /* 0x000fe200078e0a02 */
[----:B------:R-:W-:Y:S01]  /*8700*/  ISETP.GT.U32.AND P5, PT, R2, R156, PT ;  /* 0x0000009c0200720c */ /* 0x000fe20003fa4070 */
[----:B------:R-:W-:Y:S01]  /*8710*/  @!P2 IMAD.MOV R150, RZ, RZ, -R150 ;  /* 0x000000ffff96a224 */ /* 0x000fe200078e0a96 */
[----:B------:R-:W-:-:S02]  /*8720*/  IABS R159, R160 ;  /* 0x000000a0009f7213 */ /* 0x000fc40000000000 */
[----:B------:R-:W-:Y:S01]  /*8730*/  ISETP.GT.U32.AND P4, PT, R2, R154, PT ;  /* 0x0000009a0200720c */ /* 0x000fe20003f84070 */
[--C-:B------:R-:W-:Y:S01]  /*8740*/  @!P0 IMAD.IADD R157, R157, 0x1, -R2.reuse ;  /* 0x000000019d9d8824 */ /* 0x100fe200078e0a02 */
[----:B------:R-:W-:Y:S01]  /*8750*/  ISETP.GE.AND P2, PT, R161, RZ, PT ;  /* 0x000000ffa100720c */ /* 0x000fe20003f46270 */
[----:B------:R-:W-:Y:S01]  /*8760*/  IMAD.HI.U32 R153, R3, R159, RZ ;  /* 0x0000009f03997227 */ /* 0x000fe200078e00ff */
[----:B------:R-:W-:Y:S02]  /*8770*/  IABS R161, R163 ;  /* 0x000000a300a17213 */ /* 0x000fe40000000000 */
[----:B------:R-:W-:Y:S01]  /*8780*/  ISETP.GE.AND P0, PT, R163, RZ, PT ;  /* 0x000000ffa300720c */ /* 0x000fe20003f06270 */
[----:B------:R-:W-:Y:S02]  /*8790*/  IMAD.MOV R153, RZ, RZ, -R153 ;  /* 0x000000ffff997224 */ /* 0x000fe400078e0a99 */
[----:B------:R-:W-:Y:S01]  /*87a0*/  @!P5 IMAD.IADD R156, R156, 0x1, -R2 ;  /* 0x000000019c9cd824 */ /* 0x000fe200078e0a02 */
[----:B------:R-:W-:Y:S01]  /*87b0*/  ISETP.GT.U32.AND P5, PT, R2, R157, PT ;  /* 0x0000009d0200720c */ /* 0x000fe20003fa4070 */
[----:B------:R-:W-:-:S04]  /*87c0*/  IMAD.HI.U32 R158, R3, R161, RZ ;  /* 0x000000a1039e7227 */ /* 0x000fc800078e00ff */
[----:B------:R-:W-:Y:S01]  /*87d0*/  @!P4 IMAD.IADD R154, R154, 0x1, -R2 ;  /* 0x000000019a9ac824 */ /* 0x000fe200078e0a02 */
[----:B------:R-:W-:Y:S01]  /*87e0*/  ISETP.GE.AND P4, PT, R160, RZ, PT ;  /* 0x000000ffa000720c */ /* 0x000fe20003f86270 */
[----:B------:R-:W-:Y:S02]  /*87f0*/  IMAD.MOV R158, RZ, RZ, -R158 ;  /* 0x000000ffff9e7224 */ /* 0x000fe400078e0a9e */
[----:B------:R-:W-:Y:S02]  /*8800*/  IMAD R159, R2, R153, R159 ;  /* 0x00000099029f7224 */ /* 0x000fe400078e029f */
[----:B------:R-:W-:-:S04]  /*8810*/  IMAD.HI.U32 R160, R3, R162, RZ ;  /* 0x000000a203a07227 */ /* 0x000fc800078e00ff */
[C---:B------:R-:W-:Y:S02]  /*8820*/  IMAD R158, R2.reuse, R158, R161 ;  /* 0x0000009e029e7224 */ /* 0x040fe400078e02a1 */
[----:B------:R-:W-:Y:S01]  /*8830*/  @!P2 IMAD.MOV R154, RZ, RZ, -R154 ;  /* 0x000000ffff9aa224 */ /* 0x000fe200078e0a9a */
[C---:B------:R-:W-:Y:S01]  /*8840*/  ISETP.GT.U32.AND P2, PT, R2.reuse, R159, PT ;  /* 0x0000009f0200720c */ /* 0x040fe20003f44070 */
[----:B------:R-:W-:Y:S02]  /*8850*/  IMAD.MOV.U32 R153, RZ, RZ, R155 ;  /* 0x000000ffff997224 */ /* 0x000fe400078e009b */
[----:B------:R-:W-:Y:S02]  /*8860*/  IMAD.MOV R155, RZ, RZ, -R160 ;  /* 0x000000ffff9b7224 */ /* 0x000fe400078e0aa0 */
[----:B------:R-:W-:Y:S01]  /*8870*/  @!P5 IMAD.IADD R157, R157, 0x1, -R2 ;  /* 0x000000019d9dd824 */ /* 0x000fe200078e0a02 */
[C---:B------:R-:W-:Y:S01]  /*8880*/  ISETP.GT.U32.AND P5, PT, R2.reuse, R158, PT ;  /* 0x0000009e0200720c */ /* 0x040fe20003fa4070 */
[C---:B------:R-:W-:Y:S01]  /*8890*/  IMAD R161, R2.reuse, R155, R162 ;  /* 0x0000009b02a17224 */ /* 0x040fe200078e02a2 */
[----:B------:R-:W-:Y:S01]  /*88a0*/  IABS R162, R168 ;  /* 0x000000a800a27213 */ /* 0x000fe20000000000 */
[----:B------:R-:W-:Y:S01]  /*88b0*/  @!P1 IMAD.MOV R153, RZ, RZ, -R153 ;  /* 0x000000ffff999224 */ /* 0x000fe200078e0a99 */
[----:B------:R-:W-:Y:S01]  /*88c0*/  ISETP.GT.U32.AND P1, PT, R2, R156, PT ;  /* 0x0000009c0200720c */ /* 0x000fe20003f24070 */
[----:B------:R-:W-:-:S04]  /*88d0*/  IMAD.HI.U32 R160, R3, R164, RZ ;  /* 0x000000a403a07227 */ /* 0x000fc800078e00ff */
[----:B------:R-:W-:-:S04]  /*88e0*/  IMAD.HI.U32 R155, R3, R162, RZ ;  /* 0x000000a2039b7227 */ /* 0x000fc800078e00ff */
[--C-:B------:R-:W-:Y:S01]  /*88f0*/  @!P2 IMAD.IADD R159, R159, 0x1, -R2.reuse ;  /* 0x000000019f9fa824 */ /* 0x100fe200078e0a02 */
[----:B------:R-:W-:Y:S01]  /*8900*/  ISETP.GE.AND P2, PT, R167, RZ, PT ;  /* 0x000000ffa700720c */ /* 0x000fe20003f46270 */
[----:B------:R-:W-:Y:S02]  /*8910*/  IMAD.MOV R163, RZ, RZ, -R155 ;  /* 0x000000ffffa37224 */ /* 0x000fe400078e0a9b */
[--C-:B------:R-:W-:Y:S01]  /*8920*/  @!P5 IMAD.IADD R158, R158, 0x1, -R2.reuse ;  /* 0x000000019e9ed824 */ /* 0x100fe200078e0a02 */
[----:B------:R-:W-:Y:S01]  /*8930*/  ISETP.GT.U32.AND P5, PT, R2, R159, PT ;  /* 0x0000009f0200720c */ /* 0x000fe20003fa4070 */
[----:B------:R-:W-:Y:S02]  /*8940*/  IMAD.MOV.U32 R155, RZ, RZ, R157 ;  /* 0x000000ffff9b7224 */ /* 0x000fe400078e009d */
[----:B------:R-:W-:Y:S01]  /*8950*/  @!P1 IMAD.IADD R156, R156, 0x1, -R2 ;  /* 0x000000019c9c9824 */ /* 0x000fe200078e0a02 */
[C---:B------:R-:W-:Y:S01]  /*8960*/  ISETP.GT.U32.AND P1, PT, R2.reuse, R161, PT ;  /* 0x000000a10200720c */ /* 0x040fe20003f24070 */
[----:B------:R-:W-:Y:S01]  /*8970*/  @!P3 IMAD.MOV R155, RZ, RZ, -R155 ;  /* 0x000000ffff9bb224 */ /* 0x000fe200078e0a9b */
[----:B------:R-:W-:Y:S01]  /*8980*/  ISETP.GT.U32.AND P3, PT, R2, R158, PT ;  /* 0x0000009e0200720c */ /* 0x000fe20003f64070 */
[----:B------:R-:W-:-:S02]  /*8990*/  IMAD.MOV R157, RZ, RZ, -R160 ;  /* 0x000000ffff9d7224 */ /* 0x000fc400078e0aa0 */
[C---:B------:R-:W-:Y:S02]  /*89a0*/  IMAD R160, R2.reuse, R163, R162 ;  /* 0x000000a302a07224 */ /* 0x040fe400078e02a2 */
[C---:B------:R-:W-:Y:S02]  /*89b0*/  IMAD R163, R2.reuse, R157, R164 ;  /* 0x0000009d02a37224 */ /* 0x040fe400078e02a4 */
[----:B------:R-:W-:Y:S01]  /*89c0*/  @!P5 IMAD.IADD R159, R159, 0x1, -R2 ;  /* 0x000000019f9fd824 */ /* 0x000fe200078e0a02 */
[----:B------:R-:W-:Y:S01]  /*89d0*/  ISETP.GT.U32.AND P5, PT, R2, R160, PT ;  /* 0x000000a00200720c */ /* 0x000fe20003fa4070 */
[----:B------:R-:W-:-:S04]  /*89e0*/  IMAD.HI.U32 R157, R3, R165, RZ ;  /* 0x000000a5039d7227 */ /* 0x000fc800078e00ff */
[----:B------:R-:W-:Y:S01]  /*89f0*/  @!P3 IMAD.IADD R158, R158, 0x1, -R2 ;  /* 0x000000019e9eb824 */ /* 0x000fe200078e0a02 */
[----:B------:R-:W-:Y:S01]  /*8a00*/  ISETP.GT.U32.AND P3, PT, R2, R163, PT ;  /* 0x000000a30200720c */ /* 0x000fe20003f64070 */
[----:B------:R-:W-:-:S04]  /*8a10*/  IMAD.HI.U32 R162, R3, R166, RZ ;  /* 0x000000a603a27227 */ /* 0x000fc800078e00ff */
[----:B------:R-:W-:Y:S02]  /*8a20*/  @!P1 IMAD.IADD R161, R161, 0x1, -R2 ;  /* 0x00000001a1a19824 */ /* 0x000fe400078e0a02 */
[----:B------:R-:W-:Y:S02]  /*8a30*/  IMAD.MOV R157, RZ, RZ, -R157 ;  /* 0x000000ffff9d7224 */ /* 0x000fe400078e0a9d */
[----:B------:R-:W-:Y:S01]  /*8a40*/  IMAD.MOV R167, RZ, RZ, -R162 ;  /* 0x000000ffffa77224 */ /* 0x000fe200078e0aa2 */
[C---:B------:R-:W-:Y:S01]  /*8a50*/  ISETP.GT.U32.AND P1, PT, R2.reuse, R161, PT ;  /* 0x000000a10200720c */ /* 0x040fe20003f24070 */
[----:B------:R-:W-:Y:S02]  /*8a60*/  IMAD R162, R2, R157, R165 ;  /* 0x0000009d02a27224 */ /* 0x000fe400078e02a5 */
[----:B------:R-:W-:Y:S01]  /*8a70*/  @!P6 IMAD.MOV R156, RZ, RZ, -R156 ;  /* 0x000000ffff9ce224 */ /* 0x000fe200078e0a9c */
[----:B------:R-:W-:Y:S01]  /*8a80*/  ISETP.GE.AND P6, PT, R168, RZ, PT ;  /* 0x000000ffa800720c */ /* 0x000fe20003fc6270 */
[----:B------:R-:W-:Y:S01]  /*8a90*/  IMAD R165, R2, R167, R166 ;  /* 0x000000a702a57224 */ /* 0x000fe200078e02a6 */
[----:B------:R-:W-:Y:S01]  /*8aa0*/  LOP3.LUT R168, R242, 0x158, RZ, 0xfc, !PT ;  /* 0x00000158f2a87812 */ /* 0x000fe200078efcff */
[--C-:B------:R-:W-:Y:S01]  /*8ab0*/  @!P5 IMAD.IADD R160, R160, 0x1, -R2.reuse ;  /* 0x00000001a0a0d824 */ /* 0x100fe200078e0a02 */
[C---:B------:R-:W-:Y:S01]  /*8ac0*/  ISETP.GT.U32.AND P5, PT, R2.reuse, R162, PT ;  /* 0x000000a20200720c */ /* 0x040fe20003fa4070 */
[----:B------:R-:W-:Y:S01]  /*8ad0*/  @!P3 IMAD.IADD R163, R163, 0x1, -R2 ;  /* 0x00000001a3a3b824 */ /* 0x000fe200078e0a02 */
[----:B------:R-:W-:Y:S01]  /*8ae0*/  IABS R164, R168 ;  /* 0x000000a800a47213 */ /* 0x000fe20000000000 */
[----:B------:R-:W-:Y:S01]  /*8af0*/  @!P0 IMAD.MOV R158, RZ, RZ, -R158 ;  /* 0x000000ffff9e8224 */ /* 0x000fe200078e0a9e */
[C---:B------:R-:W-:Y:S01]  /*8b00*/  ISETP.GT.U32.AND P3, PT, R2.reuse, R160, PT ;  /* 0x000000a00200720c */ /* 0x040fe20003f64070 */
[----:B------:R-:W-:Y:S01]  /*8b10*/  IMAD.MOV.U32 R157, RZ, RZ, R159 ;  /* 0x000000ffff9d7224 */ /* 0x000fe200078e009f */
[----:B------:R-:W-:Y:S01]  /*8b20*/  ISETP.GT.U32.AND P0, PT, R2, R165, PT ;  /* 0x000000a50200720c */ /* 0x000fe20003f04070 */
[----:B------:R-:W-:-:S04]  /*8b30*/  IMAD.HI.U32 R159, R3, R164, RZ ;  /* 0x000000a4039f7227 */ /* 0x000fc800078e00ff */
[----:B------:R-:W-:Y:S01]  /*8b40*/  @!P4 IMAD.MOV R157, RZ, RZ, -R157 ;  /* 0x000000ffff9dc224 */ /* 0x000fe200078e0a9d */
[----:B------:R-:W-:Y:S01]  /*8b50*/  ISETP.GT.U32.AND P4, PT, R2, R163, PT ;  /* 0x000000a30200720c */ /* 0x000fe20003f84070 */
[--C-:B------:R-:W-:Y:S01]  /*8b60*/  @!P1 IMAD.IADD R161, R161, 0x1, -R2.reuse ;  /* 0x00000001a1a19824 */ /* 0x100fe200078e0a02 */
[----:B------:R-:W-:Y:S01]  /*8b70*/  ISETP.GE.AND P1, PT, R169, RZ, PT ;  /* 0x000000ffa900720c */ /* 0x000fe20003f26270 */
[----:B------:R-:W-:Y:S01]  /*8b80*/  IMAD.MOV R167, RZ, RZ, -R159 ;  /* 0x000000ffffa77224 */ /* 0x000fe200078e0a9f */
[----:B------:R-:W-:Y:S01]  /*8b90*/  LOP3.LUT R169, R242, 0x15a, RZ, 0xfc, !PT ;  /* 0x0000015af2a97812 */ /* 0x000fe200078efcff */
[--C-:B------:R-:W-:Y:S01]  /*8ba0*/  @!P3 IMAD.IADD R160, R160, 0x1, -R2.reuse ;  /* 0x00000001a0a0b824 */ /* 0x100fe200078e0a02 */
[----:B------:R-:W-:Y:S01]  /*8bb0*/  ISETP.GE.AND P3, PT, R171, RZ, PT ;  /* 0x000000ffab00720c */ /* 0x000fe20003f66270 */
[----:B------:R-:W-:Y:S01]  /*8bc0*/  @!P0 IMAD.IADD R165, R165, 0x1, -R2 ;  /* 0x00000001a5a58824 */ /* 0x000fe200078e0a02 */
[----:B------:R-:W-:Y:S01]  /*8bd0*/  IABS R166, R169 ;  /* 0x000000a900a67213 */ /* 0x000fe20000000000 */
[----:B------:R-:W-:Y:S01]  /*8be0*/  IMAD R164, R2, R167, R164 ;  /* 0x000000a702a47224 */ /* 0x000fe200078e02a4 */
[----:B------:R-:W-:Y:S01]  /*8bf0*/  ISETP.GE.AND P0, PT, R168, RZ, PT ;  /* 0x000000ffa800720c */ /* 0x000fe20003f06270 */
[----:B------:R-:W-:Y:S01]  /*8c00*/  @!P6 IMAD.MOV R160, RZ, RZ, -R160 ;  /* 0x000000ffffa0e224 */ /* 0x000fe200078e0aa0 */
[----:B------:R-:W-:Y:S01]  /*8c10*/  ISETP.GT.U32.AND P6, PT, R2, R165, PT ;  /* 0x000000a50200720c */ /* 0x000fe20003fc4070 */
[----:B------:R-:W-:Y:S01]  /*8c20*/  IMAD.MOV.U32 R159, RZ, RZ, R161 ;  /* 0x000000ffff9f7224 */ /* 0x000fe200078e00a1 */
[----:B------:R-:W-:Y:S01]  /*8c30*/  LOP3.LUT R171, R242, 0x162, RZ, 0xfc, !PT ;  /* 0x00000162f2ab7812 */ /* 0x000fe200078efcff */
[----:B------:R-:W-:Y:S01]  /*8c40*/  @!P4 IMAD.IADD R163, R163, 0x1, -R2 ;  /* 0x00000001a3a3c824 */ /* 0x000fe200078e0a02 */
[----:B------:R-:W-:Y:S01]  /*8c50*/  ISETP.GT.U32.AND P4, PT, R2, R164, PT ;  /* 0x000000a40200720c */ /* 0x000fe20003f84070 */
[----:B------:R-:W-:Y:S01]  /*8c60*/  IMAD.HI.U32 R161, R3, R166, RZ ;  /* 0x000000a603a17227 */ /* 0x000fe200078e00ff */
[----:B------:R-:W-:-:S02]  /*8c70*/  LOP3.LUT R168, R242, 0x15e, RZ, 0xfc, !PT ;  /* 0x0000015ef2a87812 */ /* 0x000fc400078efcff */
[----:B------:R-:W-:Y:S01]  /*8c80*/  IABS R172, R171 ;  /* 0x000000ab00ac7213 */ /* 0x000fe20000000000 */
[----:B------:R-:W-:Y:S01]  /*8c90*/  @!P5 IMAD.IADD R162, R162, 0x1, -R2 ;  /* 0x00000001a2a2d824 */ /* 0x000fe200078e0a02 */
[----:B------:R-:W-:Y:S01]  /*8ca0*/  ISETP.GE.AND P5, PT, R170, RZ, PT ;  /* 0x000000ffaa00720c */ /* 0x000fe20003fa6270 */
[----:B------:R-:W-:Y:S01]  /*8cb0*/  IMAD.MOV R161, RZ, RZ, -R161 ;  /* 0x000000ffffa17224 */ /* 0x000fe200078e0aa1 */
[----:B------:R-:W-:Y:S01]  /*8cc0*/  IABS R170, R168 ;  /* 0x000000a800aa7213 */ /* 0x000fe20000000000 */
[----:B------:R-:W-:Y:S01]  /*8cd0*/  @!P2 IMAD.MOV R159, RZ, RZ, -R159 ;  /* 0x000000ffff9fa224 */ /* 0x000fe200078e0a9f */
[C---:B------:R-:W-:Y:S01]  /*8ce0*/  ISETP.GT.U32.AND P2, PT, R2.reuse, R162, PT ;  /* 0x000000a20200720c */ /* 0x040fe20003f44070 */
[----:B------:R-:W-:Y:S01]  /*8cf0*/  IMAD R167, R2, R161, R166 ;  /* 0x000000a102a77224 */ /* 0x000fe200078e02a6 */
[----:B------:R-:W-:Y:S01]  /*8d00*/  LOP3.LUT R166, R242, 0x15c, RZ, 0xfc, !PT ;  /* 0x0000015cf2a67812 */ /* 0x000fe200078efcff */
[--C-:B------:R-:W-:Y:S02]  /*8d10*/  @!P6 IMAD.IADD R165, R165, 0x1, -R2.reuse ;  /* 0x00000001a5a5e824 */ /* 0x100fe400078e0a02 */
[----:B------:R-:W-:Y:S01]  /*8d20*/  IMAD.MOV.U32 R161, RZ, RZ, R163 ;  /* 0x000000ffffa17224 */ /* 0x000fe200078e00a3 */
[----:B------:R-:W-:Y:S01]  /*8d30*/  ISETP.GT.U32.AND P6, PT, R2, R167, PT ;  /* 0x000000a70200720c */ /* 0x000fe20003fc4070 */
[--C-:B------:R-:W-:Y:S01]  /*8d40*/  @!P4 IMAD.IADD R164, R164, 0x1, -R2.reuse ;  /* 0x00000001a4a4c824 */ /* 0x100fe200078e0a02 */
[----:B------:R-:W-:Y:S01]  /*8d50*/  ISETP.GE.AND P4, PT, R166, RZ, PT ;  /* 0x000000ffa600720c */ /* 0x000fe20003f86270 */
[----:B------:R-:W-:Y:S01]  /*8d60*/  @!P1 IMAD.MOV R161, RZ, RZ, -R161 ;  /* 0x000000ffffa19224 */ /* 0x000fe200078e0aa1 */
[----:B------:R-:W-:Y:S01]  /*8d70*/  IABS R166, R166 ;  /* 0x000000a600a67213 */ /* 0x000fe20000000000 */
[----:B------:R-:W-:Y:S01]  /*8d80*/  IMAD.MOV.U32 R163, RZ, RZ, R165 ;  /* 0x000000ffffa37224 */ /* 0x000fe200078e00a5 */
[----:B------:R-:W-:Y:S01]  /*8d90*/  ISETP.GT.U32.AND P1, PT, R2, R164, PT ;  /* 0x000000a40200720c */ /* 0x000fe20003f24070 */
[----:B------:R-:W-:Y:S01]  /*8da0*/  @!P2 IMAD.IADD R162, R162, 0x1, -R2 ;  /* 0x00000001a2a2a824 */ /* 0x000fe200078e0a02 */
[----:B------:R-:W-:Y:S01]  /*8db0*/  ISETP.GE.AND P2, PT, R169, RZ, PT ;  /* 0x000000ffa900720c */ /* 0x000fe20003f46270 */
[----:B------:R-:W-:Y:S01]  /*8dc0*/  @!P3 IMAD.MOV R163, RZ, RZ, -R163 ;  /* 0x000000ffffa3b224 */ /* 0x000fe200078e0aa3 */
[----:B------:R-:W-:Y:S01]  /*8dd0*/  LOP3.LUT R169, R242, 0x160, RZ, 0xfc, !PT ;  /* 0x00000160f2a97812 */ /* 0x000fe200078efcff */
[----:B------:R-:W-:-:S03]  /*8de0*/  IMAD.HI.U32 R165, R3, R166, RZ ;  /* 0x000000a603a57227 */ /* 0x000fc600078e00ff */
[----:B------:R-:W-:Y:S01]  /*8df0*/  ISETP.GE.AND P3, PT, R169, RZ, PT ;  /* 0x000000ffa900720c */ /* 0x000fe20003f66270 */
[----:B------:R-:W-:Y:S01]  /*8e00*/  @!P6 IMAD.IADD R167, R167, 0x1, -R2 ;  /* 0x00000001a7a7e824 */ /* 0x000fe200078e0a02 */
[----:B------:R-:W-:Y:S01]  /*8e10*/  IABS R169, R169 ;  /* 0x000000a900a97213 */ /* 0x000fe20000000000 */
[----:B------:R-:W-:Y:S01]  /*8e20*/  @!P5 IMAD.MOV R162, RZ, RZ, -R162 ;  /* 0x000000ffffa2d224 */ /* 0x000fe200078e0aa2 */
[----:B------:R-:W-:Y:S01]  /*8e30*/  ISETP.GE.AND P5, PT, R168, RZ, PT ;  /* 0x000000ffa800720c */ /* 0x000fe20003fa6270 */
[----:B------:R-:W-:Y:S01]  /*8e40*/  @!P1 IMAD.IADD R164, R164, 0x1, -R2 ;  /* 0x00000001a4a49824 */ /* 0x000fe200078e0a02 */
[----:B------:R-:W-:Y:S02]  /*8e50*/  ISETP.GT.U32.AND P6, PT, R2, R167, PT ;  /* 0x000000a70200720c */ /* 0x000fe40003fc4070 */
[----:B------:R-:W-:Y:S01]  /*8e60*/  ISETP.GE.AND P1, PT, R171, RZ, PT ;  /* 0x000000ffab00720c */ /* 0x000fe20003f26270 */
[----:B------:R-:W-:Y:S02]  /*8e70*/  IMAD.MOV.U32 R171, RZ, RZ, R169 ;  /* 0x000000ffffab7224 */ /* 0x000fe400078e00a9 */
[----:B------:R-:W-:-:S02]  /*8e80*/  IMAD.MOV R169, RZ, RZ, -R165 ;  /* 0x000000ffffa97224 */ /* 0x000fc400078e0aa5 */
[----:B------:R-:W-:-:S04]  /*8e90*/  IMAD.HI.U32 R165, R3, R170, RZ ;  /* 0x000000aa03a57227 */ /* 0x000fc800078e00ff */
[----:B------:R-:W-:Y:S02]  /*8ea0*/  IMAD R166, R2, R169, R166 ;  /* 0x000000a902a67224 */ /* 0x000fe400078e02a6 */
[----:B------:R-:W-:-:S04]  /*8eb0*/  IMAD.HI.U32 R168, R3, R171, RZ ;  /* 0x000000ab03a87227 */ /* 0x000fc800078e00ff */
[----:B------:R-:W-:Y:S02]  /*8ec0*/  IMAD.MOV R169, RZ, RZ, -R165 ;  /* 0x000000ffffa97224 */ /* 0x000fe400078e0aa5 */
[----:B------:R-:W-:Y:S01]  /*8ed0*/  @!P0 IMAD.MOV R164, RZ, RZ, -R164 ;  /* 0x000000ffffa48224 */ /* 0x000fe200078e0aa4 */
[----:B------:R-:W-:Y:S01]  /*8ee0*/  ISETP.GT.U32.AND P0, PT, R2, R166, PT ;  /* 0x000000a60200720c */ /* 0x000fe20003f04070 */
[----:B------:R-:W-:-:S04]  /*8ef0*/  IMAD.HI.U32 R165, R3, R172, RZ ;  /* 0x000000ac03a57227 */ /* 0x000fc800078e00ff */
[----:B------:R-:W-:Y:S02]  /*8f00*/  IMAD.MOV R168, RZ, RZ, -R168 ;  /* 0x000000ffffa87224 */ /* 0x000fe400078e0aa8 */
[--C-:B------:R-:W-:Y:S02]  /*8f10*/  @!P6 IMAD.IADD R167, R167, 0x1, -R2.reuse ;  /* 0x00000001a7a7e824 */ /* 0x100fe400078e0a02 */
[----:B------:R-:W-:Y:S02]  /*8f20*/  IMAD.MOV R173, RZ, RZ, -R165 ;  /* 0x000000ffffad7224 */ /* 0x000fe400078e0aa5 */
[----:B------:R-:W-:Y:S02]  /*8f30*/  IMAD R168, R2, R168, R171 ;  /* 0x000000a802a87224 */ /* 0x000fe400078e02ab */
[----:B------:R-:W-:Y:S02]  /*8f40*/  IMAD.MOV.U32 R165, RZ, RZ, R167 ;  /* 0x000000ffffa57224 */ /* 0x000fe400078e00a7 */
[----:B------:R-:W-:-:S02]  /*8f50*/  @!P0 IMAD.IADD R166, R166, 0x1, -R2 ;  /* 0x00000001a6a68824 */ /* 0x000fc400078e0a02 */
[----:B------:R-:W-:Y:S01]  /*8f60*/  @!P2 IMAD.MOV R165, RZ, RZ, -R165 ;  /* 0x000000ffffa5a224 */ /* 0x000fe200078e0aa5 */
[C---:B------:R-:W-:Y:S01]  /*8f70*/  ISETP.GT.U32.AND P2, PT, R2.reuse, R168, PT ;  /* 0x000000a80200720c */ /* 0x040fe20003f44070 */
[C---:B------:R-:W-:Y:S01]  /*8f80*/  IMAD R169, R2.reuse, R169, R170 ;  /* 0x000000a902a97224 */ /* 0x040fe200078e02aa */
[C---:B------:R-:W-:Y:S01]  /*8f90*/  ISETP.GT.U32.AND P0, PT, R2.reuse, R166, PT ;  /* 0x000000a60200720c */ /* 0x040fe20003f04070 */
[C---:B------:R-:W-:Y:S01]  /*8fa0*/  IMAD R171, R2.reuse, R173, R172 ;  /* 0x000000ad02ab7224 */ /* 0x040fe200078e02ac */
[----:B------:R-:W-:Y:S02]  /*8fb0*/  IABS R173, R178 ;  /* 0x000000b200ad7213 */ /* 0x000fe40000000000 */
[----:B------:R-:W-:Y:S02]  /*8fc0*/  ISETP.GT.U32.AND P6, PT, R2, R169, PT ;  /* 0x000000a90200720c */ /* 0x000fe40003fc4070 */
[----:B------:R-:W-:Y:S01]  /*8fd0*/  IABS R172, R177 ;  /* 0x000000b100ac7213 */ /* 0x000fe20000000000 */
[----:B------:R-:W-:-:S04]  /*8fe0*/  IMAD.HI.U32 R170, R3, R173, RZ ;  /* 0x000000ad03aa7227 */ /* 0x000fc800078e00ff */
[--C-:B------:R-:W-:Y:S02]  /*8ff0*/  @!P2 IMAD.IADD R168, R168, 0x1, -R2.reuse ;  /* 0x00000001a8a8a824 */ /* 0x100fe400078e0a02 */
[----:B------:R-:W-:Y:S01]  /*9000*/  @!P0 IMAD.IADD R166, R166, 0x1, -R2 ;  /* 0x00000001a6a68824 */ /* 0x000fe200078e0a02 */
[C---:B------:R-:W-:Y:S01]  /*9010*/  ISETP.GT.U32.AND P0, PT, R2.reuse, R171, PT ;  /* 0x000000ab0200720c */ /* 0x040fe20003f04070 */
[----:B------:R-:W-:Y:S01]  /*9020*/  IMAD.MOV R174, RZ, RZ, -R170 ;  /* 0x000000ffffae7224 */ /* 0x000fe200078e0aaa */
[C---:B------:R-:W-:Y:S01]  /*9030*/  ISETP.GT.U32.AND P2, PT, R2.reuse, R168, PT ;  /* 0x000000a80200720c */ /* 0x040fe20003f44070 */
[----:B------:R-:W-:Y:S02]  /*9040*/  @!P6 IMAD.IADD R169, R169, 0x1, -R2 ;  /* 0x00000001a9a9e824 */ /* 0x000fe400078e0a02 */
[C---:B------:R-:W-:Y:S02]  /*9050*/  IMAD R173, R2.reuse, R174, R173 ;  /* 0x000000ae02ad7224 */ /* 0x040fe400078e02ad */
[----:B------:R-:W-:Y:S01]  /*9060*/  IMAD.HI.U32 R167, R3, R172, RZ ;  /* 0x000000ac03a77227 */ /* 0x000fe200078e00ff */
[----:B------:R-:W-:-:S03]  /*9070*/  ISETP.GT.U32.AND P6, PT, R2, R169, PT ;  /* 0x000000a90200720c */ /* 0x000fc60003fc4070 */
[----:B------:R-:W-:Y:S02]  /*9080*/  IMAD.MOV R167, RZ, RZ, -R167 ;  /* 0x000000ffffa77224 */ /* 0x000fe400078e0aa7 */
[--C-:B------:R-:W-:Y:S02]  /*9090*/  @!P0 IMAD.IADD R171, R171, 0x1, -R2.reuse ;  /* 0x00000001abab8824 */ /* 0x100fe400078e0a02 */
[----:B------:R-:W-:Y:S01]  /*90a0*/  @!P2 IMAD.IADD R168, R168, 0x1, -R2 ;  /* 0x00000001a8a8a824 */ /* 0x000fe200078e0a02 */
[C---:B------:R-:W-:Y:S01]  /*90b0*/  ISETP.GT.U32.AND P2, PT, R2.reuse, R173, PT ;  /* 0x000000ad0200720c */ /* 0x040fe20003f44070 */
[----:B------:R-:W-:Y:S01]  /*90c0*/  IMAD.MOV.U32 R174, RZ, RZ, R175 ;  /* 0x000000ffffae7224 */ /* 0x000fe200078e00af */
[C---:B------:R-:W-:Y:S01]  /*90d0*/  ISETP.GT.U32.AND P0, PT, R2.reuse, R171, PT ;  /* 0x000000ab0200720c */ /* 0x040fe20003f04070 */
[----:B------:R-:W-:Y:S02]  /*90e0*/  IMAD R170, R2, R167, R172 ;  /* 0x000000a702aa7224 */ /* 0x000fe400078e02ac */
[----:B------:R-:W-:-:S02]  /*90f0*/  IMAD.MOV.U32 R175, RZ, RZ, R176 ;  /* 0x000000ffffaf7224 */ /* 0x000fc400078e00b0 */
[----:B------:R-:W-:-:S04]  /*9100*/  IMAD.HI.U32 R167, R3, R174, RZ ;  /* 0x000000ae03a77227 */ /* 0x000fc800078e00ff */
[----:B------:R-:W-:-:S04]  /*9110*/  IMAD.HI.U32 R172, R3, R175, RZ ;  /* 0x000000af03ac7227 */ /* 0x000fc800078e00ff */
[----:B------:R-:W-:Y:S01]  /*9120*/  @!P4 IMAD.MOV R166, RZ, RZ, -R166 ;  /* 0x000000ffffa6c224 */ /* 0x000fe200078e0aa6 */
[----:B------:R-:W-:Y:S01]  /*9130*/  ISETP.GE.AND P4, PT, R177, RZ, PT ;  /* 0x000000ffb100720c */ /* 0x000fe20003f86270 */
[----:B------:R-:W-:Y:S01]  /*9140*/  IMAD.MOV R167, RZ, RZ, -R167 ;  /* 0x000000ffffa77224 */ /* 0x000fe200078e0aa7 */
[----:B------:R-:W-:Y:S01]  /*9150*/  IABS R177, R181 ;  /* 0x000000b500b17213 */ /* 0x000fe20000000000 */
[--C-:B------:R-:W-:Y:S02]  /*9160*/  @!P2 IMAD.IADD R173, R173, 0x1, -R2.reuse ;  /* 0x00000001adada824 */ /* 0x100fe400078e0a02 */
[----:B------:R-:W-:Y:S01]  /*9170*/  @!P6 IMAD.IADD R169, R169, 0x1, -R2 ;  /* 0x00000001a9a9e824 */ /* 0x000fe200078e0a02 */
[C---:B------:R-:W-:Y:S01]  /*9180*/  ISETP.GT.U32.AND P6, PT, R2.reuse, R170, PT ;  /* 0x000000aa0200720c */ /* 0x040fe20003fc4070 */
[----:B------:R-:W-:Y:S01]  /*9190*/  IMAD.MOV R176, RZ, RZ, -R172 ;  /* 0x000000ffffb07224 */ /* 0x000fe200078e0aac */
[C---:B------:R-:W-:Y:S01]  /*91a0*/  ISETP.GT.U32.AND P2, PT, R2.reuse, R173, PT ;  /* 0x000000ad0200720c */ /* 0x040fe20003f44070 */
[----:B------:R-:W-:-:S02]  /*91b0*/  IMAD R172, R2, R167, R174 ;  /* 0x000000a702ac7224 */ /* 0x000fc400078e02ae */
[----:B------:R-:W-:Y:S02]  /*91c0*/  IMAD.MOV.U32 R167, RZ, RZ, R169 ;  /* 0x000000ffffa77224 */ /* 0x000fe400078e00a9 */
[----:B------:R-:W-:-:S04]  /*91d0*/  IMAD.HI.U32 R169, R3, R177, RZ ;  /* 0x000000b103a97227 */ /* 0x000fc800078e00ff */
[--C-:B------:R-:W-:Y:S01]  /*91e0*/  @!P0 IMAD.IADD R171, R171, 0x1, -R2.reuse ;  /* 0x00000001abab8824 */ /* 0x100fe200078e0a02 */
[C---:B------:R-:W-:Y:S01]  /*91f0*/  ISETP.GT.U32.AND P0, PT, R2.reuse, R172, PT ;  /* 0x000000ac0200720c */ /* 0x040fe20003f04070 */
[----:B------:R-:W-:Y:S02]  /*9200*/  IMAD.MOV R174, RZ, RZ, -R169 ;  /* 0x000000ffffae7224 */ /* 0x000fe400078e0aa9 */
[C---:B------:R-:W-:Y:S02]  /*9210*/  IMAD R175, R2.reuse, R176, R175 ;  /* 0x000000b002af7224 */ /* 0x040fe400078e02af */
[----:B------:R-:W-:Y:S02]  /*9220*/  IMAD.MOV.U32 R169, RZ, RZ, R171 ;  /* 0x000000ffffa97224 */ /* 0x000fe400078e00ab */
[C---:B------:R-:W-:Y:S01]  /*9230*/  IMAD R174, R2.reuse, R174, R177 ;  /* 0x000000ae02ae7224 */ /* 0x040fe200078e02b1 */
[----:B------:R-:W-:Y:S01]  /*9240*/  IABS R177, R182 ;  /* 0x000000b600b17213 */ /* 0x000fe20000000000 */
[----:B------:R-:W-:Y:S01]  /*9250*/  @!P1 IMAD.MOV R169, RZ, RZ, -R169 ;  /* 0x000000ffffa99224 */ /* 0x000fe200078e0aa9 */
[C---:B------:R-:W-:Y:S01]  /*9260*/  ISETP.GT.U32.AND P1, PT, R2.reuse, R175, PT ;  /* 0x000000af0200720c */ /* 0x040fe20003f24070 */
[--C-:B------:R-:W-:Y:S01]  /*9270*/  @!P2 IMAD.IADD R173, R173, 0x1, -R2.reuse ;  /* 0x00000001adada824 */ /* 0x100fe200078e0a02 */
[----:B------:R-:W-:Y:S01]  /*9280*/  ISETP.GT.U32.AND P2, PT, R2, R174, PT ;  /* 0x000000ae0200720c */ /* 0x000fe20003f44070 */
[--C-:B------:R-:W-:Y:S01]  /*9290*/  @!P6 IMAD.IADD R170, R170, 0x1, -R2.reuse ;  /* 0x00000001aaaae824 */ /* 0x100fe200078e0a02 */
[----:B------:R-:W-:Y:S01]  /*92a0*/  ISETP.GE.AND P6, PT, R178, RZ, PT ;  /* 0x000000ffb200720c */ /* 0x000fe20003fc6270 */
[----:B------:R-:W-:Y:S01]  /*92b0*/  @!P0 IMAD.IADD R172, R172, 0x1, -R2 ;  /* 0x00000001acac8824 */ /* 0x000fe200078e0a02 */
[----:B------:R-:W-:Y:S01]  /*92c0*/  IABS R178, R183 ;  /* 0x000000b700b27213 */ /* 0x000fe20000000000 */
[----:B------:R-:W-:Y:S01]  /*92d0*/  @!P5 IMAD.MOV R167, RZ, RZ, -R167 ;  /* 0x000000ffffa7d224 */ /* 0x000fe200078e0aa7 */
[----:B------:R-:W-:Y:S01]  /*92e0*/  ISETP.GT.U32.AND P5, PT, R2, R170, PT ;  /* 0x000000aa0200720c */ /* 0x000fe20003fa4070 */
[----:B------:R-:W-:Y:S01]  /*92f0*/  IMAD.HI.U32 R171, R3, R177, RZ ;  /* 0x000000b103ab7227 */ /* 0x000fe200078e00ff */
[----:B------:R-:W-:-:S03]  /*9300*/  ISETP.GE.AND P0, PT, R181, RZ, PT ;  /* 0x000000ffb500720c */ /* 0x000fc60003f06270 */
[--C-:B------:R-:W-:Y:S01]  /*9310*/  @!P1 IMAD.IADD R175, R175, 0x1, -R2.reuse ;  /* 0x00000001afaf9824 */ /* 0x100fe200078e0a02 */
[----:B------:R-:W-:Y:S01]  /*9320*/  ISETP.GT.U32.AND P1, PT, R2, R172, PT ;  /* 0x000000ac0200720c */ /* 0x000fe20003f24070 */
[----:B------:R-:W-:Y:S02]  /*9330*/  @!P2 IMAD.IADD R174, R174, 0x1, -R2 ;  /* 0x00000001aeaea824 */ /* 0x000fe400078e0a02 */
[----:B------:R-:W-:Y:S02]  /*9340*/  IMAD.MOV R176, RZ, RZ, -R171 ;  /* 0x000000ffffb07224 */ /* 0x000fe400078e0aab */
[----:B------:R-:W-:Y:S01]  /*9350*/  IMAD.HI.U32 R171, R3, R178, RZ ;  /* 0x000000b203ab7227 */ /* 0x000fe200078e00ff */
[----:B------:R-:W-:-:S03]  /*9360*/  ISETP.GT.U32.AND P2, PT, R2, R174, PT ;  /* 0x000000ae0200720c */ /* 0x000fc60003f44070 */
[----:B------:R-:W-:Y:S02]  /*9370*/  IMAD R177, R2, R176, R177 ;  /* 0x000000b002b17224 */ /* 0x000fe400078e02b1 */
[----:B------:R-:W-:Y:S02]  /*9380*/  IMAD.MOV R171, RZ, RZ, -R171 ;  /* 0x000000ffffab7224 */ /* 0x000fe400078e0aab */
[--C-:B------:R-:W-:Y:S01]  /*9390*/  @!P5 IMAD.IADD R170, R170, 0x1, -R2.reuse ;  /* 0x00000001aaaad824 */ /* 0x100fe200078e0a02 */
[----:B------:R-:W-:Y:S01]  /*93a0*/  ISETP.GE.AND P5, PT, R180, RZ, PT ;  /* 0x000000ffb400720c */ /* 0x000fe20003fa6270 */
[----:B------:R-:W-:Y:S01]  /*93b0*/  @!P1 IMAD.IADD R172, R172, 0x1, -R2 ;  /* 0x00000001acac9824 */ /* 0x000fe200078e0a02 */
[C---:B------:R-:W-:Y:S01]  /*93c0*/  ISETP.GT.U32.AND P1, PT, R2.reuse, R177, PT ;  /* 0x000000b10200720c */ /* 0x040fe20003f24070 */
[C---:B------:R-:W-:Y:S01]  /*93d0*/  IMAD R176, R2.reuse, R171, R178 ;  /* 0x000000ab02b07224 */ /* 0x040fe200078e02b2 */
[----:B------:R-:W-:Y:S01]  /*93e0*/  IABS R180, R185 ;  /* 0x000000b900b47213 */ /* 0x000fe20000000000 */
[----:B------:R-:W-:Y:S01]  /*93f0*/  @!P4 IMAD.MOV R170, RZ, RZ, -R170 ;  /* 0x000000ffffaac224 */ /* 0x000fe200078e0aaa */
[----:B------:R-:W-:Y:S01]  /*9400*/  ISETP.GT.U32.AND P4, PT, R2, R175, PT ;  /* 0x000000af0200720c */ /* 0x000fe20003f84070 */
[----:B------:R-:W-:Y:S01]  /*9410*/  @!P2 IMAD.IADD R174, R174, 0x1, -R2 ;  /* 0x00000001aeaea824 */ /* 0x000fe200078e0a02 */
[----:B------:R-:W-:Y:S01]  /*9420*/  ISETP.GT.U32.AND P2, PT, R2, R176, PT ;  /* 0x000000b00200720c */ /* 0x000fe20003f44070 */
[----:B------:R-:W-:Y:S01]  /*9430*/  @!P3 IMAD.MOV R168, RZ, RZ, -R168 ;  /* 0x000000ffffa8b224 */ /* 0x000fe200078e0aa8 */
[----:B------:R-:W-:Y:S01]  /*9440*/  ISETP.GE.AND P3, PT, R179, RZ, PT ;  /* 0x000000ffb300720c */ /* 0x000fe20003f66270 */
[----:B------:R-:W-:Y:S01]  /*9450*/  IMAD.HI.U32 R178, R3, R180, RZ ;  /* 0x000000b403b27227 */ /* 0x000fe200078e00ff */
[----:B------:R-:W-:-:S03]  /*9460*/  IABS R179, R184 ;  /* 0x000000b800b37213 */ /* 0x000fc60000000000 */
[----:B------:R-:W-:Y:S01]  /*9470*/  @!P1 IMAD.IADD R177, R177, 0x1, -R2 ;  /* 0x00000001b1b19824 */ /* 0x000fe200078e0a02 */
[----:B------:R-:W-:Y:S01]  /*9480*/  ISETP.GE.AND P1, PT, R183, RZ, PT ;  /* 0x000000ffb700720c */ /* 0x000fe20003f26270 */
[----:B------:R-:W-:Y:S01]  /*9490*/  IMAD.MOV R181, RZ, RZ, -R178 ;  /* 0x000000ffffb57224 */ /* 0x000fe200078e0ab2 */
[----:B------:R-:W-:Y:S01]  /*94a0*/  LOP3.LUT R183, R242, 0x178, RZ, 0xfc, !PT ;  /* 0x00000178f2b77812 */ /* 0x000fe200078efcff */
[----:B------:R-:W-:Y:S01]  /*94b0*/  @!P4 IMAD.IADD R175, R175, 0x1, -R2 ;  /* 0x00000001afafc824 */ /* 0x000fe200078e0a02 */
[----:B------:R-:W-:Y:S01]  /*94c0*/  ISETP.GE.AND P4, PT, R182, RZ, PT ;  /* 0x000000ffb600720c */ /* 0x000fe20003f86270 */
[----:B------:R-:W-:Y:S01]  /*94d0*/  IMAD.HI.U32 R171, R3, R179, RZ ;  /* 0x000000b303ab7227 */ /* 0x000fe200078e00ff */
[----:B------:R-:W-:-:S03]  /*94e0*/  IABS R182, R186 ;  /* 0x000000ba00b67213 */ /* 0x000fc60000000000 */
[----:B------:R-:W-:Y:S01]  /*94f0*/  IMAD R178, R2, R181, R180 ;  /* 0x000000b502b27224 */ /* 0x000fe200078e02b4 */
[----:B------:R-:W-:Y:S01]  /*9500*/  IABS R180, R183 ;  /* 0x000000b700b47213 */ /* 0x000fe20000000000 */
[----:B------:R-:W-:Y:S01]  /*9510*/  @!P2 IMAD.IADD R176, R176, 0x1, -R2 ;  /* 0x00000001b0b0a824 */ /* 0x000fe200078e0a02 */
[C---:B------:R-:W-:Y:S01]  /*9520*/  ISETP.GT.U32.AND P2, PT, R2.reuse, R177, PT ;  /* 0x000000b10200720c */ /* 0x040fe20003f44070 */
[----:B------:R-:W-:Y:S02]  /*9530*/  IMAD.MOV R171, RZ, RZ, -R171 ;  /* 0x000000ffffab7224 */ /* 0x000fe400078e0aab */
[----:B------:R-:W-:Y:S02]  /*9540*/  IMAD.MOV.U32 R181, RZ, RZ, R182 ;  /* 0x000000ffffb57224 */ /* 0x000fe400078e00b6 */
[----:B------:R-:W-:Y:S02]  /*9550*/  IMAD.MOV.U32 R182, RZ, RZ, R180 ;  /* 0x000000ffffb67224 */ /* 0x000fe400078e00b4 */
[----:B------:R-:W-:-:S02]  /*9560*/  IMAD R179, R2, R171, R179 ;  /* 0x000000ab02b37224 */ /* 0x000fc400078e02b3 */
[----:B------:R-:W-:Y:S02]  /*9570*/  IMAD.MOV.U32 R171, RZ, RZ, R173 ;  /* 0x000000ffffab7224 */ /* 0x000fe400078e00ad */
[----:B------:R-:W-:-:S04]  /*9580*/  IMAD.HI.U32 R180, R3, R181, RZ ;  /* 0x000000b503b47227 */ /* 0x000fc800078e00ff */
[----:B------:R-:W-:Y:S02]  /*9590*/  IMAD.MOV.U32 R173, RZ, RZ, R175 ;  /* 0x000000ffffad7224 */ /* 0x000fe400078e00af */
[----:B------:R-:W-:-:S04]  /*95a0*/  IMAD.HI.U32 R175, R3, R182, RZ ;  /* 0x000000b603af7227 */ /* 0x000fc800078e00ff */
[----:B------:R-:W-:Y:S01]  /*95b0*/  @!P3 IMAD.MOV R172, RZ, RZ, -R172 ;  /* 0x000000ffffacb224 */ /* 0x000fe200078e0aac */
[C---:B------:R-:W-:Y:S01]  /*95c0*/  ISETP.GT.U32.AND P3, PT, R2.reuse, R179, PT ;  /* 0x000000b30200720c */ /* 0x040fe20003f64070 */
[----:B------:R-:W-:Y:S02]  /*95d0*/  IMAD.MOV R180, RZ, RZ, -R180 ;  /* 0x000000ffffb47224 */ /* 0x000fe400078e0ab4 */
[----:B------:R-:W-:Y:S02]  /*95e0*/  IMAD.MOV R175, RZ, RZ, -R175 ;  /* 0x000000ffffaf7224 */ /* 0x000fe400078e0aaf */
[----:B------:R-:W-:Y:S01]  /*95f0*/  @!P2 IMAD.IADD R177, R177, 0x1, -R2 ;  /* 0x00000001b1b1a824 */ /* 0x000fe200078e0a02 */
[----:B------:R-:W-:Y:S01]  /*9600*/  ISETP.GE.AND P2, PT, R185, RZ, PT ;  /* 0x000000ffb900720c */ /* 0x000fe20003f46270 */
[C---:B------:R-:W-:Y:S01]  /*9610*/  IMAD R181, R2.reuse, R180, R181 ;  /* 0x000000b402b57224 */ /* 0x040fe200078e02b5 */
[----:B------:R-:W-:Y:S01]  /*9620*/  IABS R185, R188 ;  /* 0x000000bc00b97213 */ /* 0x000fe20000000000 */
[----:B------:R-:W-:Y:S01]  /*9630*/  IMAD R180, R2, R175, R182 ;  /* 0x000000af02b47224 */ /* 0x000fe200078e02b6 */
[----:B------:R-:W-:Y:S01]  /*9640*/  LOP3.LUT R182, R242, 0x17a, RZ, 0xfc, !PT ;  /* 0x0000017af2b67812 */ /* 0x000fe200078efcff */
[----:B------:R-:W-:-:S02]  /*9650*/  IMAD.MOV.U32 R175, RZ, RZ, R177 ;  /* 0x000000ffffaf7224 */ /* 0x000fc400078e00b1 */
[----:B------:R-:W-:Y:S01]  /*9660*/  @!P5 IMAD.MOV R173, RZ, RZ, -R173 ;  /* 0x000000ffffadd224 */ /* 0x000fe200078e0aad */
[C---:B------:R-:W-:Y:S01]  /*9670*/  ISETP.GT.U32.AND P5, PT, R2.reuse, R178, PT ;  /* 0x000000b20200720c */ /* 0x040fe20003fa4070 */
[----:B------:R-:W-:Y:S01]  /*9680*/  @!P4 IMAD.MOV R175, RZ, RZ, -R175 ;  /* 0x000000ffffafc224 */ /* 0x000fe200078e0aaf */
[C---:B------:R-:W-:Y:S01]  /*9690*/  ISETP.GT.U32.AND P4, PT, R2.reuse, R181, PT ;  /* 0x000000b50200720c */ /* 0x040fe20003f84070 */
[----:B------:R-:W-:Y:S01]  /*96a0*/  @!P3 IMAD.IADD R179, R179, 0x1, -R2 ;  /* 0x00000001b3b3b824 */ /* 0x000fe200078e0a02 */
[----:B------:R-:W-:Y:S01]  /*96b0*/  IABS R187, R182 ;  /* 0x000000b600bb7213 */ /* 0x000fe20000000000 */
[----:B------:R-:W-:Y:S01]  /*96c0*/  @!P6 IMAD.MOV R171, RZ, RZ, -R171 ;  /* 0x000000ffffabe224 */ /* 0x000fe200078e0aab */
[C---:B------:R-:W-:Y:S01]  /*96d0*/  ISETP.GT.U32.AND P6, PT, R2.reuse, R176, PT ;  /* 0x000000b00200720c */ /* 0x040fe20003fc4070 */
[----:B------:R-:W-:Y:S01]  /*96e0*/  @!P0 IMAD.MOV R174, RZ, RZ, -R174 ;  /* 0x000000ffffae8224 */ /* 0x000fe200078e0aae */
[----:B------:R-:W-:Y:S01]  /*96f0*/  ISETP.GT.U32.AND P3, PT, R2, R179, PT ;  /* 0x000000b30200720c */ /* 0x000fe20003f64070 */
[----:B------:R-:W-:Y:S01]  /*9700*/  IMAD.HI.U32 R177, R3, R187, RZ ;  /* 0x000000bb03b17227 */ /* 0x000fe200078e00ff */
[----:B------:R-:W-:-:S03]  /*9710*/  ISETP.GE.AND P0, PT, R184, RZ, PT ;  /* 0x000000ffb800720c */ /* 0x000fc60003f06270 */
[--C-:B------:R-:W-:Y:S02]  /*9720*/  @!P5 IMAD.IADD R178, R178, 0x1, -R2.reuse ;  /* 0x00000001b2b2d824 */ /* 0x100fe400078e0a02 */
[----:B------:R-:W-:-:S03]  /*9730*/  @!P4 IMAD.IADD R181, R181, 0x1, -R2 ;  /* 0x00000001b5b5c824 */ /* 0x000fc600078e0a02 */
[----:B------:R-:W-:Y:S01]  /*9740*/  ISETP.GT.U32.AND P5, PT, R2, R178, PT ;  /* 0x000000b20200720c */ /* 0x000fe20003fa4070 */
[--C-:B------:R-:W-:Y:S01]  /*9750*/  @!P6 IMAD.IADD R176, R176, 0x1, -R2.reuse ;  /* 0x00000001b0b0e824 */ /* 0x100fe200078e0a02 */
[----:B------:R-:W-:Y:S01]  /*9760*/  ISETP.GT.U32.AND P4, PT, R2, R181, PT ;  /* 0x000000b50200720c */ /* 0x000fe20003f84070 */
[----:B------:R-:W-:Y:S01]  /*9770*/  @!P3 IMAD.IADD R179, R179, 0x1, -R2 ;  /* 0x00000001b3b3b824 */ /* 0x000fe200078e0a02 */
[----:B------:R-:W-:Y:S01]  /*9780*/  ISETP.GE.AND P3, PT, R183, RZ, PT ;  /* 0x000000ffb700720c */ /* 0x000fe20003f66270 */
[----:B------:R-:W-:Y:S01]  /*9790*/  IMAD.MOV R183, RZ, RZ, -R177 ;  /* 0x000000ffffb77224 */ /* 0x000fe200078e0ab1 */
[----:B------:R-:W-:Y:S01]  /*97a0*/  ISETP.GE.AND P6, PT, R186, RZ, PT ;  /* 0x000000ffba00720c */ /* 0x000fe20003fc6270 */
[----:B------:R-:W-:Y:S01]  /*97b0*/  @!P1 IMAD.MOV R176, RZ, RZ, -R176 ;  /* 0x000000ffffb09224 */ /* 0x000fe200078e0ab0 */
[----:B------:R-:W-:Y:S01]  /*97c0*/  LOP3.LUT R186, R242, 0x17c, RZ, 0xfc, !PT ;  /* 0x0000017cf2ba7812 */ /* 0x000fe200078efcff */
[C---:B------:R-:W-:Y:S01]  /*97d0*/  IMAD R187, R2.reuse, R183, R187 ;  /* 0x000000b702bb7224 */ /* 0x040fe200078e02bb */
[----:B------:R-:W-:Y:S01]  /*97e0*/  ISETP.GT.U32.AND P1, PT, R2, R180, PT ;  /* 0x000000b40200720c */ /* 0x000fe20003f24070 */
[----:B------:R-:W-:Y:S01]  /*97f0*/  IMAD.MOV.U32 R177, RZ, RZ, R179 ;  /* 0x000000ffffb17224 */ /* 0x000fe200078e00b3 */
[----:B------:R-:W-:Y:S01]  /*9800*/  IABS R184, R186 ;  /* 0x000000ba00b87213 */ /* 0x000fe20000000000 */
[--C-:B------:R-:W-:Y:S01]  /*9810*/  @!P5 IMAD.IADD R178, R178, 0x1, -R2.reuse ;  /* 0x00000001b2b2d824 */ /* 0x100fe200078e0a02 */
[----:B------:R-:W-:Y:S01]  /*9820*/  ISETP.GE.AND P5, PT, R182, RZ, PT ;  /* 0x000000ffb600720c */ /* 0x000fe20003fa6270 */
[----:B------:R-:W-:Y:S01]  /*9830*/  @!P4 IMAD.IADD R181, R181, 0x1, -R2 ;  /* 0x00000001b5b5c824 */ /* 0x000fe200078e0a02 */
[----:B------:R-:W-:Y:S01]  /*9840*/  ISETP.GT.U32.AND P4, PT, R2, R187, PT ;  /* 0x000000bb0200720c */ /* 0x000fe20003f84070 */
[----:B------:R-:W-:-:S04]  /*9850*/  IMAD.HI.U32 R182, R3, R184, RZ ;  /* 0x000000b803b67227 */ /* 0x000fc800078e00ff */
[----:B------:R-:W-:Y:S02]  /*9860*/  IMAD.MOV R179, RZ, RZ, -R182 ;  /* 0x000000ffffb37224 */ /* 0x000fe400078e0ab6 */
[----:B------:R-:W-:Y:S01]  /*9870*/  IMAD.MOV.U32 R183, RZ, RZ, R185 ;  /* 0x000000ffffb77224 */ /* 0x000fe200078e00b9 */
[----:B------:R-:W-:Y:S01]  /*9880*/  IABS R185, R191 ;  /* 0x000000bf00b97213 */ /* 0x000fe20000000000 */
[----:B------:R-:W-:Y:S02]  /*9890*/  @!P1 IMAD.IADD R180, R180, 0x1, -R2 ;  /* 0x00000001b4b49824 */ /* 0x000fe400078e0a02 */
[C---:B------:R-:W-:Y:S02]  /*98a0*/  IMAD R182, R2.reuse, R179, R184 ;  /* 0x000000b302b67224 */ /* 0x040fe400078e02b8 */
[----:B------:R-:W-:Y:S01]  /*98b0*/  IMAD.HI.U32 R179, R3, R183, RZ ;  /* 0x000000b703b37227 */ /* 0x000fe200078e00ff */
[----:B------:R-:W-:-:S03]  /*98c0*/  ISETP.GT.U32.AND P1, PT, R2, R180, PT ;  /* 0x000000b40200720c */ /* 0x000fc60003f24070 */
[----:B------:R-:W-:Y:S02]  /*98d0*/  @!P4 IMAD.IADD R187, R187, 0x1, -R2 ;  /* 0x00000001bbbbc824 */ /* 0x000fe400078e0a02 */
[----:B------:R-:W-:Y:S02]  /*98e0*/  IMAD.MOV R179, RZ, RZ, -R179 ;  /* 0x000000ffffb37224 */ /* 0x000fe400078e0ab3 */
[----:B------:R-:W-:Y:S01]  /*98f0*/  @!P0 IMAD.MOV R177, RZ, RZ, -R177 ;  /* 0x000000ffffb18224 */ /* 0x000fe200078e0ab1 */
[----:B------:R-:W-:Y:S01]  /*9900*/  ISETP.GE.AND P0, PT, R186, RZ, PT ;  /* 0x000000ffba00720c */ /* 0x000fe20003f06270 */
[----:B------:R-:W-:Y:S01]  /*9910*/  @!P2 IMAD.MOV R178, RZ, RZ, -R178 ;  /* 0x000000ffffb2a224 */ /* 0x000fe200078e0ab2 */
[----:B------:R-:W-:Y:S01]  /*9920*/  IABS R186, R192 ;  /* 0x000000c000ba7213 */ /* 0x000fe20000000000 */
[C---:B------:R-:W-:Y:S01]  /*9930*/  IMAD R183, R2.reuse, R179, R183 ;  /* 0x000000b302b77224 */ /* 0x040fe200078e02b7 */
[----:B------:R-:W-:Y:S01]  /*9940*/  ISETP.GT.U32.AND P2, PT, R2, R187, PT ;  /* 0x000000bb0200720c */ /* 0x000fe20003f44070 */
[----:B------:R-:W-:-:S03]  /*9950*/  IMAD.HI.U32 R179, R3, R185, RZ ;  /* 0x000000b903b37227 */ /* 0x000fc600078e00ff */
[----:B------:R-:W-:Y:S01]  /*9960*/  ISETP.GT.U32.AND P4, PT, R2, R183, PT ;  /* 0x000000b70200720c */ /* 0x000fe20003f84070 */
[----:B------:R-:W-:-:S04]  /*9970*/  IMAD.HI.U32 R184, R3, R186, RZ ;  /* 0x000000ba03b87227 */ /* 0x000fc800078e00ff */
[----:B------:R-:W-:Y:S02]  /*9980*/  IMAD.MOV R179, RZ, RZ, -R179 ;  /* 0x000000ffffb37224 */ /* 0x000fe400078e0ab3 */
[----:B------:R-:W-:Y:S01]  /*9990*/  @!P1 IMAD.IADD R180, R180, 0x1, -R2 ;  /* 0x00000001b4b49824 */ /* 0x000fe200078e0a02 */
[C---:B------:R-:W-:Y:S01]  /*99a0*/  ISETP.GT.U32.AND P1, PT, R2.reuse, R182, PT ;  /* 0x000000b60200720c */ /* 0x040fe20003f24070 */
[----:B------:R-:W-:Y:S02]  /*99b0*/  IMAD.MOV R189, RZ, RZ, -R184 ;  /* 0x000000ffffbd7224 */ /* 0x000fe400078e0ab8 */
[C---:B------:R-:W-:Y:S02]  /*99c0*/  IMAD R184, R2.reuse, R179, R185 ;  /* 0x000000b302b87224 */ /* 0x040fe400078e02b9 */
[----:B------:R-:W-:Y:S02]  /*99d0*/  @!P2 IMAD.IADD R187, R187, 0x1, -R2 ;  /* 0x00000001bbbba824 */ /* 0x000fe400078e0a02 */
[C---:B------:R-:W-:Y:S01]  /*99e0*/  IMAD R185, R2.reuse, R189, R186 ;  /* 0x000000bd02b97224 */ /* 0x040fe200078e02ba */
[----:B------:R-:W-:Y:S01]  /*99f0*/  ISETP.GT.U32.AND P2, PT, R2, R184, PT ;  /* 0x000000b80200720c */ /* 0x000fe20003f44070 */
[----:B------:R-:W-:-:S04]  /*9a00*/  IMAD.HI.U32 R186, R3, R190, RZ ;  /* 0x000000be03ba7227 */ /* 0x000fc800078e00ff */
[----:B------:R-:W-:Y:S02]  /*9a10*/  IMAD.MOV.U32 R179, RZ, RZ, R181 ;  /* 0x000000ffffb37224 */ /* 0x000fe400078e00b5 */
[----:B------:R-:W-:Y:S02]  /*9a20*/  IMAD.MOV.U32 R181, RZ, RZ, R187 ;  /* 0x000000ffffb57224 */ /* 0x000fe400078e00bb */
[----:B------:R-:W-:Y:S02]  /*9a30*/  IMAD.MOV R187, RZ, RZ, -R186 ;  /* 0x000000ffffbb7224 */ /* 0x000fe400078e0aba */
[----:B------:R-:W-:Y:S01]  /*9a40*/  @!P1 IMAD.IADD R182, R182, 0x1, -R2 ;  /* 0x00000001b6b69824 */ /* 0x000fe200078e0a02 */
[----:B------:R-:W-:Y:S01]  /*9a50*/  ISETP.GE.AND P1, PT, R188, RZ, PT ;  /* 0x000000ffbc00720c */ /* 0x000fe20003f26270 */
[----:B------:R-:W-:Y:S01]  /*9a60*/  IMAD R186, R2, R187, R190 ;  /* 0x000000bb02ba7224 */ /* 0x000fe200078e02be */
[----:B------:R-:W-:Y:S01]  /*9a70*/  IABS R188, R195 ;  /* 0x000000c300bc7213 */ /* 0x000fe20000000000 */
[----:B------:R-:W-:-:S02]  /*9a80*/  @!P2 IMAD.IADD R184, R184, 0x1, -R2 ;  /* 0x00000001b8b8a824 */ /* 0x000fc400078e0a02 */
[----:B------:R-:W-:Y:S01]  /*9a90*/  @!P5 IMAD.MOV R181, RZ, RZ, -R181 ;  /* 0x000000ffffb5d224 */ /* 0x000fe200078e0ab5 */
[C---:B------:R-:W-:Y:S01]  /*9aa0*/  ISETP.GT.U32.AND P2, PT, R2.reuse, R186, PT ;  /* 0x000000ba0200720c */ /* 0x040fe20003f44070 */
[----:B------:R-:W-:Y:S01]  /*9ab0*/  IMAD.MOV.U32 R189, RZ, RZ, R188 ;  /* 0x000000ffffbd7224 */ /* 0x000fe200078e00bc */
[----:B------:R-:W-:Y:S01]  /*9ac0*/  ISETP.GT.U32.AND P5, PT, R2, R185, PT ;  /* 0x000000b90200720c */ /* 0x000fe20003fa4070 */
[----:B------:R-:W-:Y:S02]  /*9ad0*/  @!P4 IMAD.IADD R183, R183, 0x1, -R2 ;  /* 0x00000001b7b7c824 */ /* 0x000fe400078e0a02 */
[----:B------:R-:W-:-:S03]  /*9ae0*/  IMAD.HI.U32 R188, R3, R189, RZ ;  /* 0x000000bd03bc7227 */ /* 0x000fc600078e00ff */
[C---:B------:R-:W-:Y:S01]  /*9af0*/  ISETP.GT.U32.AND P4, PT, R2.reuse, R183, PT ;  /* 0x000000b70200720c */ /* 0x040fe20003f84070 */
[----:B------:R-:W-:Y:S02]  /*9b00*/  IMAD.MOV R188, RZ, RZ, -R188 ;  /* 0x000000ffffbc7224 */ /* 0x000fe400078e0abc */
[----:B------:R-:W-:Y:S01]  /*9b10*/  @!P6 IMAD.MOV R179, RZ, RZ, -R179 ;  /* 0x000000ffffb3e224 */ /* 0x000fe200078e0ab3 */
[C---:B------:R-:W-:Y:S01]  /*9b20*/  ISETP.GT.U32.AND P6, PT, R2.reuse, R182, PT ;  /* 0x000000b60200720c */ /* 0x040fe20003fc4070 */
[----:B------:R-:W-:Y:S01]  /*9b30*/  IMAD R187, R2, R188, R189 ;  /* 0x000000bc02bb7224 */ /* 0x000fe200078e02bd */
[----:B------:R-:W-:Y:S01]  /*9b40*/  IABS R189, R196 ;  /* 0x000000c400bd7213 */ /* 0x000fe20000000000 */
[--C-:B------:R-:W-:Y:S02]  /*9b50*/  @!P2 IMAD.IADD R186, R186, 0x1, -R2.reuse ;  /* 0x00000001babaa824 */ /* 0x100fe400078e0a02 */
[----:B------:R-:W-:Y:S01]  /*9b60*/  @!P5 IMAD.IADD R185, R185, 0x1, -R2 ;  /* 0x00000001b9b9d824 */ /* 0x000fe200078e0a02 */
[C---:B------:R-:W-:Y:S01]  /*9b70*/  ISETP.GT.U32.AND P5, PT, R2.reuse, R184, PT ;  /* 0x000000b80200720c */ /* 0x040fe20003fa4070 */
[----:B------:R-:W-:Y:S01]  /*9b80*/  IMAD.HI.U32 R188, R3, R189, RZ ;  /* 0x000000bd03bc7227 */ /* 0x000fe200078e00ff */
[----:B------:R-:W-:-:S03]  /*9b90*/  ISETP.GT.U32.AND P2, PT, R2, R186, PT ;  /* 0x000000ba0200720c */ /* 0x000fc60003f44070 */
[----:B------:R-:W-:Y:S02]  /*9ba0*/  IMAD.MOV R188, RZ, RZ, -R188 ;  /* 0x000000ffffbc7224 */ /* 0x000fe400078e0abc */
[--C-:B------:R-:W-:Y:S01]  /*9bb0*/  @!P6 IMAD.IADD R182, R182, 0x1, -R2.reuse ;  /* 0x00000001b6b6e824 */ /* 0x100fe200078e0a02 */
[----:B------:R-:W-:Y:S01]  /*9bc0*/  ISETP.GE.AND P6, PT, R192, RZ, PT ;  /* 0x000000ffc000720c */ /* 0x000fe20003fc6270 */
[C---:B------:R-:W-:Y:S01]  /*9bd0*/  IMAD R188, R2.reuse, R188, R189 ;  /* 0x000000bc02bc7224 */ /* 0x040fe200078e02bd */
[----:B------:R-:W-:Y:S01]  /*9be0*/  IABS R192, R197 ;  /* 0x000000c500c07213 */ /* 0x000fe20000000000 */
[----:B------:R-:W-:Y:S01]  /*9bf0*/  @!P4 IMAD.IADD R183, R183, 0x1, -R2 ;  /* 0x00000001b7b7c824 */ /* 0x000fe200078e0a02 */
[----:B------:R-:W-:Y:S01]  /*9c00*/  ISETP.GE.AND P4, PT, R193, RZ, PT ;  /* 0x000000ffc100720c */ /* 0x000fe20003f86270 */
[----:B------:R-:W-:Y:S01]  /*9c10*/  @!P0 IMAD.MOV R182, RZ, RZ, -R182 ;  /* 0x000000ffffb68224 */ /* 0x000fe200078e0ab6 */
[----:B------:R-:W-:Y:S01]  /*9c20*/  ISETP.GT.U32.AND P0, PT, R2, R185, PT ;  /* 0x000000b90200720c */ /* 0x000fe20003f04070 */
[--C-:B------:R-:W-:Y:S01]  /*9c30*/  @!P2 IMAD.IADD R186, R186, 0x1, -R2.reuse ;  /* 0x00000001babaa824 */ /* 0x100fe200078e0a02 */
[----:B------:R-:W-:Y:S01]  /*9c40*/  ISETP.GT.U32.AND P2, PT, R2, R188, PT ;  /* 0x000000bc0200720c */ /* 0x000fe20003f44070 */
[----:B------:R-:W-:Y:S01]  /*9c50*/  @!P5 IMAD.IADD R184, R184, 0x1, -R2 ;  /* 0x00000001b8b8d824 */ /* 0x000fe200078e0a02 */
[----:B------:R-:W-:Y:S01]  /*9c60*/  IABS R193, R198 ;  /* 0x000000c600c17213 */ /* 0x000fe20000000000 */
[----:B------:R-:W-:Y:S01]  /*9c70*/  @!P3 IMAD.MOV R180, RZ, RZ, -R180 ;  /* 0x000000ffffb4b224 */ /* 0x000fe200078e0ab4 */
[----:B------:R-:W-:Y:S01]  /*9c80*/  ISETP.GT.U32.AND P5, PT, R2, R187, PT ;  /* 0x000000bb0200720c */ /* 0x000fe20003fa4070 */
[----:B------:R-:W-:Y:S01]  /*9c90*/  IMAD.HI.U32 R189, R3, R192, RZ ;  /* 0x000000c003bd7227 */ /* 0x000fe200078e00ff */
[----:B------:R-:W-:-:S03]  /*9ca0*/  ISETP.GE.AND P3, PT, R191, RZ, PT ;  /* 0x000000ffbf00720c */ /* 0x000fc60003f66270 */
[----:B------:R-:W-:-:S04]  /*9cb0*/  IMAD.HI.U32 R190, R3, R193, RZ ;  /* 0x000000c103be7227 */ /* 0x000fc800078e00ff */
[----:B------:R-:W-:-:S04]  /*9cc0*/  IMAD.HI.U32 R191, R3, R194, RZ ;  /* 0x000000c203bf7227 */ /* 0x000fc800078e00ff */
[----:B------:R-:W-:Y:S02]  /*9cd0*/  IMAD.MOV R189, RZ, RZ, -R189 ;  /* 0x000000ffffbd7224 */ /* 0x000fe400078e0abd */
[----:B------:R-:W-:Y:S02]  /*9ce0*/  IMAD.MOV R190, RZ, RZ, -R190 ;  /* 0x000000ffffbe7224 */ /* 0x000fe400078e0abe */
[----:B------:R-:W-:Y:S02]  /*9cf0*/  IMAD.MOV R191, RZ, RZ, -R191 ;  /* 0x000000ffffbf7224 */ /* 0x000fe400078e0abf */
[----:B------:R-:W-:Y:S02]  /*9d00*/  IMAD R189, R2, R189, R192 ;  /* 0x000000bd02bd7224 */ /* 0x000fe400078e02c0 */
[--C-:B------:R-:W-:Y:S02]  /*9d10*/  @!P2 IMAD.IADD R188, R188, 0x1, -R2.reuse ;  /* 0x00000001bcbca824 */ /* 0x100fe400078e0a02 */
[--C-:B------:R-:W-:Y:S01]  /*9d20*/  @!P0 IMAD.IADD R185, R185, 0x1, -R2.reuse ;  /* 0x00000001b9b98824 */ /* 0x100fe200078e0a02 */
[----:B------:R-:W-:Y:S01]  /*9d30*/  ISETP.GT.U32.AND P2, PT, R2, R189, PT ;  /* 0x000000bd0200720c */ /* 0x000fe20003f44070 */
[----:B------:R-:W-:Y:S01]  /*9d40*/  @!P5 IMAD.IADD R187, R187, 0x1, -R2 ;  /* 0x00000001bbbbd824 */ /* 0x000fe200078e0a02 */
[----:B------:R-:W-:Y:S01]  /*9d50*/  ISETP.GE.AND P5, PT, R196, RZ, PT ;  /* 0x000000ffc400720c */ /* 0x000fe20003fa6270 */
[C---:B------:R-:W-:Y:S01]  /*9d60*/  IMAD R190, R2.reuse, R190, R193 ;  /* 0x000000be02be7224 */ /* 0x040fe200078e02c1 */
[----:B------:R-:W-:Y:S01]  /*9d70*/  ISETP.GE.AND P0, PT, R195, RZ, PT ;  /* 0x000000ffc300720c */ /* 0x000fe20003f06270 */
[C---:B------:R-:W-:Y:S01]  /*9d80*/  IMAD R191, R2.reuse, R191, R194 ;  /* 0x000000bf02bf7224 */ /* 0x040fe200078e02c2 */
[----:B------:R-:W-:Y:S01]  /*9d90*/  IABS R194, R200 ;  /* 0x000000c800c27213 */ /* 0x000fe20000000000 */
[----:B------:R-:W-:Y:S01]  /*9da0*/  @!P3 IMAD.MOV R184, RZ, RZ, -R184 ;  /* 0x000000ffffb8b224 */ /* 0x000fe200078e0ab8 */
[C---:B------:R-:W-:Y:S01]  /*9db0*/  ISETP.GT.U32.AND P3, PT, R2.reuse, R188, PT ;  /* 0x000000bc0200720c */ /* 0x040fe20003f64070 */
[----:B------:R-:W-:Y:S01]  /*9dc0*/  @!P1 IMAD.MOV R183, RZ, RZ, -R183 ;  /* 0x000000ffffb79224 */ /* 0x000fe200078e0ab7 */
[C---:B------:R-:W-:Y:S01]  /*9dd0*/  ISETP.GT.U32.AND P1, PT, R2.reuse, R187, PT ;  /* 0x000000bb0200720c */ /* 0x040fe20003f24070 */
[----:B------:R-:W-:Y:S01]  /*9de0*/  @!P6 IMAD.MOV R185, RZ, RZ, -R185 ;  /* 0x000000ffffb9e224 */ /* 0x000fe200078e0ab9 */
[----:B------:R-:W-:Y:S01]  /*9df0*/  ISETP.GT.U32.AND P6, PT, R2, R190, PT ;  /* 0x000000be0200720c */ /* 0x000fe20003fc4070 */
[----:B------:R-:W-:Y:S01]  /*9e00*/  IMAD.HI.U32 R192, R3, R194, RZ ;  /* 0x000000c203c07227 */ /* 0x000fe200078e00ff */
[----:B------:R-:W-:-:S03]  /*9e10*/  IABS R196, R201 ;  /* 0x000000c900c47213 */ /* 0x000fc60000000000 */
[----:B------:R-:W-:Y:S02]  /*9e20*/  IMAD.MOV R195, RZ, RZ, -R192 ;  /* 0x000000ffffc37224 */ /* 0x000fe400078e0ac0 */
[--C-:B------:R-:W-:Y:S01]  /*9e30*/  @!P2 IMAD.IADD R189, R189, 0x1, -R2.reuse ;  /* 0x00000001bdbda824 */ /* 0x100fe200078e0a02 */
[----:B------:R-:W-:Y:S01]  /*9e40*/  ISETP.GE.AND P2, PT, R199, RZ, PT ;  /* 0x000000ffc700720c */ /* 0x000fe20003f46270 */
[----:B------:R-:W-:Y:S01]  /*9e50*/  @!P3 IMAD.IADD R188, R188, 0x1, -R2 ;  /* 0x00000001bcbcb824 */ /* 0x000fe200078e0a02 */
[----:B------:R-:W-:Y:S01]  /*9e60*/  ISETP.GE.AND P3, PT, R198, RZ, PT ;  /* 0x000000ffc600720c */ /* 0x000fe20003f66270 */
[C---:B------:R-:W-:Y:S01]  /*9e70*/  IMAD R192, R2.reuse, R195, R194 ;  /* 0x000000c302c07224 */ /* 0x040fe200078e02c2 */
[----:B------:R-:W-:Y:S01]  /*9e80*/  IABS R198, R202 ;  /* 0x000000ca00c67213 */ /* 0x000fe20000000000 */
[--C-:B------:R-:W-:Y:S01]  /*9e90*/  @!P1 IMAD.IADD R187, R187, 0x1, -R2.reuse ;  /* 0x00000001bbbb9824 */ /* 0x100fe200078e0a02 */
[----:B------:R-:W-:Y:S01]  /*9ea0*/  ISETP.GT.U32.AND P1, PT, R2, R191, PT ;  /* 0x000000bf0200720c */ /* 0x000fe20003f24070 */
[----:B------:R-:W-:Y:S01]  /*9eb0*/  @!P6 IMAD.IADD R190, R190, 0x1, -R2 ;  /* 0x00000001bebee824 */ /* 0x000fe200078e0a02 */
[C---:B------:R-:W-:Y:S01]  /*9ec0*/  ISETP.GT.U32.AND P6, PT, R2.reuse, R189, PT ;  /* 0x000000bd0200720c */ /* 0x040fe20003fc4070 */
[----:B------:R-:W-:Y:S01]  /*9ed0*/  @!P5 IMAD.MOV R188, RZ, RZ, -R188 ;  /* 0x000000ffffbcd224 */ /* 0x000fe200078e0abc */
[C---:B------:R-:W-:Y:S01]  /*9ee0*/  ISETP.GT.U32.AND P5, PT, R2.reuse, R192, PT ;  /* 0x000000c00200720c */ /* 0x040fe20003fa4070 */
[----:B------:R-:W-:Y:S01]  /*9ef0*/  @!P0 IMAD.MOV R187, RZ, RZ, -R187 ;  /* 0x000000ffffbb8224 */ /* 0x000fe200078e0abb */
[----:B------:R-:W-:Y:S01]  /*9f00*/  ISETP.GT.U32.AND P0, PT, R2, R190, PT ;  /* 0x000000be0200720c */ /* 0x000fe20003f04070 */
[----:B------:R-:W-:Y:S01]  /*9f10*/  @!P4 IMAD.MOV R186, RZ, RZ, -R186 ;  /* 0x000000ffffbac224 */ /* 0x000fe200078e0aba */
[----:B------:R-:W-:Y:S01]  /*9f20*/  ISETP.GE.AND P4, PT, R197, RZ, PT ;  /* 0x000000ffc500720c */ /* 0x000fe20003f86270 */
[----:B------:R-:W-:Y:S01]  /*9f30*/  IMAD.HI.U32 R193, R3, R196, RZ ;  /* 0x000000c403c17227 */ /* 0x000fe200078e00ff */
[----:B------:R-:W-:-:S03]  /*9f40*/  LOP3.LUT R197, R242, 0x194, RZ, 0xfc, !PT ;  /* 0x00000194f2c57812 */ /* 0x000fc600078efcff */
[----:B------:R-:W-:Y:S02]  /*9f50*/  IMAD.MOV R193, RZ, RZ, -R193 ;  /* 0x000000ffffc17224 */ /* 0x000fe400078e0ac1 */
[----:B------:R-:W-:Y:S01]  /*9f60*/  @!P6 IMAD.IADD R189, R189, 0x1, -R2 ;  /* 0x00000001bdbde824 */ /* 0x000fe200078e0a02 */
[----:B------:R-:W-:Y:S01]  /*9f70*/  ISETP.GE.AND P6, PT, R200, RZ, PT ;  /* 0x000000ffc800720c */ /* 0x000fe20003fc6270 */
[----:B------:R-:W-:Y:S01]  /*9f80*/  IMAD R193, R2, R193, R196 ;  /* 0x000000c102c17224 */ /* 0x000fe200078e02c4 */
[----:B------:R-:W-:Y:S01]  /*9f90*/  IABS R196, R197 ;  /* 0x000000c500c47213 */ /* 0x000fe20000000000 */
[--C-:B------:R-:W-:Y:S01]  /*9fa0*/  @!P5 IMAD.IADD R192, R192, 0x1, -R2.reuse ;  /* 0x00000001c0c0d824 */ /* 0x100fe200078e0a02 */
[----:B------:R-:W-:Y:S01]  /*9fb0*/  LOP3.LUT R200, R242, 0x198, RZ, 0xfc, !PT ;  /* 0x00000198f2c87812 */ /* 0x000fe200078efcff */
[----:B------:R-:W-:Y:S01]  /*9fc0*/  @!P0 IMAD.IADD R190, R190, 0x1, -R2 ;  /* 0x00000001bebe8824 */ /* 0x000fe200078e0a02 */
[C---:B------:R-:W-:Y:S01]  /*9fd0*/  ISETP.GT.U32.AND P0, PT, R2.reuse, R193, PT ;  /* 0x000000c10200720c */ /* 0x040fe20003f04070 */
[----:B------:R-:W-:Y:S01]  /*9fe0*/  @!P4 IMAD.MOV R189, RZ, RZ, -R189 ;  /* 0x000000ffffbdc224 */ /* 0x000fe200078e0abd */
[----:B------:R-:W-:Y:S01]  /*9ff0*/  ISETP.GT.U32.AND P4, PT, R2, R192, PT ;  /* 0x000000c00200720c */ /* 0x000fe20003f84070 */
[----:B------:R-:W-:Y:S01]  /*a000*/  IMAD.HI.U32 R195, R3, R198, RZ ;  /* 0x000000c603c37227 */ /* 0x000fe200078e00ff */
[----:B------:R-:W-:-:S02]  /*a010*/  ISETP.GE.AND P5, PT, R197, RZ, PT ;  /* 0x000000ffc500720c */ /* 0x000fc40003fa6270 */
[----:B------:R-:W-:Y:S01]  /*a020*/  IABS R199, R200 ;  /* 0x000000c800c77213 */ /* 0x000fe20000000000 */
[----:B------:R-:W-:Y:S02]  /*a030*/  IMAD.MOV R195, RZ, RZ, -R195 ;  /* 0x000000ffffc37224 */ /* 0x000fe400078e0ac3 */
[----:B------:R-:W-:Y:S02]  /*a040*/  @!P1 IMAD.IADD R191, R191, 0x1, -R2 ;  /* 0x00000001bfbf9824 */ /* 0x000fe400078e0a02 */
[C---:B------:R-:W-:Y:S02]  /*a050*/  IMAD R195, R2.reuse, R195, R198 ;  /* 0x000000c302c37224 */ /* 0x040fe400078e02c6 */
[--C-:B------:R-:W-:Y:S01]  /*a060*/  @!P0 IMAD.IADD R193, R193, 0x1, -R2.reuse ;  /* 0x00000001c1c18824 */ /* 0x100fe200078e0a02 */
[----:B------:R-:W-:Y:S01]  /*a070*/  ISETP.GT.U32.AND P1, PT, R2, R191, PT ;  /* 0x000000bf0200720c */ /* 0x000fe20003f24070 */
[----:B------:R-:W-:Y:S01]  /*a080*/  @!P4 IMAD.IADD R192, R192, 0x1, -R2 ;  /* 0x00000001c0c0c824 */ /* 0x000fe200078e0a02 */
[C---:B------:R-:W-:Y:S01]  /*a090*/  ISETP.GT.U32.AND P4, PT, R2.reuse, R195, PT ;  /* 0x000000c30200720c */ /* 0x040fe20003f84070 */
[----:B------:R-:W-:Y:S01]  /*a0a0*/  IMAD.HI.U32 R194, R3, R196, RZ ;  /* 0x000000c403c27227 */ /* 0x000fe200078e00ff */
[----:B------:R-:W-:-:S03]  /*a0b0*/  ISETP.GT.U32.AND P0, PT, R2, R193, PT ;  /* 0x000000c10200720c */ /* 0x000fc60003f04070 */
[----:B------:R-:W-:Y:S02]  /*a0c0*/  IMAD.MOV R197, RZ, RZ, -R194 ;  /* 0x000000ffffc57224 */ /* 0x000fe400078e0ac2 */
[----:B------:R-:W-:Y:S02]  /*a0d0*/  @!P3 IMAD.MOV R190, RZ, RZ, -R190 ;  /* 0x000000ffffbeb224 */ /* 0x000fe400078e0abe */
[----:B------:R-:W-:Y:S01]  /*a0e0*/  IMAD R194, R2, R197, R196 ;  /* 0x000000c502c27224 */ /* 0x000fe200078e02c4 */
[----:B------:R-:W-:Y:S01]  /*a0f0*/  LOP3.LUT R197, R242, 0x19a, RZ, 0xfc, !PT ;  /* 0x0000019af2c57812 */ /* 0x000fe200078efcff */
[--C-:B------:R-:W-:Y:S01]  /*a100*/  @!P1 IMAD.IADD R191, R191, 0x1, -R2.reuse ;  /* 0x00000001bfbf9824 */ /* 0x100fe200078e0a02 */
[----:B------:R-:W-:Y:S01]  /*a110*/  ISETP.GE.AND P1, PT, R201, RZ, PT ;  /* 0x000000ffc900720c */ /* 0x000fe20003f26270 */
[----:B------:R-:W-:Y:S01]  /*a120*/  @!P4 IMAD.IADD R195, R195, 0x1, -R2 ;  /* 0x00000001c3c3c824 */ /* 0x000fe200078e0a02 */
[----:B------:R-:W-:Y:S01]  /*a130*/  ISETP.GT.U32.AND P3, PT, R2, R194, PT ;  /* 0x000000c20200720c */ /* 0x000fe20003f64070 */
[----:B------:R-:W-:Y:S01]  /*a140*/  IMAD.HI.U32 R196, R3, R199, RZ ;  /* 0x000000c703c47227 */ /* 0x000fe200078e00ff */
[----:B------:R-:W-:-:S02]  /*a150*/  IABS R201, R203 ;  /* 0x000000cb00c97213 */ /* 0x000fc40000000000 */
[----:B------:R-:W-:Y:S01]  /*a160*/  ISETP.GT.U32.AND P4, PT, R2, R195, PT ;  /* 0x000000c30200720c */ /* 0x000fe20003f84070 */
[----:B------:R-:W-:Y:S01]  /*a170*/  @!P0 IMAD.IADD R193, R193, 0x1, -R2 ;  /* 0x00000001c1c18824 */ /* 0x000fe200078e0a02 */
[----:B------:R-:W-:Y:S01]  /*a180*/  ISETP.GE.AND P0, PT, R200, RZ, PT ;  /* 0x000000ffc800720c */ /* 0x000fe20003f06270 */
[----:B------:R-:W-:Y:S01]  /*a190*/  IMAD.MOV R196, RZ, RZ, -R196 ;  /* 0x000000ffffc47224 */ /* 0x000fe200078e0ac4 */
[----:B------:R-:W-:Y:S01]  /*a1a0*/  IABS R200, R197 ;  /* 0x000000c500c87213 */ /* 0x000fe20000000000 */
[----:B------:R-:W-:Y:S01]  /*a1b0*/  @!P2 IMAD.MOV R191, RZ, RZ, -R191 ;  /* 0x000000ffffbfa224 */ /* 0x000fe200078e0abf */
[----:B------:R-:W-:Y:S01]  /*a1c0*/  ISETP.GE.AND P2, PT, R202, RZ, PT ;  /* 0x000000ffca00720c */ /* 0x000fe20003f46270 */
[----:B------:R-:W-:Y:S01]  /*a1d0*/  @!P6 IMAD.MOV R192, RZ, RZ, -R192 ;  /* 0x000000ffffc0e224 */ /* 0x000fe200078e0ac0 */
[----:B------:R-:W-:Y:S01]  /*a1e0*/  ISETP.GE.AND P6, PT, R197, RZ, PT ;  /* 0x000000ffc500720c */ /* 0x000fe20003fc6270 */
[----:B------:R-:W-:Y:S01]  /*a1f0*/  IMAD R196, R2, R196, R199 ;  /* 0x000000c402c47224 */ /* 0x000fe200078e02c7 */
[----:B------:R-:W-:Y:S01]  /*a200*/  IABS R202, R204 ;  /* 0x000000cc00ca7213 */ /* 0x000fe20000000000 */
[----:B------:R-:W-:-:S04]  /*a210*/  IMAD.HI.U32 R197, R3, R200, RZ ;  /* 0x000000c803c57227 */ /* 0x000fc800078e00ff */
[----:B------:R-:W-:Y:S01]  /*a220*/  @!P1 IMAD.MOV R193, RZ, RZ, -R193 ;  /* 0x000000ffffc19224 */ /* 0x000fe200078e0ac1 */
[----:B------:R-:W-:Y:S01]  /*a230*/  ISETP.GT.U32.AND P1, PT, R2, R196, PT ;  /* 0x000000c40200720c */ /* 0x000fe20003f24070 */
[----:B------:R-:W-:Y:S02]  /*a240*/  IMAD.MOV R197, RZ, RZ, -R197 ;  /* 0x000000ffffc57224 */ /* 0x000fe400078e0ac5 */
[--C-:B------:R-:W-:Y:S02]  /*a250*/  @!P3 IMAD.IADD R194, R194, 0x1, -R2.reuse ;  /* 0x00000001c2c2b824 */ /* 0x100fe400078e0a02 */
[----:B------:R-:W-:Y:S01]  /*a260*/  @!P4 IMAD.IADD R195, R195, 0x1, -R2 ;  /* 0x00000001c3c3c824 */ /* 0x000fe200078e0a02 */
[----:B------:R-:W-:Y:S01]  /*a270*/  ISETP.GE.AND P4, PT, R204, RZ, PT ;  /* 0x000000ffcc00720c */ /* 0x000fe20003f86270 */
[C---:B------:R-:W-:Y:S01]  /*a280*/  IMAD R197, R2.reuse, R197, R200 ;  /* 0x000000c502c57224 */ /* 0x040fe200078e02c8 */
[----:B------:R-:W-:Y:S01]  /*a290*/  ISETP.GT.U32.AND P3, PT, R2, R194, PT ;  /* 0x000000c20200720c */ /* 0x000fe20003f64070 */
[----:B------:R-:W-:Y:S01]  /*a2a0*/  @!P2 IMAD.MOV R195, RZ, RZ, -R195 ;  /* 0x000000ffffc3a224 */ /* 0x000fe200078e0ac3 */
[----:B------:R-:W-:Y:S01]  /*a2b0*/  LOP3.LUT R200, R242, 0x1a0, RZ, 0xfc, !PT ;  /* 0x000001a0f2c87812 */ /* 0x000fe200078efcff */
[----:B------:R-:W-:Y:S01]  /*a2c0*/  IMAD.HI.U32 R198, R3, R201, RZ ;  /* 0x000000c903c67227 */ /* 0x000fe200078e00ff */
[----:B------:R-:W-:-:S02]  /*a2d0*/  ISETP.GT.U32.AND P2, PT, R2, R197, PT ;  /* 0x000000c50200720c */ /* 0x000fc40003f44070 */
[----:B------:R-:W-:Y:S01]  /*a2e0*/  IABS R204, R206 ;  /* 0x000000ce00cc7213 */ /* 0x000fe20000000000 */
[----:B------:R-:W-:Y:S02]  /*a2f0*/  @!P1 IMAD.IADD R196, R196, 0x1, -R2 ;  /* 0x00000001c4c49824 */ /* 0x000fe400078e0a02 */
[----:B------:R-:W-:Y:S02]  /*a300*/  IMAD.MOV R198, RZ, RZ, -R198 ;  /* 0x000000ffffc67224 */ /* 0x000fe400078e0ac6 */
[----:B------:R-:W-:Y:S01]  /*a310*/  IMAD.HI.U32 R199, R3, R202, RZ ;  /* 0x000000ca03c77227 */ /* 0x000fe200078e00ff */
[----:B------:R-:W-:-:S03]  /*a320*/  ISETP.GT.U32.AND P1, PT, R2, R196, PT ;  /* 0x000000c40200720c */ /* 0x000fc60003f24070 */
[--C-:B------:R-:W-:Y:S01]  /*a330*/  @!P3 IMAD.IADD R194, R194, 0x1, -R2.reuse ;  /* 0x00000001c2c2b824 */ /* 0x100fe200078e0a02 */
[----:B------:R-:W-:Y:S01]  /*a340*/  ISETP.GE.AND P3, PT, R203, RZ, PT ;  /* 0x000000ffcb00720c */ /* 0x000fe20003f66270 */
[----:B------:R-:W-:Y:S01]  /*a350*/  @!P2 IMAD.IADD R197, R197, 0x1, -R2 ;  /* 0x00000001c5c5a824 */ /* 0x000fe200078e0a02 */
[----:B------:R-:W-:Y:S01]  /*a360*/  IABS R203, R200 ;  /* 0x000000c800cb7213 */ /* 0x000fe20000000000 */
[----:B------:R-:W-:Y:S01]  /*a370*/  @!P5 IMAD.MOV R194, RZ, RZ, -R194 ;  /* 0x000000ffffc2d224 */ /* 0x000fe200078e0ac2 */
[----:B------:R-:W-:Y:S01]  /*a380*/  ISETP.GE.AND P5, PT, R200, RZ, PT ;  /* 0x000000ffc800720c */ /* 0x000fe20003fa6270 */
[C---:B------:R-:W-:Y:S01]  /*a390*/  IMAD R198, R2.reuse, R198, R201 ;  /* 0x000000c602c67224 */ /* 0x040fe200078e02c9 */
[----:B------:R-:W-:Y:S01]  /*a3a0*/  ISETP.GT.U32.AND P2, PT, R2, R197, PT ;  /* 0x000000c50200720c */ /* 0x000fe20003f44070 */
[----:B------:R-:W-:Y:S02]  /*a3b0*/  IMAD.MOV R199, RZ, RZ, -R199 ;  /* 0x000000ffffc77224 */ /* 0x000fe400078e0ac7 */
[----:B------:R-:W-:-:S04]  /*a3c0*/  IMAD.HI.U32 R200, R3, R203, RZ ;  /* 0x000000cb03c87227 */ /* 0x000fc800078e00ff */
[----:B------:R-:W-:Y:S01]  /*a3d0*/  @!P1 IMAD.IADD R196, R196, 0x1, -R2 ;  /* 0x00000001c4c49824 */ /* 0x000fe200078e0a02 */
[C---:B------:R-:W-:Y:S01]  /*a3e0*/  ISETP.GT.U32.AND P1, PT, R2.reuse, R198, PT ;  /* 0x000000c60200720c */ /* 0x040fe20003f24070 */
[C---:B------:R-:W-:Y:S02]  /*a3f0*/  IMAD R199, R2.reuse, R199, R202 ;  /* 0x000000c702c77224 */ /* 0x040fe400078e02ca */
[----:B------:R-:W-:Y:S02]  /*a400*/  IMAD.MOV R200, RZ, RZ, -R200 ;  /* 0x000000ffffc87224 */ /* 0x000fe400078e0ac8 */
[----:B------:R-:W-:Y:S01]  /*a410*/  @!P0 IMAD.MOV R196, RZ, RZ, -R196 ;  /* 0x000000ffffc48224 */ /* 0x000fe200078e0ac4 */
[C---:B------:R-:W-:Y:S01]  /*a420*/  ISETP.GT.U32.AND P0, PT, R2.reuse, R199, PT ;  /* 0x000000c70200720c */ /* 0x040fe20003f04070 */
[----:B------:R-:W-:Y:S02]  /*a430*/  IMAD R200, R2, R200, R203 ;  /* 0x000000c802c87224 */ /* 0x000fe400078e02cb */
[----:B------:R-:W-:-:S02]  /*a440*/  @!P2 IMAD.IADD R197, R197, 0x1, -R2 ;  /* 0x00000001c5c5a824 */ /* 0x000fc400078e0a02 */
[----:B------:R-:W-:Y:S01]  /*a450*/  IMAD.HI.U32 R202, R3, R205, RZ ;  /* 0x000000cd03ca7227 */ /* 0x000fe200078e00ff */
[----:B------:R-:W-:-:S03]  /*a460*/  ISETP.GT.U32.AND P2, PT, R2, R200, PT ;  /* 0x000000c80200720c */ /* 0x000fc60003f44070 */
[----:B------:R-:W-:Y:S02]  /*a470*/  @!P1 IMAD.IADD R198, R198, 0x1, -R2 ;  /* 0x00000001c6c69824 */ /* 0x000fe400078e0a02 */
[----:B------:R-:W-:-:S03]  /*a480*/  IMAD.HI.U32 R201, R3, R204, RZ ;  /* 0x000000cc03c97227 */ /* 0x000fc600078e00ff */
[----:B------:R-:W-:Y:S01]  /*a490*/  ISETP.GT.U32.AND P1, PT, R2, R198, PT ;  /* 0x000000c60200720c */ /* 0x000fe20003f24070 */
[----:B------:R-:W-:Y:S02]  /*a4a0*/  @!P0 IMAD.IADD R199, R199, 0x1, -R2 ;  /* 0x00000001c7c78824 */ /* 0x000fe400078e0a02 */
[----:B------:R-:W-:Y:S02]  /*a4b0*/  IMAD.MOV R202, RZ, RZ, -R202 ;  /* 0x000000ffffca7224 */ /* 0x000fe400078e0aca */
[----:B------:R-:W-:Y:S01]  /*a4c0*/  @!P2 IMAD.IADD R200, R200, 0x1, -R2 ;  /* 0x00000001c8c8a824 */ /* 0x000fe200078e0a02 */
[----:B------:R-:W-:Y:S01]  /*a4d0*/  ISETP.GT.U32.AND P2, PT, R2, R199, PT ;  /* 0x000000c70200720c */ /* 0x000fe20003f44070 */
[----:B------:R-:W-:Y:S02]  /*a4e0*/  IMAD.MOV R201, RZ, RZ, -R201 ;  /* 0x000000ffffc97224 */ /* 0x000fe400078e0ac9 */
[----:B------:R-:W-:-:S04]  /*a4f0*/  IMAD.HI.U32 R203, R3, R207, RZ ;  /* 0x000000cf03cb7227 */ /* 0x000fc800078e00ff */
[C---:B------:R-:W-:Y:S02]  /*a500*/  IMAD R202, R2.reuse, R202, R205 ;  /* 0x000000ca02ca7224 */ /* 0x040fe400078e02cd */
[C---:B------:R-:W-:Y:S02]  /*a510*/  IMAD R201, R2.reuse, R201, R204 ;  /* 0x000000c902c97224 */ /* 0x040fe400078e02cc */
[----:B------:R-:W-:Y:S01]  /*a520*/  IMAD.MOV R203, RZ, RZ, -R203 ;  /* 0x000000ffffcb7224 */ /* 0x000fe200078e0acb */
[----:B------:R-:W-:Y:S01]  /*a530*/  ISETP.GT.U32.AND P0, PT, R2, R202, PT ;  /* 0x000000ca0200720c */ /* 0x000fe20003f04070 */
[----:B------:R-:W-:Y:S01]  /*a540*/  @!P1 IMAD.IADD R198, R198, 0x1, -R2 ;  /* 0x00000001c6c69824 */ /* 0x000fe200078e0a02 */
[C---:B------:R-:W-:Y:S01]  /*a550*/  ISETP.GT.U32.AND P1, PT, R2.reuse, R201, PT ;  /* 0x000000c90200720c */ /* 0x040fe20003f24070 */
[----:B------:R-:W-:Y:S01]  /*a560*/  IMAD R203, R2, R203, R207 ;  /* 0x000000cb02cb7224 */ /* 0x000fe200078e02cf */
[----:B------:R-:W-:Y:S01]  /*a570*/  IABS R207, R212 ;  /* 0x000000d400cf7213 */ /* 0x000fe20000000000 */
[----:B------:R-:W-:-:S04]  /*a580*/  IMAD.HI.U32 R204, R3, R211, RZ ;  /* 0x000000d303cc7227 */ /* 0x000fc800078e00ff */
[----:B------:R-:W-:Y:S01]  /*a590*/  @!P2 IMAD.IADD R199, R199, 0x1, -R2 ;  /* 0x00000001c7c7a824 */ /* 0x000fe200078e0a02 */
[----:B------:R-:W-:Y:S01]  /*a5a0*/  ISETP.GT.U32.AND P2, PT, R2, R203, PT ;  /* 0x000000cb0200720c */ /* 0x000fe20003f44070 */
[----:B------:R-:W-:Y:S02]  /*a5b0*/  IMAD.MOV R204, RZ, RZ, -R204 ;  /* 0x000000ffffcc7224 */ /* 0x000fe400078e0acc */
[----:B------:R-:W-:Y:S02]  /*a5c0*/  @!P0 IMAD.IADD R202, R202, 0x1, -R2 ;  /* 0x00000001caca8824 */ /* 0x000fe400078e0a02 */
[----:B------:R-:W-:Y:S01]  /*a5d0*/  IMAD R204, R2, R204, R211 ;  /* 0x000000cc02cc7224 */ /* 0x000fe200078e02d3 */
[----:B------:R-:W-:Y:S01]  /*a5e0*/  LOP3.LUT R211, R242, 0x1ae, RZ, 0xfc, !PT ;  /* 0x000001aef2d37812 */ /* 0x000fe200078efcff */
[----:B------:R-:W-:-:S03]  /*a5f0*/  IMAD.HI.U32 R205, R3, R207, RZ ;  /* 0x000000cf03cd7227 */ /* 0x000fc600078e00ff */
[----:B------:R-:W-:Y:S01]  /*a600*/  IABS R215, R211 ;  /* 0x000000d300d77213 */ /* 0x000fe20000000000 */
[--C-:B------:R-:W-:Y:S01]  /*a610*/  @!P1 IMAD.IADD R201, R201, 0x1, -R2.reuse ;  /* 0x00000001c9c99824 */ /* 0x100fe200078e0a02 */
[C---:B------:R-:W-:Y:S01]  /*a620*/  ISETP.GT.U32.AND P1, PT, R2.reuse, R200, PT ;  /* 0x000000c80200720c */ /* 0x040fe20003f24070 */
[----:B------:R-:W-:Y:S01]  /*a630*/  @!P6 IMAD.MOV R197, RZ, RZ, -R197 ;  /* 0x000000ffffc5e224 */ /* 0x000fe200078e0ac5 */
[C---:B------:R-:W-:Y:S01]  /*a640*/  ISETP.GT.U32.AND P6, PT, R2.reuse, R202, PT ;  /* 0x000000ca0200720c */ /* 0x040fe20003fc4070 */
[----:B------:R-:W-:Y:S01]  /*a650*/  IMAD.MOV R205, RZ, RZ, -R205 ;  /* 0x000000ffffcd7224 */ /* 0x000fe200078e0acd */
[C---:B------:R-:W-:Y:S01]  /*a660*/  ISETP.GT.U32.AND P0, PT, R2.reuse, R201, PT ;  /* 0x000000c90200720c */ /* 0x040fe20003f04070 */
[----:B------:R-:W-:Y:S01]  /*a670*/  @!P2 IMAD.IADD R203, R203, 0x1, -R2 ;  /* 0x00000001cbcba824 */ /* 0x000fe200078e0a02 */
[----:B------:R-:W-:Y:S01]  /*a680*/  ISETP.GE.AND P2, PT, R209, RZ, PT ;  /* 0x000000ffd100720c */ /* 0x000fe20003f46270 */
[----:B------:R-:W-:Y:S02]  /*a690*/  IMAD R205, R2, R205, R207 ;  /* 0x000000cd02cd7224 */ /* 0x000fe400078e02cf */
[----:B------:R-:W-:-:S04]  /*a6a0*/  IMAD.HI.U32 R207, R3, R215, RZ ;  /* 0x000000d703cf7227 */ /* 0x000fc800078e00ff */
[----:B------:R-:W-:Y:S02]  /*a6b0*/  IMAD.MOV R207, RZ, RZ, -R207 ;  /* 0x000000ffffcf7224 */ /* 0x000fe400078e0acf */
[--C-:B------:R-:W-:Y:S01]  /*a6c0*/  @!P1 IMAD.IADD R200, R200, 0x1, -R2.reuse ;  /* 0x00000001c8c89824 */ /* 0x100fe200078e0a02 */
[----:B------:R-:W-:Y:S01]  /*a6d0*/  ISETP.GT.U32.AND P1, PT, R2, R204, PT ;  /* 0x000000cc0200720c */ /* 0x000fe20003f24070 */
[--C-:B------:R-:W-:Y:S01]  /*a6e0*/  @!P6 IMAD.IADD R202, R202, 0x1, -R2.reuse ;  /* 0x00000001cacae824 */ /* 0x100fe200078e0a02 */
[C---:B------:R-:W-:Y:S01]  /*a6f0*/  ISETP.GT.U32.AND P6, PT, R2.reuse, R205, PT ;  /* 0x000000cd0200720c */ /* 0x040fe20003fc4070 */
[----:B------:R-:W-:Y:S01]  /*a700*/  IMAD R207, R2, R207, R215 ;  /* 0x000000cf02cf7224 */ /* 0x000fe200078e02d7 */
[----:B------:R-:W-:Y:S01]  /*a710*/  LOP3.LUT R215, R242, 0x1b8, RZ, 0xfc, !PT ;  /* 0x000001b8f2d77812 */ /* 0x000fe200078efcff */
[----:B------:R-:W-:Y:S01]  /*a720*/  @!P0 IMAD.IADD R201, R201, 0x1, -R2 ;  /* 0x00000001c9c98824 */ /* 0x000fe200078e0a02 */
[----:B------:R-:W-:Y:S01]  /*a730*/  ISETP.GE.AND P0, PT, R206, RZ, PT ;  /* 0x000000ffce00720c */ /* 0x000fe20003f06270 */
[----:B------:R-:W-:Y:S01]  /*a740*/  @!P2 IMAD.MOV R202, RZ, RZ, -R202 ;  /* 0x000000ffffcaa224 */ /* 0x000fe200078e0aca */
[----:B------:R-:W-:Y:S01]  /*a750*/  ISETP.GT.U32.AND P2, PT, R2, R207, PT ;  /* 0x000000cf0200720c */ /* 0x000fe20003f44070 */
[----:B------:R-:W-:-:S04]  /*a760*/  IMAD.HI.U32 R206, R3, R214, RZ ;  /* 0x000000d603ce7227 */ /* 0x000fc800078e00ff */
[----:B------:R-:W-:Y:S02]  /*a770*/  IMAD.MOV R209, RZ, RZ, -R206 ;  /* 0x000000ffffd17224 */ /* 0x000fe400078e0ace */
[----:B------:R-:W-:Y:S01]  /*a780*/  @!P1 IMAD.IADD R204, R204, 0x1, -R2 ;  /* 0x00000001cccc9824 */ /* 0x000fe200078e0a02 */
[----:B------:R-:W-:Y:S01]  /*a790*/  ISETP.GE.AND P1, PT, R210, RZ, PT ;  /* 0x000000ffd200720c */ /* 0x000fe20003f26270 */
[C---:B------:R-:W-:Y:S01]  /*a7a0*/  IMAD R206, R2.reuse, R209, R214 ;  /* 0x000000d102ce7224 */ /* 0x040fe200078e02d6 */
[----:B------:R-:W-:Y:S01]  /*a7b0*/  IABS R210, R216 ;  /* 0x000000d800d27213 */ /* 0x000fe20000000000 */
[----:B------:R-:W-:Y:S02]  /*a7c0*/  @!P6 IMAD.IADD R205, R205, 0x1, -R2 ;  /* 0x00000001cdcde824 */ /* 0x000fe400078e0a02 */
[----:B------:R-:W-:Y:S01]  /*a7d0*/  @!P3 IMAD.MOV R198, RZ, RZ, -R198 ;  /* 0x000000ffffc6b224 */ /* 0x000fe200078e0ac6 */
[C---:B------:R-:W-:Y:S01]  /*a7e0*/  ISETP.GT.U32.AND P3, PT, R2.reuse, R203, PT ;  /* 0x000000cb0200720c */ /* 0x040fe20003f64070 */
[----:B------:R-:W-:Y:S01]  /*a7f0*/  @!P2 IMAD.IADD R207, R207, 0x1, -R2 ;  /* 0x00000001cfcfa824 */ /* 0x000fe200078e0a02 */
[----:B------:R-:W-:Y:S01]  /*a800*/  ISETP.GT.U32.AND P6, PT, R2, R206, PT ;  /* 0x000000ce0200720c */ /* 0x000fe20003fc4070 */
[----:B------:R-:W-:Y:S01]  /*a810*/  IMAD.MOV.U32 R209, RZ, RZ, R210 ;  /* 0x000000ffffd17224 */ /* 0x000fe200078e00d2 */
[----:B------:R-:W-:Y:S01]  /*a820*/  LOP3.LUT R210, R242, 0x1b4, RZ, 0xfc, !PT ;  /* 0x000001b4f2d27812 */ /* 0x000fe200078efcff */
[----:B------:R-:W-:Y:S01]  /*a830*/  @!P0 IMAD.MOV R201, RZ, RZ, -R201 ;  /* 0x000000ffffc98224 */ /* 0x000fe200078e0ac9 */
[----:B------:R-:W-:Y:S01]  /*a840*/  ISETP.GE.AND P0, PT, R208, RZ, PT ;  /* 0x000000ffd000720c */ /* 0x000fe20003f06270 */
[----:B------:R-:W-:Y:S01]  /*a850*/  IMAD.HI.U32 R208, R3, R209, RZ ;  /* 0x000000d103d07227 */ /* 0x000fe200078e00ff */
[----:B------:R-:W-:-:S02]  /*a860*/  ISETP.GT.U32.AND P2, PT, R2, R207, PT ;  /* 0x000000cf0200720c */ /* 0x000fc40003f44070 */
[----:B------:R-:W-:Y:S01]  /*a870*/  IABS R214, R210 ;  /* 0x000000d200d67213 */ /* 0x000fe20000000000 */
[----:B------:R-:W-:Y:S02]  /*a880*/  IMAD.MOV R208, RZ, RZ, -R208 ;  /* 0x000000ffffd07224 */ /* 0x000fe400078e0ad0 */
[----:B------:R-:W-:Y:S01]  /*a890*/  @!P4 IMAD.MOV R199, RZ, RZ, -R199 ;  /* 0x000000ffffc7c224 */ /* 0x000fe200078e0ac7 */
[C---:B------:R-:W-:Y:S01]  /*a8a0*/  ISETP.GT.U32.AND P4, PT, R2.reuse, R204, PT ;  /* 0x000000cc0200720c */ /* 0x040fe20003f84070 */
[----:B------:R-:W-:Y:S01]  /*a8b0*/  @!P5 IMAD.MOV R200, RZ, RZ, -R200 ;  /* 0x000000ffffc8d224 */ /* 0x000fe200078e0ac8 */
[----:B------:R-:W-:Y:S01]  /*a8c0*/  ISETP.GT.U32.AND P5, PT, R2, R205, PT ;  /* 0x000000cd0200720c */ /* 0x000fe20003fa4070 */
[--C-:B------:R-:W-:Y:S01]  /*a8d0*/  @!P3 IMAD.IADD R203, R203, 0x1, -R2.reuse ;  /* 0x00000001cbcbb824 */ /* 0x100fe200078e0a02 */
[----:B------:R-:W-:Y:S01]  /*a8e0*/  ISETP.GE.AND P3, PT, R212, RZ, PT ;  /* 0x000000ffd400720c */ /* 0x000fe20003f66270 */
[--C-:B------:R-:W-:Y:S01]  /*a8f0*/  @!P6 IMAD.IADD R206, R206, 0x1, -R2.reuse ;  /* 0x00000001cecee824 */ /* 0x100fe200078e0a02 */
[----:B------:R-:W-:Y:S01]  /*a900*/  ISETP.GE.AND P6, PT, R216, RZ, PT ;  /* 0x000000ffd800720c */ /* 0x000fe20003fc6270 */
[----:B------:R-:W-:Y:S01]  /*a910*/  IMAD R208, R2, R208, R209 ;  /* 0x000000d002d07224 */ /* 0x000fe200078e02d1 */
[----:B------:R-:W-:Y:S01]  /*a920*/  LOP3.LUT R209, R242, 0x1b2, RZ, 0xfc, !PT ;  /* 0x000001b2f2d17812 */ /* 0x000fe200078efcff */
[----:B------:R-:W-:Y:S01]  /*a930*/  @!P1 IMAD.MOV R203, RZ, RZ, -R203 ;  /* 0x000000ffffcb9224 */ /* 0x000fe200078e0acb */
[C---:B------:R-:W-:Y:S01]  /*a940*/  ISETP.GT.U32.AND P1, PT, R2.reuse, R206, PT ;  /* 0x000000ce0200720c */ /* 0x040fe20003f24070 */
[--C-:B------:R-:W-:Y:S01]  /*a950*/  @!P2 IMAD.IADD R207, R207, 0x1, -R2.reuse ;  /* 0x00000001cfcfa824 */ /* 0x100fe200078e0a02 */
[----:B------:R-:W-:Y:S01]  /*a960*/  ISETP.GT.U32.AND P2, PT, R2, R208, PT ;  /* 0x000000d00200720c */ /* 0x000fe20003f44070 */
[--C-:B------:R-:W-:Y:S01]  /*a970*/  @!P4 IMAD.IADD R204, R204, 0x1, -R2.reuse ;  /* 0x00000001ccccc824 */ /* 0x100fe200078e0a02 */
[----:B------:R-:W-:Y:S01]  /*a980*/  IABS R212, R209 ;  /* 0x000000d100d47213 */ /* 0x000fe20000000000 */
[----:B------:R-:W-:Y:S01]  /*a990*/  @!P5 IMAD.IADD R205, R205, 0x1, -R2 ;  /* 0x00000001cdcdd824 */ /* 0x000fe200078e0a02 */
[----:B------:R-:W-:Y:S01]  /*a9a0*/  ISETP.GE.AND P5, PT, R211, RZ, PT ;  /* 0x000000ffd300720c */ /* 0x000fe20003fa6270 */
[----:B------:R-:W-:Y:S01]  /*a9b0*/  @!P0 IMAD.MOV R204, RZ, RZ, -R204 ;  /* 0x000000ffffcc8224 */ /* 0x000fe200078e0acc */
[----:B------:R-:W-:Y:S01]  /*a9c0*/  LOP3.LUT R211, R242, 0x1b6, RZ, 0xfc, !PT ;  /* 0x000001b6f2d37812 */ /* 0x000fe200078efcff */
[----:B------:R-:W-:Y:S01]  /*a9d0*/  @!P3 IMAD.MOV R205, RZ, RZ, -R205 ;  /* 0x000000ffffcdb224 */ /* 0x000fe200078e0acd */
[----:B------:R-:W-:Y:S01]  /*a9e0*/  ISETP.GE.AND P0, PT, R209, RZ, PT ;  /* 0x000000ffd100720c */ /* 0x000fe20003f06270 */
[----:B------:R-:W-:Y:S01]  /*a9f0*/  IMAD.HI.U32 R209, R3, R212, RZ ;  /* 0x000000d403d17227 */ /* 0x000fe200078e00ff */
[----:B------:R-:W-:-:S02]  /*aa00*/  ISETP.GE.AND P4, PT, R213, RZ, PT ;  /* 0x000000ffd500720c */ /* 0x000fc40003f86270 */
[----:B------:R-:W-:Y:S01]  /*aa10*/  ISETP.GE.AND P3, PT, R210, RZ, PT ;  /* 0x000000ffd200720c */ /* 0x000fe20003f66270 */
[--C-:B------:R-:W-:Y:S01]  /*aa20*/  @!P1 IMAD.IADD R206, R206, 0x1, -R2.reuse ;  /* 0x00000001cece9824 */ /* 0x100fe200078e0a02 */
[----:B------:R-:W-:Y:S01]  /*aa30*/  ISETP.GE.AND P1, PT, R211, RZ, PT ;  /* 0x000000ffd300720c */ /* 0x000fe20003f26270 */
[----:B------:R-:W-:Y:S01]  /*aa40*/  @!P2 IMAD.IADD R208, R208, 0x1, -R2 ;  /* 0x00000001d0d0a824 */ /* 0x000fe200078e0a02 */
[----:B------:R-:W-:Y:S01]  /*aa50*/  IABS R211, R211 ;  /* 0x000000d300d37213 */ /* 0x000fe20000000000 */
[C---:B------:R-:W-:Y:S01]  /*aa60*/  IMAD.HI.U32 R210, R3.reuse, R214, RZ ;  /* 0x000000d603d27227 */ /* 0x040fe200078e00ff */
[----:B------:R-:W-:Y:S02]  /*aa70*/  IABS R216, R215 ;  /* 0x000000d700d87213 */ /* 0x000fe40000000000 */
[----:B------:R-:W-:Y:S01]  /*aa80*/  ISETP.GT.U32.AND P2, PT, R2, R208, PT ;  /* 0x000000d00200720c */ /* 0x000fe20003f44070 */
[----:B------:R-:W-:Y:S02]  /*aa90*/  IMAD.MOV R209, RZ, RZ, -R209 ;  /* 0x000000ffffd17224 */ /* 0x000fe400078e0ad1 */
[----:B------:R-:W-:-:S04]  /*aaa0*/  IMAD.HI.U32 R213, R3, R211, RZ ;  /* 0x000000d303d57227 */ /* 0x000fc800078e00ff */
[----:B------:R-:W-:Y:S02]  /*aab0*/  IMAD.MOV R219, RZ, RZ, -R210 ;  /* 0x000000ffffdb7224 */ /* 0x000fe400078e0ad2 */
[C---:B------:R-:W-:Y:S02]  /*aac0*/  IMAD R209, R2.reuse, R209, R212 ;  /* 0x000000d102d17224 */ /* 0x040fe400078e02d4 */
[----:B------:R-:W-:Y:S02]  /*aad0*/  IMAD.MOV.U32 R212, RZ, RZ, R216 ;  /* 0x000000ffffd47224 */ /* 0x000fe400078e00d8 */
[----:B------:R-:W-:Y:S02]  /*aae0*/  IMAD.MOV R216, RZ, RZ, -R213 ;  /* 0x000000ffffd87224 */ /* 0x000fe400078e0ad5 */
[C---:B------:R-:W-:Y:S02]  /*aaf0*/  IMAD R210, R2.reuse, R219, R214 ;  /* 0x000000db02d27224 */ /* 0x040fe400078e02d6 */
[----:B------:R-:W-:-:S02]  /*ab00*/  IMAD R211, R2, R216, R211 ;  /* 0x000000d802d37224 */ /* 0x000fc400078e02d3 */
[----:B------:R-:W-:Y:S01]  /*ab10*/  @!P4 IMAD.MOV R206, RZ, RZ, -R206 ;  /* 0x000000ffffcec224 */ /* 0x000fe200078e0ace */
[C---:B------:R-:W-:Y:S01]  /*ab20*/  ISETP.GT.U32.AND P4, PT, R2.reuse, R209, PT ;  /* 0x000000d10200720c */ /* 0x040fe20003f84070 */
[----:B------:R-:W-:Y:S01]  /*ab30*/  @!P5 IMAD.MOV R207, RZ, RZ, -R207 ;  /* 0x000000ffffcfd224 */ /* 0x000fe200078e0acf */
[----:B------:R-:W-:Y:S01]  /*ab40*/  ISETP.GT.U32.AND P5, PT, R2, R210, PT ;  /* 0x000000d20200720c */ /* 0x000fe20003fa4070 */
[----:B------:R-:W-:Y:S01]  /*ab50*/  IMAD.MOV.U32 R213, RZ, RZ, R218 ;  /* 0x000000ffffd57224 */ /* 0x000fe200078e00da */
[----:B------:R-:W-:Y:S01]  /*ab60*/  LOP3.LUT R218, R242, 0x1bc, RZ, 0xfc, !PT ;  /* 0x000001bcf2da7812 */ /* 0x000fe200078efcff */
[----:B------:R-:W-:Y:S01]  /*ab70*/  @!P2 IMAD.IADD R208, R208, 0x1, -R2 ;  /* 0x00000001d0d0a824 */ /* 0x000fe200078e0a02 */
[----:B------:R-:W-:Y:S01]  /*ab80*/  ISETP.GT.U32.AND P2, PT, R2, R211, PT ;  /* 0x000000d30200720c */ /* 0x000fe20003f44070 */
[----:B------:R-:W-:-:S04]  /*ab90*/  IMAD.HI.U32 R214, R3, R212, RZ ;  /* 0x000000d403d67227 */ /* 0x000fc800078e00ff */
[----:B------:R-:W-:-:S04]  /*aba0*/  IMAD.HI.U32 R216, R3, R213, RZ ;  /* 0x000000d503d87227 */ /* 0x000fc800078e00ff */
[----:B------:R-:W-:Y:S01]  /*abb0*/  IMAD.MOV R219, RZ, RZ, -R214 ;  /* 0x000000ffffdb7224 */ /* 0x000fe200078e0ad6 */
[----:B------:R-:W-:Y:S01]  /*abc0*/  IABS R214, R218 ;  /* 0x000000da00d67213 */ /* 0x000fe20000000000 */
[----:B------:R-:W-:Y:S02]  /*abd0*/  IMAD.MOV R216, RZ, RZ, -R216 ;  /* 0x000000ffffd87224 */ /* 0x000fe400078e0ad8 */
[--C-:B------:R-:W-:Y:S02]  /*abe0*/  @!P4 IMAD.IADD R209, R209, 0x1, -R2.reuse ;  /* 0x00000001d1d1c824 */ /* 0x100fe400078e0a02 */
[----:B------:R-:W-:Y:S02]  /*abf0*/  @!P5 IMAD.IADD R210, R210, 0x1, -R2 ;  /* 0x00000001d2d2d824 */ /* 0x000fe400078e0a02 */
[C---:B------:R-:W-:Y:S01]  /*ac00*/  IMAD R213, R2.reuse, R216, R213 ;  /* 0x000000d802d57224 */ /* 0x040fe200078e02d5 */
[----:B------:R-:W-:Y:S01]  /*ac10*/  ISETP.GT.U32.AND P5, PT, R2, R209, PT ;  /* 0x000000d10200720c */ /* 0x000fe20003fa4070 */
[----:B------:R-:W-:-:S02]  /*ac20*/  IMAD.MOV.U32 R216, RZ, RZ, R214 ;  /* 0x000000ffffd87224 */ /* 0x000fc400078e00d6 */
[----:B------:R-:W-:Y:S01]  /*ac30*/  @!P2 IMAD.IADD R211, R211, 0x1, -R2 ;  /* 0x00000001d3d3a824 */ /* 0x000fe200078e0a02 */
[----:B------:R-:W-:Y:S01]  /*ac40*/  ISETP.GT.U32.AND P2, PT, R2, R210, PT ;  /* 0x000000d20200720c */ /* 0x000fe20003f44070 */
[----:B------:R-:W-:-:S04]  /*ac50*/  IMAD.HI.U32 R214, R3, R216, RZ ;  /* 0x000000d803d67227 */ /* 0x000fc800078e00ff */
[C---:B------:R-:W-:Y:S02]  /*ac60*/  IMAD R212, R2.reuse, R219, R212 ;  /* 0x000000db02d47224 */ /* 0x040fe400078e02d4 */
[----:B------:R-:W-:Y:S02]  /*ac70*/  IMAD.MOV R219, RZ, RZ, -R214 ;  /* 0x000000ffffdb7224 */ /* 0x000fe400078e0ad6 */
[----:B------:R-:W-:Y:S01]  /*ac80*/  @!P6 IMAD.MOV R208, RZ, RZ, -R208 ;  /* 0x000000ffffd0e224 */ /* 0x000fe200078e0ad0 */
[C---:B------:R-:W-:Y:S01]  /*ac90*/  ISETP.GT.U32.AND P6, PT, R2.reuse, R211, PT ;  /* 0x000000d30200720c */ /* 0x040fe20003fc4070 */
[C---:B------:R-:W-:Y:S01]  /*aca0*/  IMAD R214, R2.reuse, R219, R216 ;  /* 0x000000db02d67224 */ /* 0x040fe200078e02d8 */
[C---:B------:R-:W-:Y:S01]  /*acb0*/  ISETP.GT.U32.AND P4, PT, R2.reuse, R212, PT ;  /* 0x000000d40200720c */ /* 0x040fe20003f84070 */
[--C-:B------:R-:W-:Y:S01]  /*acc0*/  @!P5 IMAD.IADD R209, R209, 0x1, -R2.reuse ;  /* 0x00000001d1d1d824 */ /* 0x100fe200078e0a02 */
[----:B------:R-:W-:Y:S01]  /*acd0*/  ISETP.GT.U32.AND P5, PT, R2, R213, PT ;  /* 0x000000d50200720c */ /* 0x000fe20003fa4070 */
[----:B------:R-:W-:Y:S01]  /*ace0*/  @!P2 IMAD.IADD R210, R210, 0x1, -R2 ;  /* 0x00000001d2d2a824 */ /* 0x000fe200078e0a02 */
[----:B------:R-:W-:Y:S01]  /*acf0*/  ISETP.GT.U32.AND P2, PT, R2, R214, PT ;  /* 0x000000d60200720c */ /* 0x000fe20003f44070 */
[----:B------:R-:W-:Y:S01]  /*ad00*/  @!P0 IMAD.MOV R209, RZ, RZ, -R209 ;  /* 0x000000ffffd18224 */ /* 0x000fe200078e0ad1 */
[----:B------:R-:W-:Y:S01]  /*ad10*/  LOP3.LUT R219, R242, 0x1c2, RZ, 0xfc, !PT ;  /* 0x000001c2f2db7812 */ /* 0x000fe200078efcff */
[----:B------:R-:W-:Y:S01]  /*ad20*/  @!P3 IMAD.MOV R210, RZ, RZ, -R210 ;  /* 0x000000ffffd2b224 */ /* 0x000fe200078e0ad2 */
[----:B------:R-:W-:-:S03]  /*ad30*/  IABS R216, R221 ;  /* 0x000000dd00d87213 */ /* 0x000fc60000000000 */
[----:B------:R-:W-:Y:S01]  /*ad40*/  @!P6 IMAD.IADD R211, R211, 0x1, -R2 ;  /* 0x00000001d3d3e824 */ /* 0x000fe200078e0a02 */
[----:B------:R-:W-:Y:S01]  /*ad50*/  ISETP.GE.AND P6, PT, R215, RZ, PT ;  /* 0x000000ffd700720c */ /* 0x000fe20003fc6270 */
[----:B------:R-:W-:Y:S01]  /*ad60*/  IMAD R215, R2, R223, R220 ;  /* 0x000000df02d77224 */ /* 0x000fe200078e02dc */
[----:B------:R-:W-:Y:S01]  /*ad70*/  IABS R223, R219 ;  /* 0x000000db00df7213 */ /* 0x000fe20000000000 */
[----:B------:R-:W-:Y:S01]  /*ad80*/  IMAD.HI.U32 R224, R3, R216, RZ ;  /* 0x000000d803e07227 */ /* 0x000fe200078e00ff */
[----:B------:R-:W-:-:S03]  /*ad90*/  LOP3.LUT R220, R242, 0x1c4, RZ, 0xfc, !PT ;  /* 0x000001c4f2dc7812 */ /* 0x000fc600078efcff */
[--C-:B------:R-:W-:Y:S02]  /*ada0*/  @!P4 IMAD.IADD R212, R212, 0x1, -R2.reuse ;  /* 0x00000001d4d4c824 */ /* 0x100fe400078e0a02 */
[--C-:B------:R-:W-:Y:S01]  /*adb0*/  @!P5 IMAD.IADD R213, R213, 0x1, -R2.reuse ;  /* 0x00000001d5d5d824 */ /* 0x100fe200078e0a02 */
[----:B------:R-:W-:Y:S01]  /*adc0*/  ISETP.GE.AND P5, PT, R217, RZ, PT ;  /* 0x000000ffd900720c */ /* 0x000fe20003fa6270 */
[----:B------:R-:W-:Y:S01]  /*add0*/  @!P2 IMAD.IADD R214, R214, 0x1, -R2 ;  /* 0x00000001d6d6a824 */ /* 0x000fe200078e0a02 */
[----:B------:R-:W-:Y:S01]  /*ade0*/  ISETP.GT.U32.AND P4, PT, R2, R212, PT ;  /* 0x000000d40200720c */ /* 0x000fe20003f84070 */
[----:B------:R-:W-:Y:S01]  /*adf0*/  IMAD.MOV.U32 R217, RZ, RZ, R223 ;  /* 0x000000ffffd97224 */ /* 0x000fe200078e00df */
[----:B------:R-:W-:Y:S01]  /*ae00*/  ISETP.GE.AND P2, PT, R218, RZ, PT ;  /* 0x000000ffda00720c */ /* 0x000fe20003f46270 */
[----:B------:R-:W-:Y:S01]  /*ae10*/  IMAD.MOV R225, RZ, RZ, -R224 ;  /* 0x000000ffffe17224 */ /* 0x000fe200078e0ae0 */
[----:B------:R-:W-:Y:S01]  /*ae20*/  IABS R224, R220 ;  /* 0x000000dc00e07213 */ /* 0x000fe20000000000 */
[----:B------:R-:W-:Y:S01]  /*ae30*/  IMAD.HI.U32 R223, R3, R217, RZ ;  /* 0x000000d903df7227 */ /* 0x000fe200078e00ff */
[----:B------:R-:W-:-:S02]  /*ae40*/  ISETP.GT.U32.AND P3, PT, R2, R214, PT ;  /* 0x000000d60200720c */ /* 0x000fc40003f64070 */
[----:B------:R-:W-:Y:S01]  /*ae50*/  ISETP.GT.U32.AND P0, PT, R2, R213, PT ;  /* 0x000000d50200720c */ /* 0x000fe20003f04070 */
[----:B------:R-:W-:Y:S02]  /*ae60*/  IMAD.MOV.U32 R218, RZ, RZ, R224 ;  /* 0x000000ffffda7224 */ /* 0x000fe400078e00e0 */
[----:B------:R-:W-:Y:S02]  /*ae70*/  IMAD.MOV R224, RZ, RZ, -R223 ;  /* 0x000000ffffe07224 */ /* 0x000fe400078e0adf */
[----:B------:R-:W-:Y:S01]  /*ae80*/  @!P4 IMAD.IADD R212, R212, 0x1, -R2 ;  /* 0x00000001d4d4c824 */ /* 0x000fe200078e0a02 */
[C---:B------:R-:W-:Y:S01]  /*ae90*/  ISETP.GT.U32.AND P4, PT, R2.reuse, R215, PT ;  /* 0x000000d70200720c */ /* 0x040fe20003f84070 */
[C---:B------:R-:W-:Y:S02]  /*aea0*/  IMAD R217, R2.reuse, R224, R217 ;  /* 0x000000e002d97224 */ /* 0x040fe400078e02d9 */
[----:B------:R-:W-:Y:S01]  /*aeb0*/  IMAD R216, R2, R225, R216 ;  /* 0x000000e102d87224 */ /* 0x000fe200078e02d8 */
[----:B------:R-:W-:Y:S01]  /*aec0*/  LOP3.LUT R225, R242, 0x1ce, RZ, 0xfc, !PT ;  /* 0x000001cef2e17812 */ /* 0x000fe200078efcff */
[----:B------:R-:W-:Y:S01]  /*aed0*/  @!P3 IMAD.IADD R214, R214, 0x1, -R2 ;  /* 0x00000001d6d6b824 */ /* 0x000fe200078e0a02 */
[C---:B------:R-:W-:Y:S01]  /*aee0*/  ISETP.GT.U32.AND P3, PT, R2.reuse, R217, PT ;  /* 0x000000d90200720c */ /* 0x040fe20003f64070 */
[----:B------:R-:W-:Y:S01]  /*aef0*/  @!P1 IMAD.MOV R211, RZ, RZ, -R211 ;  /* 0x000000ffffd39224 */ /* 0x000fe200078e0ad3 */
[----:B------:R-:W-:Y:S01]  /*af00*/  ISETP.GT.U32.AND P1, PT, R2, R216, PT ;  /* 0x000000d80200720c */ /* 0x000fe20003f24070 */
[----:B------:R-:W-:-:S02]  /*af10*/  @!P2 IMAD.MOV R214, RZ, RZ, -R214 ;  /* 0x000000ffffd6a224 */ /* 0x000fc400078e0ad6 */
[----:B------:R-:W-:-:S04]  /*af20*/  IMAD.HI.U32 R223, R3, R218, RZ ;  /* 0x000000da03df7227 */ /* 0x000fc800078e00ff */
[----:B------:R-:W-:Y:S02]  /*af30*/  @!P4 IMAD.IADD R215, R215, 0x1, -R2 ;  /* 0x00000001d7d7c824 */ /* 0x000fe400078e0a02 */
[----:B------:R-:W-:Y:S01]  /*af40*/  @!P6 IMAD.MOV R212, RZ, RZ, -R212 ;  /* 0x000000ffffd4e224 */ /* 0x000fe200078e0ad4 */
[----:B------:R-:W-:Y:S01]  /*af50*/  ISETP.GE.AND P6, PT, R222, RZ, PT ;  /* 0x000000ffde00720c */ /* 0x000fe20003fc6270 */
[--C-:B------:R-:W-:Y:S01]  /*af60*/  @!P3 IMAD.IADD R217, R217, 0x1, -R2.reuse ;  /* 0x00000001d9d9b824 */ /* 0x100fe200078e0a02 */
[C---:B------:R-:W-:Y:S01]  /*af70*/  ISETP.GT.U32.AND P4, PT, R2.reuse, R215, PT ;  /* 0x000000d70200720c */ /* 0x040fe20003f84070 */
[----:B------:R-:W-:Y:S01]  /*af80*/  IMAD.MOV R223, RZ, RZ, -R223 ;  /* 0x000000ffffdf7224 */ /* 0x000fe200078e0adf */
[----:B------:R-:W-:Y:S01]  /*af90*/  IABS R222, R227 ;  /* 0x000000e300de7213 */ /* 0x000fe20000000000 */
[--C-:B------:R-:W-:Y:S01]  /*afa0*/  @!P0 IMAD.IADD R213, R213, 0x1, -R2.reuse ;  /* 0x00000001d5d58824 */ /* 0x100fe200078e0a02 */
[----:B------:R-:W-:Y:S01]  /*afb0*/  ISETP.GT.U32.AND P2, PT, R2, R217, PT ;  /* 0x000000d90200720c */ /* 0x000fe20003f44070 */
[----:B------:R-:W-:Y:S01]  /*afc0*/  @!P1 IMAD.IADD R216, R216, 0x1, -R2 ;  /* 0x00000001d8d89824 */ /* 0x000fe200078e0a02 */
[----:B------:R-:W-:Y:S01]  /*afd0*/  ISETP.GE.AND P1, PT, R220, RZ, PT ;  /* 0x000000ffdc00720c */ /* 0x000fe20003f26270 */
[----:B------:R-:W-:Y:S01]  /*afe0*/  IMAD R218, R2, R223, R218 ;  /* 0x000000df02da7224 */ /* 0x000fe200078e02da */
[----:B------:R-:W-:Y:S01]  /*aff0*/  LOP3.LUT R220, R242, 0x1c8, RZ, 0xfc, !PT ;  /* 0x000001c8f2dc7812 */ /* 0x000fe200078efcff */
[----:B------:R-:W-:Y:S01]  /*b000*/  @!P5 IMAD.MOV R213, RZ, RZ, -R213 ;  /* 0x000000ffffd5d224 */ /* 0x000fe200078e0ad5 */
[----:B------:R-:W-:Y:S01]  /*b010*/  ISETP.GT.U32.AND P5, PT, R2, R216, PT ;  /* 0x000000d80200720c */ /* 0x000fe20003fa4070 */
[----:B------:R-:W-:Y:S01]  /*b020*/  IMAD.HI.U32 R229, R3, R222, RZ ;  /* 0x000000de03e57227 */ /* 0x000fe200078e00ff */
[----:B------:R-:W-:-:S02]  /*b030*/  ISETP.GE.AND P0, PT, R221, RZ, PT ;  /* 0x000000ffdd00720c */ /* 0x000fc40003f06270 */
[----:B------:R-:W-:Y:S01]  /*b040*/  LOP3.LUT R221, R242, 0x1ca, RZ, 0xfc, !PT ;  /* 0x000001caf2dd7812 */ /* 0x000fe200078efcff */
[--C-:B------:R-:W-:Y:S01]  /*b050*/  @!P4 IMAD.IADD R215, R215, 0x1, -R2.reuse ;  /* 0x00000001d7d7c824 */ /* 0x100fe200078e0a02 */
[----:B------:R-:W-:Y:S01]  /*b060*/  ISETP.GE.AND P4, PT, R219, RZ, PT ;  /* 0x000000ffdb00720c */ /* 0x000fe20003f86270 */
[--C-:B------:R-:W-:Y:S01]  /*b070*/  @!P2 IMAD.IADD R217, R217, 0x1, -R2.reuse ;  /* 0x00000001d9d9a824 */ /* 0x100fe200078e0a02 */
[----:B------:R-:W-:Y:S01]  /*b080*/  ISETP.GT.U32.AND P2, PT, R2, R218, PT ;  /* 0x000000da0200720c */ /* 0x000fe20003f44070 */
[----:B------:R-:W-:Y:S01]  /*b090*/  @!P6 IMAD.MOV R215, RZ, RZ, -R215 ;  /* 0x000000ffffd7e224 */ /* 0x000fe200078e0ad7 */
[----:B------:R-:W-:Y:S01]  /*b0a0*/  LOP3.LUT R219, R242, 0x1c6, RZ, 0xfc, !PT ;  /* 0x000001c6f2db7812 */ /* 0x000fe200078efcff */
[----:B------:R-:W-:Y:S01]  /*b0b0*/  IMAD.MOV R229, RZ, RZ, -R229 ;  /* 0x000000ffffe57224 */ /* 0x000fe200078e0ae5 */
[----:B------:R-:W-:Y:S01]  /*b0c0*/  ISETP.GE.AND P6, PT, R220, RZ, PT ;  /* 0x000000ffdc00720c */ /* 0x000fe20003fc6270 */
[----:B------:R-:W-:Y:S01]  /*b0d0*/  @!P5 IMAD.IADD R216, R216, 0x1, -R2 ;  /* 0x00000001d8d8d824 */ /* 0x000fe200078e0a02 */
[----:B------:R-:W-:Y:S01]  /*b0e0*/  ISETP.GE.AND P3, PT, R219, RZ, PT ;  /* 0x000000ffdb00720c */ /* 0x000fe20003f66270 */
[----:B------:R-:W-:Y:S01]  /*b0f0*/  IMAD R222, R2, R229, R222 ;  /* 0x000000e502de7224 */ /* 0x000fe200078e02de */
[----:B------:R-:W-:Y:S01]  /*b100*/  IABS R219, R219 ;  /* 0x000000db00db7213 */ /* 0x000fe20000000000 */
[----:B------:R-:W-:Y:S01]  /*b110*/  @!P0 IMAD.MOV R216, RZ, RZ, -R216 ;  /* 0x000000ffffd88224 */ /* 0x000fe200078e0ad8 */
[----:B------:R-:W-:Y:S01]  /*b120*/  IABS R220, R220 ;  /* 0x000000dc00dc7213 */ /* 0x000fe20000000000 */
[----:B------:R-:W-:Y:S01]  /*b130*/  @!P4 IMAD.MOV R217, RZ, RZ, -R217 ;  /* 0x000000ffffd9c224 */ /* 0x000fe200078e0ad9 */
[----:B------:R-:W-:Y:S01]  /*b140*/  ISETP.GE.AND P5, PT, R221, RZ, PT ;  /* 0x000000ffdd00720c */ /* 0x000fe20003fa6270 */
[----:B------:R-:W-:Y:S01]  /*b150*/  IMAD.HI.U32 R228, R3, R219, RZ ;  /* 0x000000db03e47227 */ /* 0x000fe200078e00ff */
[----:B------:R-:W-:-:S02]  /*b160*/  IABS R221, R221 ;  /* 0x000000dd00dd7213 */ /* 0x000fc40000000000 */
[----:B------:R-:W-:Y:S01]  /*b170*/  IABS R223, R225 ;  /* 0x000000e100df7213 */ /* 0x000fe20000000000 */
[----:B------:R-:W-:Y:S01]  /*b180*/  IMAD.HI.U32 R226, R3, R220, RZ ;  /* 0x000000dc03e27227 */ /* 0x000fe200078e00ff */
[----:B------:R-:W-:-:S03]  /*b190*/  IABS R229, R231 ;  /* 0x000000e700e57213 */ /* 0x000fc60000000000 */
[----:B------:R-:W-:Y:S02]  /*b1a0*/  @!P2 IMAD.IADD R218, R218, 0x1, -R2 ;  /* 0x00000001dadaa824 */ /* 0x000fe400078e0a02 */
[----:B------:R-:W-:Y:S02]  /*b1b0*/  IMAD.MOV R228, RZ, RZ, -R228 ;  /* 0x000000ffffe47224 */ /* 0x000fe400078e0ae4 */
[----:B------:R-:W-:Y:S01]  /*b1c0*/  IMAD.MOV R226, RZ, RZ, -R226 ;  /* 0x000000ffffe27224 */ /* 0x000fe200078e0ae2 */
[----:B------:R-:W-:Y:S01]  /*b1d0*/  ISETP.GT.U32.AND P2, PT, R2, R218, PT ;  /* 0x000000da0200720c */ /* 0x000fe20003f44070 */
[----:B------:R-:W-:-:S04]  /*b1e0*/  IMAD.HI.U32 R224, R3, R221, RZ ;  /* 0x000000dd03e07227 */ /* 0x000fc800078e00ff */
[----:B------:R-:W-:Y:S01]  /*b1f0*/  IMAD R219, R2, R228, R219 ;  /* 0x000000e402db7224 */ /* 0x000fe200078e02db */
[----:B------:R-:W-:Y:S01]  /*b200*/  LOP3.LUT R228, R242, 0x1d0, RZ, 0xfc, !PT ;  /* 0x000001d0f2e47812 */ /* 0x000fe200078efcff */
[C---:B------:R-:W-:Y:S02]  /*b210*/  IMAD R220, R2.reuse, R226, R220 ;  /* 0x000000e202dc7224 */ /* 0x040fe400078e02dc */
[----:B------:R-:W-:Y:S01]  /*b220*/  IMAD.MOV R224, RZ, RZ, -R224 ;  /* 0x000000ffffe07224 */ /* 0x000fe200078e0ae0 */
[C---:B------:R-:W-:Y:S01]  /*b230*/  ISETP.GT.U32.AND P0, PT, R2.reuse, R219, PT ;  /* 0x000000db0200720c */ /* 0x040fe20003f04070 */
[----:B------:R-:W-:Y:S01]  /*b240*/  IMAD.HI.U32 R226, R3, R223, RZ ;  /* 0x000000df03e27227 */ /* 0x000fe200078e00ff */
[----:B------:R-:W-:-:S03]  /*b250*/  ISETP.GT.U32.AND P4, PT, R2, R220, PT ;  /* 0x000000dc0200720c */ /* 0x000fc60003f84070 */
[----:B------:R-:W-:Y:S01]  /*b260*/  IMAD R221, R2, R224, R221 ;  /* 0x000000e002dd7224 */ /* 0x000fe200078e02dd */
[----:B------:R-:W-:Y:S01]  /*b270*/  IABS R224, R228 ;  /* 0x000000e400e07213 */ /* 0x000fe20000000000 */
[----:B------:R-:W-:Y:S02]  /*b280*/  @!P2 IMAD.IADD R218, R218, 0x1, -R2 ;  /* 0x00000001dadaa824 */ /* 0x000fe400078e0a02 */
[----:B------:R-:W-:Y:S01]  /*b290*/  IMAD.MOV R226, RZ, RZ, -R226 ;  /* 0x000000ffffe27224 */ /* 0x000fe200078e0ae2 */
[C---:B------:R-:W-:Y:S01]  /*b2a0*/  ISETP.GT.U32.AND P2, PT, R2.reuse, R221, PT ;  /* 0x000000dd0200720c */ /* 0x040fe20003f44070 */
[----:B------:R-:W-:Y:S01]  /*b2b0*/  @!P1 IMAD.MOV R218, RZ, RZ, -R218 ;  /* 0x000000ffffda9224 */ /* 0x000fe200078e0ada */
[----:B------:R-:W-:Y:S01]  /*b2c0*/  ISETP.GT.U32.AND P1, PT, R2, R222, PT ;  /* 0x000000de0200720c */ /* 0x000fe20003f24070 */
[--C-:B------:R-:W-:Y:S02]  /*b2d0*/  @!P0 IMAD.IADD R219, R219, 0x1, -R2.reuse ;  /* 0x00000001dbdb8824 */ /* 0x100fe400078e0a02 */
[----:B------:R-:W-:-:S02]  /*b2e0*/  @!P4 IMAD.IADD R220, R220, 0x1, -R2 ;  /* 0x00000001dcdcc824 */ /* 0x000fc400078e0a02 */
[C---:B------:R-:W-:Y:S01]  /*b2f0*/  IMAD R223, R2.reuse, R226, R223 ;  /* 0x000000e202df7224 */ /* 0x040fe200078e02df */
[C---:B------:R-:W-:Y:S01]  /*b300*/  ISETP.GT.U32.AND P0, PT, R2.reuse, R219, PT ;  /* 0x000000db0200720c */ /* 0x040fe20003f04070 */
[----:B------:R-:W-:Y:S01]  /*b310*/  IMAD.HI.U32 R226, R3, R224, RZ ;  /* 0x000000e003e27227 */ /* 0x000fe200078e00ff */
[----:B------:R-:W-:-:S03]  /*b320*/  ISETP.GT.U32.AND P4, PT, R2, R220, PT ;  /* 0x000000dc0200720c */ /* 0x000fc60003f84070 */
[----:B------:R-:W-:Y:S02]  /*b330*/  @!P2 IMAD.IADD R221, R221, 0x1, -R2 ;  /* 0x00000001dddda824 */ /* 0x000fe400078e0a02 */
[----:B------:R-:W-:Y:S02]  /*b340*/  IMAD.MOV R226, RZ, RZ, -R226 ;  /* 0x000000ffffe27224 */ /* 0x000fe400078e0ae2 */
[----:B------:R-:W-:Y:S01]  /*b350*/  @!P1 IMAD.IADD R222, R222, 0x1, -R2 ;  /* 0x00000001dede9824 */ /* 0x000fe200078e0a02 */
[C---:B------:R-:W-:Y:S01]  /*b360*/  ISETP.GT.U32.AND P2, PT, R2.reuse, R221, PT ;  /* 0x000000dd0200720c */ /* 0x040fe20003f44070 */
[C---:B------:R-:W-:Y:S02]  /*b370*/  IMAD R224, R2.reuse, R226, R224 ;  /* 0x000000e202e07224 */ /* 0x040fe400078e02e0 */
[--C-:B------:R-:W-:Y:S01]  /*b380*/  @!P0 IMAD.IADD R219, R219, 0x1, -R2.reuse ;  /* 0x00000001dbdb8824 */ /* 0x100fe200078e0a02 */
[----:B------:R-:W-:Y:S01]  /*b390*/  ISETP.GT.U32.AND P0, PT, R2, R223, PT ;  /* 0x000000df0200720c */ /* 0x000fe20003f04070 */
[----:B------:R-:W-:Y:S01]  /*b3a0*/  @!P4 IMAD.IADD R220, R220, 0x1, -R2 ;  /* 0x00000001dcdcc824 */ /* 0x000fe200078e0a02 */
[C---:B------:R-:W-:Y:S01]  /*b3b0*/  ISETP.GT.U32.AND P4, PT, R2.reuse, R224, PT ;  /* 0x000000e00200720c */ /* 0x040fe20003f84070 */
[----:B------:R-:W-:Y:S01]  /*b3c0*/  IMAD.MOV.U32 R226, RZ, RZ, R230 ;  /* 0x000000ffffe27224 */ /* 0x000fe200078e00e6 */
[----:B------:R-:W-:Y:S01]  /*b3d0*/  ISETP.GT.U32.AND P1, PT, R2, R222, PT ;  /* 0x000000de0200720c */ /* 0x000fe20003f24070 */
[----:B------:R-:W-:-:S04]  /*b3e0*/  IMAD.HI.U32 R230, R3, R229, RZ ;  /* 0x000000e503e67227 */ /* 0x000fc800078e00ff */
[----:B------:R-:W-:Y:S01]  /*b3f0*/  @!P3 IMAD.MOV R219, RZ, RZ, -R219 ;  /* 0x000000ffffdbb224 */ /* 0x000fe200078e0adb */
[----:B------:R-:W-:Y:S01]  /*b400*/  ISETP.GE.AND P3, PT, R227, RZ, PT ;  /* 0x000000ffe300720c */ /* 0x000fe20003f66270 */
[----:B------:R-:W-:-:S04]  /*b410*/  IMAD.HI.U32 R232, R3, R226, RZ ;  /* 0x000000e203e87227 */ /* 0x000fc800078e00ff */
[----:B------:R-:W-:Y:S02]  /*b420*/  IMAD.MOV R230, RZ, RZ, -R230 ;  /* 0x000000ffffe67224 */ /* 0x000fe400078e0ae6 */
[----:B------:R-:W-:Y:S01]  /*b430*/  @!P2 IMAD.IADD R221, R221, 0x1, -R2 ;  /* 0x00000001dddda824 */ /* 0x000fe200078e0a02 */
[----:B------:R-:W-:Y:S01]  /*b440*/  ISETP.GE.AND P2, PT, R225, RZ, PT ;  /* 0x000000ffe100720c */ /* 0x000fe20003f46270 */
[----:B------:R-:W-:Y:S01]  /*b450*/  IMAD.MOV R227, RZ, RZ, -R232 ;  /* 0x000000ffffe37224 */ /* 0x000fe200078e0ae8 */
[----:B------:R-:W-:Y:S01]  /*b460*/  LOP3.LUT R232, R242, 0x1de, RZ, 0xfc, !PT ;  /* 0x000001def2e87812 */ /* 0x000fe200078efcff */
[----:B------:R-:W-:Y:S01]  /*b470*/  IMAD R225, R2, R230, R229 ;  /* 0x000000e602e17224 */ /* 0x000fe200078e02e5 */
[C---:B------:R-:W-:Y:S01]  /*b480*/  LOP3.LUT R229, R242.reuse, 0x1d6, RZ, 0xfc, !PT ;  /* 0x000001d6f2e57812 */ /* 0x040fe200078efcff */
[----:B------:R-:W-:Y:S01]  /*b490*/  @!P0 IMAD.IADD R223, R223, 0x1, -R2 ;  /* 0x00000001dfdf8824 */ /* 0x000fe200078e0a02 */
[----:B------:R-:W-:Y:S01]  /*b4a0*/  LOP3.LUT R230, R242, 0x1d8, RZ, 0xfc, !PT ;  /* 0x000001d8f2e67812 */ /* 0x000fe200078efcff */
[----:B------:R-:W-:Y:S01]  /*b4b0*/  IMAD R226, R2, R227, R226 ;  /* 0x000000e302e27224 */ /* 0x000fe200078e02e2 */
        /* <DEDUP_REMOVED lines=10> */
[----:B------:R-:W-:-:S02]  /*b560*/  ISETP.GE.AND P0, PT, R228, RZ, PT ;  /* 0x000000ffe400720c */ /* 0x000fc40003f06270 */
[----:B------:R-:W-:Y:S02]  /*b570*/  IABS R228, R230 ;  /* 0x000000e600e47213 */ /* 0x000fe40000000000 */
[----:B------:R-:W-:Y:S01]  /*b580*/  ISETP.GE.AND P5, PT, R231, RZ, PT ;  /* 0x000000ffe700720c */ /* 0x000fe20003fa6270 */
[--C-:B------:R-:W-:Y:S01]  /*b590*/  @!P4 IMAD.IADD R223, R223, 0x1, -R2.reuse ;  /* 0x00000001dfdfc824 */ /* 0x100fe200078e0a02 */
[----:B------:R-:W-:Y:S01]  /*b5a0*/  ISETP.GE.AND P4, PT, R233, RZ, PT ;  /* 0x000000ffe900720c */ /* 0x000fe20003f86270 */
[--C-:B------:R-:W-:Y:S01]  /*b5b0*/  @!P1 IMAD.IADD R225, R225, 0x1, -R2.reuse ;  /* 0x00000001e1e19824 */ /* 0x100fe200078e0a02 */
[----:B------:R-:W-:Y:S01]  /*b5c0*/  ISETP.GE.AND P1, PT, R230, RZ, PT ;  /* 0x000000ffe600720c */ /* 0x000fe20003f26270 */
[--C-:B------:R-:W-:Y:S01]  /*b5d0*/  @!P6 IMAD.IADD R224, R224, 0x1, -R2.reuse ;  /* 0x00000001e0e0e824 */ /* 0x100fe200078e0a02 */
[----:B------:R-:W-:Y:S01]  /*b5e0*/  ISETP.GE.AND P6, PT, R229, RZ, PT ;  /* 0x000000ffe500720c */ /* 0x000fe20003fc6270 */
        /* <DEDUP_REMOVED lines=9> */
[----:B------:R-:W-:Y:S02]  /*b680*/  IMAD.MOV R229, RZ, RZ, -R231 ;  /* 0x000000ffffe57224 */ /* 0x000fe400078e0ae7 */
[----:B------:R-:W-:Y:S01]  /*b690*/  @!P3 IMAD.IADD R225, R225, 0x1, -R2 ;  /* 0x00000001e1e1b824 */ /* 0x000fe200078e0a02 */
[C---:B------:R-:W-:Y:S01]  /*b6a0*/  ISETP.GT.U32.AND P3, PT, R2.reuse, R227, PT ;  /* 0x000000e30200720c */ /* 0x040fe20003f64070 */
[----:B------:R-:W-:Y:S01]  /*b6b0*/  IMAD R228, R2, R229, R228 ;  /* 0x000000e502e47224 */ /* 0x000fe200078e02e4 */
[----:B------:R-:W-:Y:S01]  /*b6c0*/  LOP3.LUT R229, R242, 0x1dc, RZ, 0xfc, !PT ;  /* 0x000001dcf2e57812 */ /* 0x000fe200078efcff */
[----:B------:R-:W-:Y:S01]  /*b6d0*/  @!P2 IMAD.IADD R226, R226, 0x1, -R2 ;  /* 0x00000001e2e2a824 */ /* 0x000fe200078e0a02 */
[----:B------:R-:W-:Y:S01]  /*b6e0*/  IABS R231, R230 ;  /* 0x000000e600e77213 */ /* 0x000fe20000000000 */
[----:B------:R-:W-:Y:S01]  /*b6f0*/  @!P0 IMAD.MOV R224, RZ, RZ, -R224 ;  /* 0x000000ffffe08224 */ /* 0x000fe200078e0ae0 */
[----:B------:R-:W-:Y:S01]  /*b700*/  ISETP.GE.AND P0, PT, R230, RZ, PT ;  /* 0x000000ffe600720c */ /* 0x000fe20003f06270 */
[----:B------:R-:W-:Y:S01]  /*b710*/  @!P4 IMAD.MOV R226, RZ, RZ, -R226 ;  /* 0x000000ffffe2c224 */ /* 0x000fe200078e0ae2 */
[----:B------:R-:W-:Y:S01]  /*b720*/  ISETP.GT.U32.AND P4, PT, R2, R228, PT ;  /* 0x000000e40200720c */ /* 0x000fe20003f84070 */
[----:B------:R-:W-:Y:S01]  /*b730*/  @!P5 IMAD.MOV R225, RZ, RZ, -R225 ;  /* 0x000000ffffe1d224 */ /* 0x000fe200078e0ae1 */
[----:B------:R-:W-:-:S02]  /*b740*/  ISETP.GE.AND P2, PT, R229, RZ, PT ;  /* 0x000000ffe500720c */ /* 0x000fc40003f46270 */
[----:B------:R-:W-:Y:S01]  /*b750*/  IABS R230, R229 ;  /* 0x000000e500e67213 */ /* 0x000fe20000000000 */
[----:B------:R-:W-:Y:S01]  /*b760*/  IMAD.MOV.U32 R229, RZ, RZ, R231 ;  /* 0x000000ffffe57224 */ /* 0x000fe200078e00e7 */
[----:B------:R-:W-:Y:S01]  /*b770*/  ISETP.GE.AND P5, PT, R232, RZ, PT ;  /* 0x000000ffe800720c */ /* 0x000fe20003fa6270 */
[--C-:B------:R-:W-:Y:S01]  /*b780*/  @!P3 IMAD.IADD R227, R227, 0x1, -R2.reuse ;  /* 0x00000001e3e3b824 */ /* 0x100fe200078e0a02 */
[----:B------:R-:W-:Y:S01]  /*b790*/  IABS R232, R232 ;  /* 0x000000e800e87213 */ /* 0x000fe20000000000 */
[----:B------:R-:W-:Y:S01]  /*b7a0*/  IMAD.HI.U32 R231, R3, R229, RZ ;  /* 0x000000e503e77227 */ /* 0x000fe200078e00ff */
[----:B------:R-:W-:Y:S02]  /*b7b0*/  IABS R242, R0 ;  /* 0x0000000000f27213 */ /* 0x000fe40000000000 */
[----:B------:R-:W-:Y:S01]  /*b7c0*/  ISETP.GT.U32.AND P3, PT, R2, R227, PT ;  /* 0x000000e30200720c */ /* 0x000fe20003f64070 */
[----:B------:R-:W-:Y:S02]  /*b7d0*/  IMAD.MOV R231, RZ, RZ, -R231 ;  /* 0x000000ffffe77224 */ /* 0x000fe400078e0ae7 */
[----:B------:R-:W-:-:S02]  /*b7e0*/  @!P4 IMAD.IADD R228, R228, 0x1, -R2 ;  /* 0x00000001e4e4c824 */ /* 0x000fc400078e0a02 */
[C---:B------:R-:W-:Y:S02]  /*b7f0*/  IMAD R229, R2.reuse, R231, R229 ;  /* 0x000000e702e57224 */ /* 0x040fe400078e02e5 */
[----:B------:R-:W-:Y:S01]  /*b800*/  IMAD.HI.U32 R233, R3, R230, RZ ;  /* 0x000000e603e97227 */ /* 0x000fe200078e00ff */
[----:B------:R-:W-:-:S03]  /*b810*/  ISETP.GT.U32.AND P4, PT, R2, R228, PT ;  /* 0x000000e40200720c */ /* 0x000fc60003f84070 */
[----:B------:R-:W-:Y:S02]  /*b820*/  IMAD.MOV.U32 R231, RZ, RZ, R232 ;  /* 0x000000ffffe77224 */ /* 0x000fe400078e00e8 */
[----:B------:R-:W-:Y:S02]  /*b830*/  IMAD.MOV.U32 R232, RZ, RZ, R234 ;  /* 0x000000ffffe87224 */ /* 0x000fe400078e00ea */
[----:B------:R-:W-:Y:S02]  /*b840*/  IMAD.MOV R233, RZ, RZ, -R233 ;  /* 0x000000ffffe97224 */ /* 0x000fe400078e0ae9 */
[----:B------:R-:W-:-:S04]  /*b850*/  IMAD.HI.U32 R234, R3, R231, RZ ;  /* 0x000000e703ea7227 */ /* 0x000fc800078e00ff */
[C---:B------:R-:W-:Y:S02]  /*b860*/  IMAD R230, R2.reuse, R233, R230 ;  /* 0x000000e902e67224 */ /* 0x040fe400078e02e6 */
[----:B------:R-:W-:Y:S01]  /*b870*/  @!P3 IMAD.IADD R227, R227, 0x1, -R2 ;  /* 0x00000001e3e3b824 */ /* 0x000fe200078e0a02 */
[C---:B------:R-:W-:Y:S01]  /*b880*/  ISETP.GT.U32.AND P3, PT, R2.reuse, R229, PT ;  /* 0x000000e50200720c */ /* 0x040fe20003f64070 */
[----:B------:R-:W-:Y:S02]  /*b890*/  IMAD.MOV R234, RZ, RZ, -R234 ;  /* 0x000000ffffea7224 */ /* 0x000fe400078e0aea */
[----:B------:R-:W-:Y:S01]  /*b8a0*/  @!P6 IMAD.MOV R227, RZ, RZ, -R227 ;  /* 0x000000ffffe3e224 */ /* 0x000fe200078e0ae3 */
[C---:B------:R-:W-:Y:S01]  /*b8b0*/  ISETP.GT.U32.AND P6, PT, R2.reuse, R230, PT ;  /* 0x000000e60200720c */ /* 0x040fe20003fc4070 */
[----:B------:R-:W-:Y:S02]  /*b8c0*/  IMAD R231, R2, R234, R231 ;  /* 0x000000ea02e77224 */ /* 0x000fe400078e02e7 */
[----:B------:R-:W-:-:S02]  /*b8d0*/  @!P4 IMAD.IADD R228, R228, 0x1, -R2 ;  /* 0x00000001e4e4c824 */ /* 0x000fc400078e0a02 */
[----:B------:R-:W-:Y:S01]  /*b8e0*/  IMAD.MOV.U32 R233, RZ, RZ, R235 ;  /* 0x000000ffffe97224 */ /* 0x000fe200078e00eb */
[----:B------:R-:W-:Y:S01]  /*b8f0*/  ISETP.GT.U32.AND P4, PT, R2, R231, PT ;  /* 0x000000e70200720c */ /* 0x000fe20003f84070 */
[----:B------:R-:W-:-:S04]  /*b900*/  IMAD.HI.U32 R235, R3, R232, RZ ;  /* 0x000000e803eb7227 */ /* 0x000fc800078e00ff */
[----:B------:R-:W-:-:S04]  /*b910*/  IMAD.HI.U32 R236, R3, R233, RZ ;  /* 0x000000e903ec7227 */ /* 0x000fc800078e00ff */
[----:B------:R-:W-:Y:S01]  /*b920*/  IMAD.MOV R234, RZ, RZ, -R236 ;  /* 0x000000ffffea7224 */ /* 0x000fe200078e0aec */
[----:B------:R-:W-:Y:S01]  /*b930*/  IABS R236, R4 ;  /* 0x0000000400ec7213 */ /* 0x000fe20000000000 */
[--C-:B------:R-:W-:Y:S02]  /*b940*/  @!P6 IMAD.IADD R230, R230, 0x1, -R2.reuse ;  /* 0x00000001e6e6e824 */ /* 0x100fe400078e0a02 */
[C---:B------:R-:W-:Y:S01]  /*b950*/  IMAD R233, R2.reuse, R234, R233 ;  /* 0x000000ea02e97224 */ /* 0x040fe200078e02e9 */
[----:B------:R-:W-:Y:S01]  /*b960*/  IABS R234, R252 ;  /* 0x000000fc00ea7213 */ /* 0x000fe20000000000 */
[----:B------:R-:W-:Y:S01]  /*b970*/  @!P4 IMAD.IADD R231, R231, 0x1, -R2 ;  /* 0x00000001e7e7c824 */ /* 0x000fe200078e0a02 */
[C---:B------:R-:W-:Y:S01]  /*b980*/  ISETP.GT.U32.AND P6, PT, R2.reuse, R230, PT ;  /* 0x000000e60200720c */ /* 0x040fe20003fc4070 */
[----:B------:R-:W-:Y:S02]  /*b990*/  IMAD.MOV R235, RZ, RZ, -R235 ;  /* 0x000000ffffeb7224 */ /* 0x000fe400078e0aeb */
[----:B------:R-:W-:Y:S01]  /*b9a0*/  IMAD.HI.U32 R237, R3, R234, RZ ;  /* 0x000000ea03ed7227 */ /* 0x000fe200078e00ff */
[----:B------:R-:W-:-:S03]  /*b9b0*/  ISETP.GT.U32.AND P4, PT, R2, R231, PT ;  /* 0x000000e70200720c */ /* 0x000fc60003f84070 */
[----:B------:R-:W-:Y:S02]  /*b9c0*/  IMAD.MOV R237, RZ, RZ, -R237 ;  /* 0x000000ffffed7224 */ /* 0x000fe400078e0aed */
[C---:B------:R-:W-:Y:S01]  /*b9d0*/  IMAD R232, R2.reuse, R235, R232 ;  /* 0x000000eb02e87224 */ /* 0x040fe200078e02e8 */
[----:B------:R-:W-:Y:S01]  /*b9e0*/  IABS R235, R13 ;  /* 0x0000000d00eb7213 */ /* 0x000fe20000000000 */
[----:B------:R-:W-:Y:S02]  /*b9f0*/  IMAD R234, R2, R237, R234 ;  /* 0x000000ed02ea7224 */ /* 0x000fe400078e02ea */
[----:B------:R-:W-:Y:S01]  /*ba00*/  @!P6 IMAD.IADD R230, R230, 0x1, -R2 ;  /* 0x00000001e6e6e824 */ /* 0x000fe200078e0a02 */
[C---:B------:R-:W-:Y:S01]  /*ba10*/  ISETP.GT.U32.AND P6, PT, R2.reuse, R233, PT ;  /* 0x000000e90200720c */ /* 0x040fe20003fc4070 */
[----:B------:R-:W-:Y:S02]  /*ba20*/  IMAD.MOV.U32 R237, RZ, RZ, R238 ;  /* 0x000000ffffed7224 */ /* 0x000fe400078e00ee */
[----:B------:R-:W-:Y:S01]  /*ba30*/  @!P4 IMAD.IADD R231, R231, 0x1, -R2 ;  /* 0x00000001e7e7c824 */ /* 0x000fe200078e0a02 */
[----:B------:R-:W-:Y:S01]  /*ba40*/  ISETP.GT.U32.AND P4, PT, R2, R234, PT ;  /* 0x000000ea0200720c */ /* 0x000fe20003f84070 */
[----:B------:R-:W-:-:S04]  /*ba50*/  IMAD.HI.U32 R238, R3, R235, RZ ;  /* 0x000000eb03ee7227 */ /* 0x000fc800078e00ff */
[----:B------:R-:W-:-:S04]  /*ba60*/  IMAD.HI.U32 R239, R3, R236, RZ ;  /* 0x000000ec03ef7227 */ /* 0x000fc800078e00ff */
[----:B------:R-:W-:Y:S02]  /*ba70*/  @!P6 IMAD.IADD R233, R233, 0x1, -R2 ;  /* 0x00000001e9e9e824 */ /* 0x000fe400078e0a02 */
[----:B------:R-:W-:Y:S02]  /*ba80*/  IMAD.MOV R238, RZ, RZ, -R238 ;  /* 0x000000ffffee7224 */ /* 0x000fe400078e0aee */
[----:B------:R-:W-:Y:S01]  /*ba90*/  @!P4 IMAD.IADD R234, R234, 0x1, -R2 ;  /* 0x00000001eaeac824 */ /* 0x000fe200078e0a02 */
[C---:B------:R-:W-:Y:S01]  /*baa0*/  ISETP.GT.U32.AND P4, PT, R2.reuse, R233, PT ;  /* 0x000000e90200720c */ /* 0x040fe20003f84070 */
[----:B------:R-:W-:Y:S02]  /*bab0*/  IMAD.MOV R239, RZ, RZ, -R239 ;  /* 0x000000ffffef7224 */ /* 0x000fe400078e0aef */
[C---:B------:R-:W-:Y:S01]  /*bac0*/  IMAD R235, R2.reuse, R238, R235 ;  /* 0x000000ee02eb7224 */ /* 0x040fe200078e02eb */
[----:B------:R-:W-:Y:S01]  /*bad0*/  IABS R238, R250 ;  /* 0x000000fa00ee7213 */ /* 0x000fe20000000000 */
[----:B------:R-:W-:Y:S01]  /*bae0*/  IMAD R236, R2, R239, R236 ;  /* 0x000000ef02ec7224 */ /* 0x000fe200078e02ec */
[----:B------:R-:W-:Y:S01]  /*baf0*/  IABS R239, R14 ;  /* 0x0000000e00ef7213 */ /* 0x000fe20000000000 */
[----:B------:R-:W-:-:S04]  /*bb00*/  IMAD.HI.U32 R240, R3, R237, RZ ;  /* 0x000000ed03f07227 */ /* 0x000fc800078e00ff */
[----:B------:R-:W-:-:S04]  /*bb10*/  IMAD.HI.U32 R243, R3, R238, RZ ;  /* 0x000000ee03f37227 */ /* 0x000fc800078e00ff */
[----:B------:R-:W-:Y:S01]  /*bb20*/  @!P4 IMAD.IADD R233, R233, 0x1, -R2 ;  /* 0x00000001e9e9c824 */ /* 0x000fe200078e0a02 */
[----:B------:R-:W-:Y:S01]  /*bb30*/  ISETP.GT.U32.AND P4, PT, R2, R236, PT ;  /* 0x000000ec0200720c */ /* 0x000fe20003f84070 */
[----:B------:R-:W-:Y:S02]  /*bb40*/  IMAD.MOV R243, RZ, RZ, -R243 ;  /* 0x000000fffff37224 */ /* 0x000fe400078e0af3 */
[----:B------:R-:W-:-:S04]  /*bb50*/  IMAD.HI.U32 R244, R3, R239, RZ ;  /* 0x000000ef03f47227 */ /* 0x000fc800078e00ff */
[----:B------:R-:W-:Y:S02]  /*bb60*/  IMAD R238, R2, R243, R238 ;  /* 0x000000f302ee7224 */ /* 0x000fe400078e02ee */
[----:B------:R-:W-:Y:S02]  /*bb70*/  IMAD.MOV R243, RZ, RZ, -R244 ;  /* 0x000000fffff37224 */ /* 0x000fe400078e0af4 */
[----:B------:R-:W-:Y:S02]  /*bb80*/  IMAD.MOV R240, RZ, RZ, -R240 ;  /* 0x000000fffff07224 */ /* 0x000fe400078e0af0 */
[----:B------:R-:W-:Y:S01]  /*bb90*/  @!P4 IMAD.IADD R236, R236, 0x1, -R2 ;  /* 0x00000001ececc824 */ /* 0x000fe200078e0a02 */
[C---:B------:R-:W-:Y:S01]  /*bba0*/  ISETP.GT.U32.AND P4, PT, R2.reuse, R238, PT ;  /* 0x000000ee0200720c */ /* 0x040fe20003f84070 */
[C---:B------:R-:W-:Y:S01]  /*bbb0*/  IMAD R239, R2.reuse, R243, R239 ;  /* 0x000000f302ef7224 */ /* 0x040fe200078e02ef */
[----:B------:R-:W-:Y:S01]  /*bbc0*/  IABS R243, R245 ;  /* 0x000000f500f37213 */ /* 0x000fe20000000000 */
[----:B------:R-:W-:Y:S01]  /*bbd0*/  IMAD R237, R2, R240, R237 ;  /* 0x000000f002ed7224 */ /* 0x000fe200078e02ed */
[----:B------:R-:W-:Y:S01]  /*bbe0*/  IABS R240, R11 ;  /* 0x0000000b00f07213 */ /* 0x000fe20000000000 */
[----:B------:R-:W-:-:S02]  /*bbf0*/  @!P5 IMAD.MOV R231, RZ, RZ, -R231 ;  /* 0x000000ffffe7d224 */ /* 0x000fc400078e0ae7 */
[----:B--2---:R-:W-:-:S04]  /*bc00*/  IMAD.HI.U32 R6, R3, R243, RZ ;  /* 0x000000f303067227 */ /* 0x004fc800078e00ff */
[----:B------:R-:W-:-:S04]  /*bc10*/  IMAD.HI.U32 R251, R3, R240, RZ ;  /* 0x000000f003fb7227 */ /* 0x000fc800078e00ff */
[----:B------:R-:W-:Y:S01]  /*bc20*/  @!P4 IMAD.IADD R238, R238, 0x1, -R2 ;  /* 0x00000001eeeec824 */ /* 0x000fe200078e0a02 */
[C---:B------:R-:W-:Y:S01]  /*bc30*/  ISETP.GT.U32.AND P4, PT, R2.reuse, R239, PT ;  /* 0x000000ef0200720c */ /* 0x040fe20003f84070 */
[----:B------:R-:W-:Y:S01]  /*bc40*/  IMAD.MOV R244, RZ, RZ, -R251 ;  /* 0x000000fffff47224 */ /* 0x000fe200078e0afb */
[----:B------:R-:W-:Y:S01]  /*bc50*/  IABS R251, R248 ;  /* 0x000000f800fb7213 */ /* 0x000fe20000000000 */
[----:B------:R-:W-:Y:S02]  /*bc60*/  IMAD.MOV R6, RZ, RZ, -R6 ;  /* 0x000000ffff067224 */ /* 0x000fe400078e0a06 */
[C---:B------:R-:W-:Y:S01]  /*bc70*/  IMAD R240, R2.reuse, R244, R240 ;  /* 0x000000f402f07224 */ /* 0x040fe200078e02f0 */
[----:B------:R-:W-:Y:S01]  /*bc80*/  IABS R244, R247 ;  /* 0x000000f700f47213 */ /* 0x000fe20000000000 */
[----:B------:R-:W-:Y:S02]  /*bc90*/  IMAD R243, R2, R6, R243 ;  /* 0x0000000602f37224 */ /* 0x000fe400078e02f3 */
[----:B------:R-:W2:Y:S01]  /*bca0*/  LDL.LU R6, [R1+0x3278] ;  /* 0x0032780001067983 */ /* 0x000ea20000300800 */
[----:B------:R-:W-:-:S02]  /*bcb0*/  @!P3 IMAD.IADD R229, R229, 0x1, -R2 ;  /* 0x00000001e5e5b824 */ /* 0x000fc400078e0a02 */
[----:B------:R-:W-:-:S03]  /*bcc0*/  IMAD.HI.U32 R5, R3, R244, RZ ;  /* 0x000000f403057227 */ /* 0x000fc600078e00ff */
[C---:B------:R-:W-:Y:S01]  /*bcd0*/  ISETP.GT.U32.AND P3, PT, R2.reuse, R229, PT ;  /* 0x000000e50200720c */ /* 0x040fe20003f64070 */
[----:B------:R-:W-:Y:S01]  /*bce0*/  @!P4 IMAD.IADD R239, R239, 0x1, -R2 ;  /* 0x00000001efefc824 */ /* 0x000fe200078e0a02 */
[C---:B------:R-:W-:Y:S01]  /*bcf0*/  ISETP.GT.U32.AND P4, PT, R2.reuse, R240, PT ;  /* 0x000000f00200720c */ /* 0x040fe20003f84070 */
[----:B------:R-:W-:Y:S02]  /*bd00*/  IMAD.MOV R5, RZ, RZ, -R5 ;  /* 0x000000ffff057224 */ /* 0x000fe400078e0a05 */
[----:B------:R-:W-:Y:S01]  /*bd10*/  @!P1 IMAD.MOV R228, RZ, RZ, -R228 ;  /* 0x000000ffffe49224 */ /* 0x000fe200078e0ae4 */
[C---:B------:R-:W-:Y:S01]  /*bd20*/  ISETP.GT.U32.AND P5, PT, R2.reuse, R239, PT ;  /* 0x000000ef0200720c */ /* 0x040fe20003fa4070 */
[C---:B------:R-:W-:Y:S01]  /*bd30*/  IMAD R244, R2.reuse, R5, R244 ;  /* 0x0000000502f47224 */ /* 0x040fe200078e02f4 */
[C---:B------:R-:W-:Y:S01]  /*bd40*/  ISETP.GT.U32.AND P1, PT, R2.reuse, R234, PT ;  /* 0x000000ea0200720c */ /* 0x040fe20003f24070 */
[----:B------:R-:W3:Y:S04]  /*bd50*/  LDL.LU R5, [R1+0x3274] ;  /* 0x0032740001057983 */ /* 0x000ee80000300800 */
[----:B------:R-:W-:Y:S01]  /*bd60*/  @!P3 IMAD.IADD R229, R229, 0x1, -R2 ;  /* 0x00000001e5e5b824 */ /* 0x000fe200078e0a02 */
[----:B------:R-:W-:-:S05]  /*bd70*/  ISETP.GT.U32.AND P3, PT, R2, R232, PT ;  /* 0x000000e80200720c */ /* 0x000fca0003f64070 */
[--C-:B------:R-:W-:Y:S01]  /*bd80*/  @!P5 IMAD.IADD R239, R239, 0x1, -R2.reuse ;  /* 0x00000001efefd824 */ /* 0x100fe200078e0a02 */
[----:B------:R-:W-:Y:S01]  /*bd90*/  ISETP.GE.AND P5, PT, R13, RZ, PT ;  /* 0x000000ff0d00720c */ /* 0x000fe20003fa6270 */
[----:B------:R-:W-:Y:S01]  /*bda0*/  @!P1 IMAD.IADD R234, R234, 0x1, -R2 ;  /* 0x00000001eaea9824 */ /* 0x000fe200078e0a02 */
[----:B------:R-:W4:Y:S01]  /*bdb0*/  LDL.LU R13, [R1+0x7c] ;  /* 0x00007c00010d7983 */ /* 0x000f220000300800 */
[----:B------:R-:W-:-:S04]  /*bdc0*/  ISETP.GT.U32.AND P1, PT, R2, R237, PT ;  /* 0x000000ed0200720c */ /* 0x000fc80003f24070 */
[----:B------:R-:W-:Y:S01]  /*bdd0*/  @!P3 IMAD.IADD R232, R232, 0x1, -R2 ;  /* 0x00000001e8e8b824 */ /* 0x000fe200078e0a02 */
[----:B------:R-:W-:Y:S02]  /*bde0*/  ISETP.GE.AND P3, PT, R241, RZ, PT ;  /* 0x000000fff100720c */ /* 0x000fe40003f66270 */
[----:B------:R-:W-:Y:S02]  /*bdf0*/  IABS R241, R12 ;  /* 0x0000000c00f17213 */ /* 0x000fe40000000000 */
[----:B------:R-:W-:-:S04]  /*be00*/  ISETP.GT.U32.AND P6, PT, R2, R232, PT ;  /* 0x000000e80200720c */ /* 0x000fc80003fc4070 */
[----:B------:R-:W-:Y:S01]  /*be10*/  @!P1 IMAD.IADD R237, R237, 0x1, -R2 ;  /* 0x00000001eded9824 */ /* 0x000fe200078e0a02 */
[----:B------:R-:W-:Y:S02]  /*be20*/  ISETP.GE.AND P1, PT, R252, RZ, PT ;  /* 0x000000fffc00720c */ /* 0x000fe40003f26270 */
[----:B------:R-:W-:-:S06]  /*be30*/  IABS R252, R246 ;  /* 0x000000f600fc7213 */ /* 0x000fcc0000000000 */
[----:B------:R-:W-:Y:S01]  /*be40*/  @!P6 IMAD.IADD R232, R232, 0x1, -R2 ;  /* 0x00000001e8e8e824 */ /* 0x000fe200078e0a02 */
[----:B------:R-:W-:-:S13]  /*be50*/  ISETP.GT.U32.AND P6, PT, R2, R235, PT ;  /* 0x000000eb0200720c */ /* 0x000fda0003fc4070 */
[----:B------:R-:W-:Y:S01]  /*be60*/  @!P6 IMAD.IADD R235, R235, 0x1, -R2 ;  /* 0x00000001ebebe824 */ /* 0x000fe200078e0a02 */
[----:B------:R-:W-:Y:S01]  /*be70*/  ISETP.GE.AND P6, PT, R249, RZ, PT ;  /* 0x000000fff900720c */ /* 0x000fe20003fc6270 */
[----:B------:R-:W-:-:S04]  /*be80*/  IMAD.HI.U32 R249, R3, R241, RZ ;  /* 0x000000f103f97227 */ /* 0x000fc800078e00ff */
[----:B------:R-:W-:-:S04]  /*be90*/  IMAD.MOV R249, RZ, RZ, -R249 ;  /* 0x000000fffff97224 */ /* 0x000fc800078e0af9 */
[----:B------:R-:W-:Y:S02]  /*bea0*/  IMAD R241, R2, R249, R241 ;  /* 0x000000f902f17224 */ /* 0x000fe400078e02f1 */
[----:B------:R-:W-:-:S04]  /*beb0*/  IMAD.HI.U32 R249, R3, R242, RZ ;  /* 0x000000f203f97227 */ /* 0x000fc800078e00ff */
[----:B------:R-:W-:-:S04]  /*bec0*/  IMAD.MOV R249, RZ, RZ, -R249 ;  /* 0x000000fffff97224 */ /* 0x000fc800078e0af9 */
[----:B------:R-:W-:Y:S02]  /*bed0*/  IMAD R242, R2, R249, R242 ;  /* 0x000000f902f27224 */ /* 0x000fe400078e02f2 */
[----:B------:R-:W-:-:S04]  /*bee0*/  IMAD.HI.U32 R249, R3, R252, RZ ;  /* 0x000000fc03f97227 */ /* 0x000fc800078e00ff */
[----:B------:R-:W-:Y:S02]  /*bef0*/  IMAD.MOV R249, RZ, RZ, -R249 ;  /* 0x000000fffff97224 */ /* 0x000fe400078e0af9 */
[----:B------:R-:W-:Y:S01]  /*bf00*/  @!P3 IMAD.MOV R232, RZ, RZ, -R232 ;  /* 0x000000ffffe8b224 */ /* 0x000fe200078e0ae8 */
[C---:B------:R-:W-:Y:S01]  /*bf10*/  ISETP.GT.U32.AND P3, PT, R2.reuse, R238, PT ;  /* 0x000000ee0200720c */ /* 0x040fe20003f64070 */
[C---:B------:R-:W-:Y:S02]  /*bf20*/  IMAD R252, R2.reuse, R249, R252 ;  /* 0x000000f902fc7224 */ /* 0x040fe400078e02fc */
[----:B------:R-:W1:Y:S01]  /*bf30*/  S2R R249, SR_TID.X ;  /* 0x0000000000f97919 */ /* 0x000e620000002100 */
[----:B------:R-:W-:Y:S01]  /*bf40*/  @!P0 IMAD.MOV R229, RZ, RZ, -R229 ;  /* 0x000000ffffe58224 */ /* 0x000fe200078e0ae5 */
[C---:B------:R-:W-:Y:S01]  /*bf50*/  ISETP.GT.U32.AND P0, PT, R2.reuse, R235, PT ;  /* 0x000000eb0200720c */ /* 0x040fe20003f04070 */
[----:B------:R-:W-:Y:S01]  /*bf60*/  @!P2 IMAD.MOV R230, RZ, RZ, -R230 ;  /* 0x000000ffffe6a224 */ /* 0x000fe200078e0ae6 */
[----:B------:R-:W-:Y:S01]  /*bf70*/  ISETP.GT.U32.AND P2, PT, R2, R236, PT ;  /* 0x000000ec0200720c */ /* 0x000fe20003f44070 */
[----:B------:R-:W-:Y:S01]  /*bf80*/  @!P4 IMAD.IADD R240, R240, 0x1, -R2 ;  /* 0x00000001f0f0c824 */ /* 0x000fe200078e0a02 */
[----:B------:R-:W-:Y:S01]  /*bf90*/  ISETP.GT.U32.AND P4, PT, R2, R237, PT ;  /* 0x000000ed0200720c */ /* 0x000fe20003f84070 */
[----:B------:R-:W-:-:S02]  /*bfa0*/  @!P1 IMAD.MOV R234, RZ, RZ, -R234 ;  /* 0x000000ffffea9224 */ /* 0x000fc400078e0aea */
[----:B------:R-:W-:-:S04]  /*bfb0*/  IMAD.HI.U32 R3, R3, R251, RZ ;  /* 0x000000fb03037227 */ /* 0x000fc800078e00ff */
[--C-:B------:R-:W-:Y:S01]  /*bfc0*/  @!P3 IMAD.IADD R238, R238, 0x1, -R2.reuse ;  /* 0x00000001eeeeb824 */ /* 0x100fe200078e0a02 */
[C---:B------:R-:W-:Y:S01]  /*bfd0*/  ISETP.GT.U32.AND P3, PT, R2.reuse, R252, PT ;  /* 0x000000fc0200720c */ /* 0x040fe20003f64070 */
[--C-:B------:R-:W-:Y:S01]  /*bfe0*/  @!P0 IMAD.IADD R235, R235, 0x1, -R2.reuse ;  /* 0x00000001ebeb8824 */ /* 0x100fe200078e0a02 */
[----:B------:R-:W-:Y:S01]  /*bff0*/  ISETP.GT.U32.AND P1, PT, R2, R241, PT ;  /* 0x000000f10200720c */ /* 0x000fe20003f24070 */
[--C-:B------:R-:W-:Y:S01]  /*c000*/  @!P2 IMAD.IADD R236, R236, 0x1, -R2.reuse ;  /* 0x00000001ececa824 */ /* 0x100fe200078e0a02 */
[C---:B------:R-:W-:Y:S01]  /*c010*/  ISETP.GT.U32.AND P0, PT, R2.reuse, R242, PT ;  /* 0x000000f20200720c */ /* 0x040fe20003f04070 */
[----:B------:R-:W-:Y:S01]  /*c020*/  @!P4 IMAD.IADD R237, R237, 0x1, -R2 ;  /* 0x00000001ededc824 */ /* 0x000fe200078e0a02 */
[C---:B------:R-:W-:Y:S02]  /*c030*/  ISETP.GT.U32.AND P2, PT, R2.reuse, R243, PT ;  /* 0x000000f30200720c */ /* 0x040fe40003f44070 */
[C---:B------:R-:W-:Y:S01]  /*c040*/  ISETP.GT.U32.AND P4, PT, R2.reuse, R244, PT ;  /* 0x000000f40200720c */ /* 0x040fe20003f84070 */
[----:B------:R-:W-:Y:S01]  /*c050*/  @!P6 IMAD.MOV R233, RZ, RZ, -R233 ;  /* 0x000000ffffe9e224 */ /* 0x000fe200078e0ae9 */
[----:B------:R-:W-:Y:S01]  /*c060*/  ISETP.GT.U32.AND P6, PT, R2, R240, PT ;  /* 0x000000f00200720c */ /* 0x000fe20003fc4070 */
[----:B------:R-:W-:-:S02]  /*c070*/  IMAD.MOV R3, RZ, RZ, -R3 ;  /* 0x000000ffff037224 */ /* 0x000fc400078e0a03 */
[--C-:B------:R-:W-:Y:S01]  /*c080*/  @!P3 IMAD.IADD R252, R252, 0x1, -R2.reuse ;  /* 0x00000001fcfcb824 */ /* 0x100fe200078e0a02 */
[----:B------:R-:W-:Y:S01]  /*c090*/  ISETP.GE.AND P3, PT, R11, RZ, PT ;  /* 0x000000ff0b00720c */ /* 0x000fe20003f66270 */
[--C-:B------:R-:W-:Y:S01]  /*c0a0*/  @!P1 IMAD.IADD R241, R241, 0x1, -R2.reuse ;  /* 0x00000001f1f19824 */ /* 0x100fe200078e0a02 */
[----:B------:R-:W-:Y:S01]  /*c0b0*/  ISETP.GE.AND P1, PT, R4, RZ, PT ;  /* 0x000000ff0400720c */ /* 0x000fe20003f26270 */
[----:B------:R-:W-:Y:S01]  /*c0c0*/  IMAD R251, R2, R3, R251 ;  /* 0x0000000302fb7224 */ /* 0x000fe200078e02fb */
[----:B------:R-:W2:Y:S01]  /*c0d0*/  LDL.LU R4, [R1+0x3270] ;  /* 0x0032700001047983 */ /* 0x000ea20000300800 */
[--C-:B------:R-:W-:Y:S01]  /*c0e0*/  @!P0 IMAD.IADD R242, R242, 0x1, -R2.reuse ;  /* 0x00000001f2f28824 */ /* 0x100fe200078e0a02 */
[----:B------:R-:W-:Y:S01]  /*c0f0*/  ISETP.GE.AND P0, PT, R10, RZ, PT ;  /* 0x000000ff0a00720c */ /* 0x000fe20003f06270 */
[--C-:B------:R-:W-:Y:S01]  /*c100*/  @!P2 IMAD.IADD R243, R243, 0x1, -R2.reuse ;  /* 0x00000001f3f3a824 */ /* 0x100fe200078e0a02 */
[----:B------:R-:W3:Y:S01]  /*c110*/  LDL.LU R10, [R1+0x326c] ;  /* 0x00326c00010a7983 */ /* 0x000ee20000300800 */
[----:B-1----:R-:W-:Y:S01]  /*c120*/  IMAD.SHL.U32 R3, R249, 0x400, RZ ;  /* 0x00000400f9037824 */ /* 0x002fe200078e00ff */
[----:B------:R-:W-:Y:S01]  /*c130*/  ISETP.GE.AND P2, PT, R250, RZ, PT ;  /* 0x000000fffa00720c */ /* 0x000fe20003f46270 */
[--C-:B------:R-:W-:Y:S01]  /*c140*/  @!P4 IMAD.IADD R244, R244, 0x1, -R2.reuse ;  /* 0x00000001f4f4c824 */ /* 0x100fe200078e0a02 */
[----:B------:R-:W2:Y:S01]  /*c150*/  LDL.LU R250, [R1+0x3268] ;  /* 0x0032680001fa7983 */ /* 0x000ea20000300800 */
[----:B------:R-:W-:Y:S01]  /*c160*/  ISETP.GE.AND P4, PT, R14, RZ, PT ;  /* 0x000000ff0e00720c */ /* 0x000fe20003f86270 */
[----:B------:R-:W-:-:S02]  /*c170*/  @!P6 IMAD.IADD R240, R240, 0x1, -R2 ;  /* 0x00000001f0f0e824 */ /* 0x000fc400078e0a02 */
[----:B------:R-:W3:Y:S04]  /*c180*/  LDL.LU R14, [R1+0x3264] ;  /* 0x00326400010e7983 */ /* 0x000ee80000300800 */
[----:B------:R-:W2:Y:S04]  /*c190*/  LDL.LU R11, [R1+0x3260] ;  /* 0x00326000010b7983 */ /* 0x000ea80000300800 */
[----:B------:R-:W2:Y:S01]  /*c1a0*/  LDL R249, [R1+0x320c] ;  /* 0x00320c0001f97983 */ /* 0x000ea20000100800 */
[----:B------:R-:W-:Y:S01]  /*c1b0*/  @!P3 IMAD.MOV R240, RZ, RZ, -R240 ;  /* 0x000000fffff0b224 */ /* 0x000fe200078e0af0 */
[----:B------:R-:W-:-:S02]  /*c1c0*/  ISETP.GE.AND P3, PT, R12, RZ, PT ;  /* 0x000000ff0c00720c */ /* 0x000fc40003f66270 */
[----:B----4-:R-:W-:Y:S02]  /*c1d0*/  LOP3.LUT R3, R13, 0x8000, R3, 0xf8, !PT ;  /* 0x000080000d037812 */ /* 0x010fe400078ef803 */
[----:B------:R-:W4:Y:S04]  /*c1e0*/  LDL.LU R13, [R1+0x325c] ;  /* 0x00325c00010d7983 */ /* 0x000f280000300800 */
[----:B------:R1:W-:Y:S04]  /*c1f0*/  STL [R1+0x2cfc], R3 ;  /* 0x002cfc0301007387 */ /* 0x0003e80000100800 */
[----:B------:R-:W4:Y:S01]  /*c200*/  LDL.LU R12, [R1+0x3258] ;  /* 0x00325800010c7983 */ /* 0x000f220000300800 */
[C---:B------:R-:W-:Y:S01]  /*c210*/  ISETP.GT.U32.AND P6, PT, R2.reuse, R251, PT ;  /* 0x000000fb0200720c */ /* 0x040fe20003fc4070 */
[----:B------:R-:W-:Y:S01]  /*c220*/  @!P5 IMAD.MOV R235, RZ, RZ, -R235 ;  /* 0x000000ffffebd224 */ /* 0x000fe200078e0aeb */
[C---:B------:R-:W-:Y:S01]  /*c230*/  ISETP.GT.U32.AND P5, PT, R2.reuse, R241, PT ;  /* 0x000000f10200720c */ /* 0x040fe20003fa4070 */
[----:B------:R-:W-:Y:S01]  /*c240*/  @!P1 IMAD.MOV R236, RZ, RZ, -R236 ;  /* 0x000000ffffec9224 */ /* 0x000fe200078e0aec */
[C---:B------:R-:W-:Y:S01]  /*c250*/  ISETP.GT.U32.AND P1, PT, R2.reuse, R242, PT ;  /* 0x000000f20200720c */ /* 0x040fe20003f24070 */
[----:B------:R-:W-:Y:S01]  /*c260*/  @!P0 IMAD.MOV R237, RZ, RZ, -R237 ;  /* 0x000000ffffed8224 */ /* 0x000fe200078e0aed */
[C---:B------:R-:W-:Y:S01]  /*c270*/  ISETP.GT.U32.AND P0, PT, R2.reuse, R243, PT ;  /* 0x000000f30200720c */ /* 0x040fe20003f04070 */
[----:B------:R-:W-:Y:S01]  /*c280*/  @!P2 IMAD.MOV R238, RZ, RZ, -R238 ;  /* 0x000000ffffeea224 */ /* 0x000fe200078e0aee */
[----:B------:R-:W-:Y:S01]  /*c290*/  ISETP.GT.U32.AND P2, PT, R2, R244, PT ;  /* 0x000000f40200720c */ /* 0x000fe20003f44070 */
[----:B------:R-:W-:-:S04]  /*c2a0*/  @!P4 IMAD.MOV R239, RZ, RZ, -R239 ;  /* 0x000000ffffefc224 */ /* 0x000fc800078e0aef */
[----:B------:R-:W-:Y:S01]  /*c2b0*/  @!P6 IMAD.IADD R251, R251, 0x1, -R2 ;  /* 0x00000001fbfbe824 */ /* 0x000fe200078e0a02 */
[----:B------:R-:W-:-:S04]  /*c2c0*/  ISETP.GT.U32.AND P4, PT, R2, R252, PT ;  /* 0x000000fc0200720c */ /* 0x000fc80003f84070 */
[----:B------:R-:W-:Y:S01]  /*c2d0*/  ISETP.GT.U32.AND P6, PT, R2, R251, PT ;  /* 0x000000fb0200720c */ /* 0x000fe20003fc4070 */
[--C-:B------:R-:W-:Y:S02]  /*c2e0*/  @!P5 IMAD.IADD R241, R241, 0x1, -R2.reuse ;  /* 0x00000001f1f1d824 */ /* 0x100fe400078e0a02 */
[--C-:B------:R-:W-:Y:S02]  /*c2f0*/  @!P1 IMAD.IADD R242, R242, 0x1, -R2.reuse ;  /* 0x00000001f2f29824 */ /* 0x100fe400078e0a02 */
[--C-:B------:R-:W-:Y:S02]  /*c300*/  @!P0 IMAD.IADD R243, R243, 0x1, -R2.reuse ;  /* 0x00000001f3f38824 */ /* 0x100fe400078e0a02 */
[--C-:B------:R-:W-:Y:S02]  /*c310*/  @!P2 IMAD.IADD R244, R244, 0x1, -R2.reuse ;  /* 0x00000001f4f4a824 */ /* 0x100fe400078e0a02 */
[----:B------:R-:W-:-:S04]  /*c320*/  @!P4 IMAD.IADD R252, R252, 0x1, -R2 ;  /* 0x00000001fcfcc824 */ /* 0x000fc800078e0a02 */
[----:B------:R-:W-:Y:S02]  /*c330*/  @!P6 IMAD.IADD R251, R251, 0x1, -R2 ;  /* 0x00000001fbfbe824 */ /* 0x000fe400078e0a02 */
[----:B-1----:R-:W1:Y:S01]  /*c340*/  LDC.64 R2, c[0x0][0x238] ;  /* 0x00008e00ff027b82 */ /* 0x002e620000000a00 */
[----:B------:R-:W-:Y:S02]  /*c350*/  ISETP.GE.AND P5, PT, R0, RZ, PT ;  /* 0x000000ff0000720c */ /* 0x000fe40003fa6270 */
[----:B------:R-:W-:Y:S01]  /*c360*/  ISETP.GE.AND P1, PT, R245, RZ, PT ;  /* 0x000000fff500720c */ /* 0x000fe20003f26270 */
[----:B------:R-:W4:Y:S01]  /*c370*/  LDL.LU R0, [R1+0x24] ;  /* 0x0000240001007983 */ /* 0x000f220000300800 */
[----:B------:R-:W-:Y:S01]  /*c380*/  ISETP.GE.AND P0, PT, R247, RZ, PT ;  /* 0x000000fff700720c */ /* 0x000fe20003f06270 */
[----:B------:R-:W-:Y:S01]  /*c390*/  @!P3 IMAD.MOV R241, RZ, RZ, -R241 ;  /* 0x000000fffff1b224 */ /* 0x000fe200078e0af1 */
[----:B------:R-:W-:Y:S01]  /*c3a0*/  ISETP.GE.AND P2, PT, R246, RZ, PT ;  /* 0x000000fff600720c */ /* 0x000fe20003f46270 */
[----:B------:R-:W4:Y:S01]  /*c3b0*/  LDL.LU R245, [R1+0x20] ;  /* 0x0000200001f57983 */ /* 0x000f220000300800 */
[----:B------:R-:W-:-:S03]  /*c3c0*/  ISETP.GE.AND P4, PT, R248, RZ, PT ;  /* 0x000000fff800720c */ /* 0x000fc60003f86270 */
[----:B------:R-:W4:Y:S04]  /*c3d0*/  LDL.LU R247, [R1+0x1c] ;  /* 0x00001c0001f77983 */ /* 0x000f280000300800 */
[----:B------:R-:W4:Y:S01]  /*c3e0*/  LDL.LU R246, [R1+0x18] ;  /* 0x0000180001f67983 */ /* 0x000f220000300800 */
[----:B------:R-:W-:-:S03]  /*c3f0*/  @!P5 IMAD.MOV R242, RZ, RZ, -R242 ;  /* 0x000000fffff2d224 */ /* 0x000fc600078e0af2 */
[----:B------:R-:W4:Y:S04]  /*c400*/  LDL.LU R248, [R1+0x14] ;  /* 0x0000140001f87983 */ /* 0x000f280000300800 */
[----:B-1----:R1:W-:Y:S01]  /*c410*/  STL [R1+0x3220], R2 ;  /* 0x0032200201007387 */ /* 0x0023e20000100800 */
[----:B------:R-:W-:-:S03]  /*c420*/  @!P1 IMAD.MOV R243, RZ, RZ, -R243 ;  /* 0x000000fffff39224 */ /* 0x000fc600078e0af3 */
[----:B-1----:R-:W4:Y:S01]  /*c430*/  LDL.LU R2, [R1+0x2c] ;  /* 0x00002c0001027983 */ /* 0x002f220000300800 */
[----:B---3--:R-:W-:Y:S02]  /*c440*/  ISETP.GE.AND P1, PT, R14, RZ, PT ;  /* 0x000000ff0e00720c */ /* 0x008fe40003f26270 */
[----:B--2---:R-:W-:Y:S02]  /*c450*/  ISETP.GE.AND P5, PT, R11, RZ, PT ;  /* 0x000000ff0b00720c */ /* 0x004fe40003fa6270 */
[----:B------:R-:W-:Y:S02]  /*c460*/  ISETP.NE.AND P3, PT, R249, RZ, PT ;  /* 0x000000fff900720c */ /* 0x000fe40003f65270 */
[----:B------:R-:W-:Y:S01]  /*c470*/  LOP3.LUT R249, RZ, R249, RZ, 0x33, !PT ;  /* 0x000000f9fff97212 */ /* 0x000fe200078e33ff */
[----:B------:R1:W-:Y:S03]  /*c480*/  STL [R1+0x3224], R11 ;  /* 0x0032240b01007387 */ /* 0x0003e60000100800 */
[----:B------:R-:W-:Y:S01]  /*c490*/  SEL R250, R249, R250, !P3 ;  /* 0x000000faf9fa7207 */ /* 0x000fe20005800000 */
[----:B-1----:R-:W2:Y:S01]  /*c4a0*/  LDL.LU R11, [R1+0x30] ;  /* 0x00003000010b7983 */ /* 0x002ea20000300800 */
[----:B----4-:R-:W-:-:S03]  /*c4b0*/  ISETP.GE.AND P6, PT, R12, RZ, PT ;  /* 0x000000ff0c00720c */ /* 0x010fc60003fc6270 */
[----:B------:R1:W-:Y:S04]  /*c4c0*/  STL [R1+0x3228], R12 ;  /* 0x0032280c01007387 */ /* 0x0003e80000100800 */
[----:B-1----:R-:W3:Y:S04]  /*c4d0*/  LDL.LU R12, [R1+0x34] ;  /* 0x00003400010c7983 */ /* 0x002ee80000300800 */
[----:B------:R1:W-:Y:S04]  /*c4e0*/  STL [R1+0x322c], R14 ;  /* 0x00322c0e01007387 */ /* 0x0003e80000100800 */
[----:B-1----:R-:W4:Y:S04]  /*c4f0*/  LDL.LU R14, [R1+0x38] ;  /* 0x00003800010e7983 */ /* 0x002f280000300800 */
[----:B------:R1:W-:Y:S04]  /*c500*/  STL [R1+0x54], R250 ;  /* 0x000054fa01007387 */ /* 0x0003e80000100800 */
[----:B-1----:R-:W2:Y:S01]  /*c510*/  LDL.LU R250, [R1+0x3254] ;  /* 0x0032540001fa7983 */ /* 0x002ea20000300800 */
[----:B------:R-:W-:-:S02]  /*c520*/  SEL R0, R249, R0, !P3 ;  /* 0x00000000f9007207 */ /* 0x000fc40005800000 */
[C---:B------:R-:W-:Y:S02]  /*c530*/  SEL R245, R249.reuse, R245, !P3 ;  /* 0x000000f5f9f57207 */ /* 0x040fe40005800000 */
[C---:B------:R-:W-:Y:S02]  /*c540*/  SEL R247, R249.reuse, R247, !P3 ;  /* 0x000000f7f9f77207 */ /* 0x040fe40005800000 */
[C---:B------:R-:W-:Y:S02]  /*c550*/  SEL R246, R249.reuse, R246, !P3 ;  /* 0x000000f6f9f67207 */ /* 0x040fe40005800000 */
[C---:B------:R-:W-:Y:S02]  /*c560*/  SEL R248, R249.reuse, R248, !P3 ;  /* 0x000000f8f9f87207 */ /* 0x040fe40005800000 */
[----:B--2---:R-:W-:-:S05]  /*c570*/  SEL R250, R249, R250, !P3 ;  /* 0x000000faf9fa7207 */ /* 0x004fca0005800000 */
[----:B------:R1:W-:Y:S04]  /*c580*/  STL [R1+0x170], R250 ;  /* 0x000170fa01007387 */ /* 0x0003e80000100800 */
[----:B-1----:R-:W2:Y:S04]  /*c590*/  LDL.LU R250, [R1+0x10] ;  /* 0x0000100001fa7983 */ /* 0x002ea80000300800 */
[----:B------:R1:W-:Y:S04]  /*c5a0*/  STL [R1+0x16c], R0 ;  /* 0x00016c0001007387 */ /* 0x0003e80000100800 */
[----:B-1----:R-:W3:Y:S04]  /*c5b0*/  LDL.LU R0, [R1+0x3250] ;  /* 0x0032500001007983 */ /* 0x002ee80000300800 */
[----:B------:R1:W-:Y:S04]  /*c5c0*/  STL [R1+0x6c], R245 ;  /* 0x00006cf501007387 */ /* 0x0003e80000100800 */
[----:B-1----:R-:W4:Y:S04]  /*c5d0*/  LDL.LU R245, [R1+0x324c] ;  /* 0x00324c0001f57983 */ /* 0x002f280000300800 */
[----:B------:R1:W-:Y:S04]  /*c5e0*/  STL [R1+0x68], R247 ;  /* 0x000068f701007387 */ /* 0x0003e80000100800 */
[----:B-1----:R-:W3:Y:S04]  /*c5f0*/  LDL.LU R247, [R1+0x3248] ;  /* 0x0032480001f77983 */ /* 0x002ee80000300800 */
[----:B------:R1:W-:Y:S04]  /*c600*/  STL [R1+0x64], R246 ;  /* 0x000064f601007387 */ /* 0x0003e80000100800 */
[----:B-1----:R-:W4:Y:S04]  /*c610*/  LDL.LU R246, [R1+0x3244] ;  /* 0x0032440001f67983 */ /* 0x002f280000300800 */
[----:B------:R1:W-:Y:S04]  /*c620*/  STL [R1+0x60], R248 ;  /* 0x000060f801007387 */ /* 0x0003e80000100800 */
[----:B-1----:R-:W3:Y:S01]  /*c630*/  LDL.LU R248, [R1+0x3240] ;  /* 0x0032400001f87983 */ /* 0x002ee20000300800 */
[----:B------:R-:W-:-:S02]  /*c640*/  SEL R4, R249, R4, !P3 ;  /* 0x00000004f9047207 */ /* 0x000fc40005800000 */
[----:B--2---:R-:W-:-:S05]  /*c650*/  SEL R250, R249, R250, !P3 ;  /* 0x000000faf9fa7207 */ /* 0x004fca0005800000 */
[----:B------:R3:W-:Y:S02]  /*c660*/  STL [R1+0x5c], R250 ;  /* 0x00005cfa01007387 */ /* 0x0007e40000100800 */
[C---:B---3--:R-:W-:Y:S02]  /*c670*/  SEL R250, R249.reuse, R248, !P3 ;  /* 0x000000f8f9fa7207 */ /* 0x048fe40005800000 */
[----:B------:R-:W2:Y:S04]  /*c680*/  LDL.LU R248, [R1+0x323c] ;  /* 0x00323c0001f87983 */ /* 0x000ea80000300800 */
[----:B------:R4:W-:Y:S02]  /*c690*/  STL [R1+0x70], R250 ;  /* 0x000070fa01007387 */ /* 0x0009e40000100800 */
[----:B----4-:R-:W-:-:S02]  /*c6a0*/  SEL R250, R249, R246, !P3 ;  /* 0x000000f6f9fa7207 */ /* 0x010fc40005800000 */
[----:B------:R-:W3:Y:S04]  /*c6b0*/  LDL.LU R246, [R1+0x3238] ;  /* 0x0032380001f67983 */ /* 0x000ee80000300800 */
[----:B------:R1:W-:Y:S02]  /*c6c0*/  STL [R1+0x168], R250 ;  /* 0x000168fa01007387 */ /* 0x0003e40000100800 */
[C---:B-1----:R-:W-:Y:S02]  /*c6d0*/  SEL R250, R249.reuse, R247, !P3 ;  /* 0x000000f7f9fa7207 */ /* 0x042fe40005800000 */
[----:B------:R-:W4:Y:S04]  /*c6e0*/  LDL.LU R247, [R1+0x3234] ;  /* 0x0032340001f77983 */ /* 0x000f280000300800 */
[----:B------:R1:W-:Y:S02]  /*c6f0*/  STL [R1+0x164], R250 ;  /* 0x000164fa01007387 */ /* 0x0003e40000100800 */
[----:B-1----:R-:W-:-:S02]  /*c700*/  SEL R250, R249, R245, !P3 ;  /* 0x000000f5f9fa7207 */ /* 0x002fc40005800000 */
[----:B------:R-:W3:Y:S04]  /*c710*/  LDL.LU R245, [R1+0x3230] ;  /* 0x0032300001f57983 */ /* 0x000ee80000300800 */
[----:B------:R1:W-:Y:S02]  /*c720*/  STL [R1+0x160], R250 ;  /* 0x000160fa01007387 */ /* 0x0003e40000100800 */
[C---:B-1----:R-:W-:Y:S02]  /*c730*/  SEL R250, R249.reuse, R0, !P3 ;  /* 0x00000000f9fa7207 */ /* 0x042fe40005800000 */
[C---:B------:R-:W-:Y:S02]  /*c740*/  SEL R0, R249.reuse, R5, !P3 ;  /* 0x00000005f9007207 */ /* 0x040fe40005800000 */
[C---:B------:R-:W-:Y:S01]  /*c750*/  SEL R5, R249.reuse, R6, !P3 ;  /* 0x00000006f9057207 */ /* 0x040fe20005800000 */
[----:B------:R-:W-:Y:S04]  /*c760*/  STL [R1+0x15c], R250 ;  /* 0x00015cfa01007387 */ /* 0x000fe80000100800 */
[----:B------:R1:W-:Y:S04]  /*c770*/  STL [R1+0x158], R4 ;  /* 0x0001580401007387 */ /* 0x0003e80000100800 */
[----:B------:R1:W-:Y:S02]  /*c780*/  STL [R1+0x154], R0 ;  /* 0x0001540001007387 */ /* 0x0003e40000100800 */
[----:B-1----:R-:W-:-:S02]  /*c790*/  SEL R4, R249, R7, !P3 ;  /* 0x00000007f9047207 */ /* 0x002fc40005800000 */
[----:B------:R1:W-:Y:S01]  /*c7a0*/  STL [R1+0x150], R5 ;  /* 0x0001500501007387 */ /* 0x0003e20000100800 */
[----:B------:R-:W-:-:S03]  /*c7b0*/  SEL R0, R249, R8, !P3 ;  /* 0x00000008f9007207 */ /* 0x000fc60005800000 */
[----:B------:R1:W-:Y:S04]  /*c7c0*/  STL [R1+0x14c], R4 ;  /* 0x00014c0401007387 */ /* 0x0003e80000100800 */
[----:B------:R1:W-:Y:S02]  /*c7d0*/  STL [R1+0x148], R0 ;  /* 0x0001480001007387 */ /* 0x0003e40000100800 */
[C---:B-1----:R-:W-:Y:S02]  /*c7e0*/  SEL R5, R249.reuse, R9, !P3 ;  /* 0x00000009f9057207 */ /* 0x042fe40005800000 */
[----:B------:R-:W-:-:S03]  /*c7f0*/  SEL R4, R249, R15, !P3 ;  /* 0x0000000ff9047207 */ /* 0x000fc60005800000 */
        /* <DEDUP_REMOVED lines=69> */
[----:B------:R2:W-:Y:S01]  /*cc50*/  STL [R1+0xb8], R0 ;  /* 0x0000b80001007387 */ /* 0x0005e20000100800 */
[C---:B-1----:R-:W-:Y:S02]  /*cc60*/  SEL R5, R249.reuse, R50, !P3 ;  /* 0x00000032f9057207 */ /* 0x042fe40005800000 */
[----:B--2---:R-:W-:-:S03]  /*cc70*/  SEL R4, R249, R51, !P3 ;  /* 0x00000033f9047207 */ /* 0x004fc60005800000 */
[----:B------:R-:W-:Y:S01]  /*cc80*/  STL [R1+0xb4], R5 ;  /* 0x0000b40501007387 */ /* 0x000fe20000100800 */
[----:B------:R-:W-:-:S03]  /*cc90*/  SEL R0, R249, R52, !P3 ;  /* 0x00000034f9007207 */ /* 0x000fc60005800000 */
[----:B------:R-:W-:Y:S01]  /*cca0*/  STL [R1+0xb0], R4 ;  /* 0x0000b00401007387 */ /* 0x000fe20000100800 */
[----:B------:R-:W-:-:S03]  /*ccb0*/  SEL R16, R249, R64, !P3 ;  /* 0x00000040f9107207 */ /* 0x000fc60005800000 */
[----:B------:R1:W-:Y:S01]  /*ccc0*/  STL [R1+0xac], R0 ;  /* 0x0000ac0001007387 */ /* 0x0003e20000100800 */
[----:B------:R-:W-:-:S03]  /*ccd0*/  SEL R17, R249, R66, !P3 ;  /* 0x00000042f9117207 */ /* 0x000fc60005800000 */
[----:B------:R2:W-:Y:S01]  /*cce0*/  STL [R1+0xa8], R16 ;  /* 0x0000a81001007387 */ /* 0x0005e20000100800 */
[C---:B-1----:R-:W-:Y:S02]  /*ccf0*/  SEL R0, R249.reuse, R65, !P3 ;  /* 0x00000041f9007207 */ /* 0x042fe40005800000 */
[----:B--2---:R-:W-:-:S03]  /*cd00*/  SEL R16, R249, R67, !P3 ;  /* 0x00000043f9107207 */ /* 0x004fc60005800000 */
[----:B------:R1:W-:Y:S04]  /*cd10*/  STL [R1+0xa4], R0 ;  /* 0x0000a40001007387 */ /* 0x0003e80000100800 */
[----:B------:R2:W-:Y:S01]  /*cd20*/  STL [R1+0xa0], R17 ;  /* 0x0000a01101007387 */ /* 0x0005e20000100800 */
[----:B-1----:R-:W-:-:S03]  /*cd30*/  SEL R0, R249, R68, !P3 ;  /* 0x00000044f9007207 */ /* 0x002fc60005800000 */
[----:B------:R1:W-:Y:S01]  /*cd40*/  STL [R1+0x9c], R16 ;  /* 0x00009c1001007387 */ /* 0x0003e20000100800 */
[----:B--2---:R-:W-:-:S03]  /*cd50*/  SEL R17, R249, R69, !P3 ;  /* 0x00000045f9117207 */ /* 0x004fc60005800000 */
[----:B------:R2:W-:Y:S01]  /*cd60*/  STL [R1+0x98], R0 ;  /* 0x0000980001007387 */ /* 0x0005e20000100800 */
[----:B-1----:R-:W-:-:S03]  /*cd70*/  SEL R16, R249, R70, !P3 ;  /* 0x00000046f9107207 */ /* 0x002fc60005800000 */
[----:B------:R1:W-:Y:S01]  /*cd80*/  STL [R1+0x94], R17 ;  /* 0x0000941101007387 */ /* 0x0003e20000100800 */
[----:B--2---:R-:W-:-:S03]  /*cd90*/  SEL R0, R249, R71, !P3 ;  /* 0x00000047f9007207 */ /* 0x004fc60005800000 */
[----:B------:R2:W-:Y:S04]  /*cda0*/  STL [R1+0x90], R16 ;  /* 0x0000901001007387 */ /* 0x0005e80000100800 */
[----:B------:R4:W-:Y:S01]  /*cdb0*/  STL [R1+0x8c], R0 ;  /* 0x00008c0001007387 */ /* 0x0009e20000100800 */
[C---:B-1----:R-:W-:Y:S02]  /*cdc0*/  SEL R17, R249.reuse, R72, !P3 ;  /* 0x00000048f9117207 */ /* 0x042fe40005800000 */
[----:B--2---:R-:W-:-:S03]  /*cdd0*/  SEL R16, R249, R73, !P3 ;  /* 0x00000049f9107207 */ /* 0x004fc60005800000 */
[----:B------:R1:W-:Y:S01]  /*cde0*/  STL [R1+0x88], R17 ;  /* 0x0000881101007387 */ /* 0x0003e20000100800 */
[----:B----4-:R-:W-:-:S03]  /*cdf0*/  SEL R0, R249, R74, !P3 ;  /* 0x0000004af9007207 */ /* 0x010fc60005800000 */
        /* <DEDUP_REMOVED lines=34> */
[----:B------:R-:W-:Y:S01]  /*d020*/  STL [R1+0x10], R17 ;  /* 0x0000101101007387 */ /* 0x000fe20000100800 */
[----:B----4-:R-:W-:-:S03]  /*d030*/  SEL R0, R249, R92, !P3 ;  /* 0x0000005cf9007207 */ /* 0x010fc60005800000 */
[----:B------:R-:W-:Y:S04]  /*d040*/  STL [R1+0xc], R16 ;  /* 0x00000c1001007387 */ /* 0x000fe80000100800 */
[----:B------:R1:W-:Y:S04]  /*d050*/  STL [R1+0x8], R0 ;  /* 0x0000080001007387 */ /* 0x0003e80000100800 */
[----:B-1----:R-:W2:Y:S01]  /*d060*/  LDL R0, [R1+0x3208] ;  /* 0x0032080001007983 */ /* 0x002ea20000100800 */
[C---:B------:R-:W-:Y:S02]  /*d070*/  SEL R17, R249.reuse, R93, !P3 ;  /* 0x0000005df9117207 */ /* 0x040fe40005800000 */
[----:B------:R-:W-:-:S03]  /*d080*/  SEL R16, R249, R94, !P3 ;  /* 0x0000005ef9107207 */ /* 0x000fc60005800000 */
[----:B------:R-:W-:Y:S04]  /*d090*/  STL [R1+0x4], R17 ;  /* 0x0000041101007387 */ /* 0x000fe80000100800 */
[----:B------:R1:W-:Y:S01]  /*d0a0*/  STL [R1], R16 ;  /* 0x0000001001007387 */ /* 0x0003e20000100800 */
[----:B------:R-:W-:Y:S01]  /*d0b0*/  @!P0 IMAD.MOV R244, RZ, RZ, -R244 ;  /* 0x000000fffff48224 */ /* 0x000fe200078e0af4 */
[----:B-1----:R-:W1:Y:S01]  /*d0c0*/  S2R R16, SR_TID.X ;  /* 0x0000000000107919 */ /* 0x002e620000002100 */
[----:B------:R-:W-:Y:S01]  /*d0d0*/  ISETP.GE.AND P0, PT, R13, RZ, PT ;  /* 0x000000ff0d00720c */ /* 0x000fe20003f06270 */
[----:B------:R-:W-:Y:S02]  /*d0e0*/  @!P2 IMAD.MOV R252, RZ, RZ, -R252 ;  /* 0x000000fffffca224 */ /* 0x000fe400078e0afc */
[----:B------:R-:W-:Y:S01]  /*d0f0*/  @!P1 IMAD.MOV R248, RZ, RZ, -R248 ;  /* 0x000000fffff89224 */ /* 0x000fe200078e0af8 */
[----:B------:R-:W4:Y:S01]  /*d100*/  LDL.LU R24, [R1+0x54] ;  /* 0x0000540001187983 */ /* 0x000f220000300800 */
[----:B------:R-:W-:-:S02]  /*d110*/  IMAD.MOV.U32 R17, RZ, RZ, R247 ;  /* 0x000000ffff117224 */ /* 0x000fc400078e00f7 */
[----:B---3--:R-:W-:Y:S02]  /*d120*/  IMAD.MOV.U32 R22, RZ, RZ, R246 ;  /* 0x000000ffff167224 */ /* 0x008fe400078e00f6 */
[----:B------:R-:W-:Y:S02]  /*d130*/  @!P6 IMAD.MOV R17, RZ, RZ, -R17 ;  /* 0x000000ffff11e224 */ /* 0x000fe400078e0a11 */
[----:B------:R-:W-:Y:S02]  /*d140*/  @!P4 IMAD.MOV R251, RZ, RZ, -R251 ;  /* 0x000000fffffbc224 */ /* 0x000fe400078e0afb */
[----:B------:R-:W-:Y:S01]  /*d150*/  @!P0 IMAD.MOV R22, RZ, RZ, -R22 ;  /* 0x000000ffff168224 */ /* 0x000fe200078e0a16 */
[C---:B------:R-:W-:Y:S02]  /*d160*/  SEL R21, R249.reuse, R53, !P3 ;  /* 0x00000035f9157207 */ /* 0x040fe40005800000 */
[C---:B------:R-:W-:Y:S02]  /*d170*/  SEL R20, R249.reuse, R54, !P3 ;  /* 0x00000036f9147207 */ /* 0x040fe40005800000 */
[----:B------:R-:W-:-:S02]  /*d180*/  SEL R19, R249, R55, !P3 ;  /* 0x00000037f9137207 */ /* 0x000fc40005800000 */
[----:B------:R-:W-:Y:S02]  /*d190*/  SEL R18, R249, R56, !P3 ;  /* 0x00000038f9127207 */ /* 0x000fe40005800000 */
[----:B-1----:R-:W-:Y:S01]  /*d1a0*/  LOP3.LUT R25, R16, 0x3f, RZ, 0xc0, !PT ;  /* 0x0000003f10197812 */ /* 0x002fe200078ec0ff */
[----:B------:R-:W-:-:S04]  /*d1b0*/  IMAD.MOV.U32 R16, RZ, RZ, R245 ;  /* 0x000000ffff107224 */ /* 0x000fc800078e00f5 */
[----:B------:R-:W-:Y:S01]  /*d1c0*/  @!P5 IMAD.MOV R16, RZ, RZ, -R16 ;  /* 0x000000ffff10d224 */ /* 0x000fe200078e0a10 */
[C---:B------:R-:W-:Y:S02]  /*d1d0*/  SEL R15, R249.reuse, R57, !P3 ;  /* 0x00000039f90f7207 */ /* 0x040fe40005800000 */
[C---:B------:R-:W-:Y:S02]  /*d1e0*/  SEL R9, R249.reuse, R58, !P3 ;  /* 0x0000003af9097207 */ /* 0x040fe40005800000 */
[C---:B------:R-:W-:Y:S02]  /*d1f0*/  SEL R8, R249.reuse, R59, !P3 ;  /* 0x0000003bf9087207 */ /* 0x040fe40005800000 */
[C---:B------:R-:W-:Y:S02]  /*d200*/  SEL R7, R249.reuse, R60, !P3 ;  /* 0x0000003cf9077207 */ /* 0x040fe40005800000 */
[C---:B------:R-:W-:Y:S02]  /*d210*/  SEL R6, R249.reuse, R61, !P3 ;  /* 0x0000003df9067207 */ /* 0x040fe40005800000 */
[----:B------:R-:W-:-:S02]  /*d220*/  SEL R5, R249, R62, !P3 ;  /* 0x0000003ef9057207 */ /* 0x000fc40005800000 */
        /* <DEDUP_REMOVED lines=108> */
[----:B------:R-:W-:Y:S02]  /*d8f0*/  SEL R197, R249, R197, !P3 ;  /* 0x000000c5f9c57207 */ /* 0x000fe40005800000 */
[----:B--2---:R-:W-:Y:S02]  /*d900*/  ISETP.NE.AND P2, PT, R0, RZ, PT ;  /* 0x000000ff0000720c */ /* 0x004fe40003f45270 */
[----:B------:R-:W-:-:S04]  /*d910*/  LOP3.LUT R0, RZ, R0, RZ, 0x33, !PT ;  /* 0x00000000ff007212 */ /* 0x000fc800078e33ff */
[C---:B------:R-:W-:Y:S02]  /*d920*/  SEL R23, R0.reuse, R248, !P2 ;  /* 0x000000f800177207 */ /* 0x040fe40005000000 */
[----:B------:R-:W-:-:S03]  /*d930*/  SEL R16, R0, R16, !P2 ;  /* 0x0000001000107207 */ /* 0x000fc60005000000 */
[----:B------:R-:W-:Y:S01]  /*d940*/  IMAD R23, R23, UR4, RZ ;  /* 0x0000000417177c24 */ /* 0x000fe2000f8e02ff */
[C---:B------:R-:W-:Y:S02]  /*d950*/  SEL R17, R0.reuse, R17, !P2 ;  /* 0x0000001100117207 */ /* 0x040fe40005000000 */
[----:B------:R-:W-:Y:S02]  /*d960*/  SEL R22, R0, R22, !P2 ;  /* 0x0000001600167207 */ /* 0x000fe40005000000 */
        /* <DEDUP_REMOVED lines=48> */
[----:B------:R-:W-:Y:S02]  /*dc70*/  SEL R249, R249, R251, !P3 ;  /* 0x000000fbf9f97207 */ /* 0x000fe40005800000 */
[----:B------:R-:W-:Y:S01]  /*dc80*/  LEA R168, P3, R23, UR6, 0x2 ;  /* 0x0000000617a87c11 */ /* 0x000fe2000f8610ff */
[----:B------:R-:W-:Y:S02]  /*dc90*/  IMAD R16, R16, UR4, RZ ;  /* 0x0000000410107c24 */ /* 0x000fe4000f8e02ff */
[----:B------:R-:W-:Y:S02]  /*dca0*/  IMAD R17, R17, UR4, RZ ;  /* 0x0000000411117c24 */ /* 0x000fe4000f8e02ff */
[----:B------:R-:W-:Y:S01]  /*dcb0*/  IMAD R22, R22, UR4, RZ ;  /* 0x0000000416167c24 */ /* 0x000fe2000f8e02ff */
[----:B------:R-:W-:Y:S01]  /*dcc0*/  ULDC UR4, c[0x0][0x240] ;  /* 0x0000900000047ab9 */ /* 0x000fe20000000800 */
[----:B------:R-:W-:Y:S01]  /*dcd0*/  LEA.HI.X.SX32 R169, R23, UR7, 0x2, P3 ;  /* 0x0000000717a97c11 */ /* 0x000fe200098f16ff */
[----:B------:R-:W-:-:S02]  /*dce0*/  IMAD R0, R25, R3, RZ ;  /* 0x0000000319007224 */ /* 0x000fc400078e02ff */
[----:B------:R-:W-:Y:S02]  /*dcf0*/  IMAD R23, R14, UR4, RZ ;  /* 0x000000040e177c24 */ /* 0x000fe4000f8e02ff */
[----:B------:R-:W2:Y:S01]  /*dd00*/  LDL.LU R14, [R1+0x322c] ;  /* 0x00322c00010e7983 */ /* 0x000ea20000300800 */
[----:B------:R-:W-:Y:S02]  /*dd10*/  IMAD R25, R12, UR4, RZ ;  /* 0x000000040c197c24 */ /* 0x000fe4000f8e02ff */
[----:B------:R-:W-:Y:S01]  /*dd20*/  IMAD R27, R11, UR4, RZ ;  /* 0x000000040b1b7c24 */ /* 0x000fe2000f8e02ff */
[----:B------:R-:W3:Y:S01]  /*dd30*/  LDL.LU R12, [R1+0x3228] ;  /* 0x00322800010c7983 */ /* 0x000ee20000300800 */
[----:B------:R-:W-:Y:S02]  /*dd40*/  IMAD R29, R2, UR4, RZ ;  /* 0x00000004021d7c24 */ /* 0x000fe4000f8e02ff */
[----:B------:R-:W-:Y:S01]  /*dd50*/  IMAD R31, R10, UR4, RZ ;  /* 0x000000040a1f7c24 */ /* 0x000fe2000f8e02ff */
[----:B------:R-:W3:Y:S04]  /*dd60*/  LDL.LU R11, [R1+0x3224] ;  /* 0x00322400010b7983 */ /* 0x000ee80000300800 */
[----:B------:R-:W2:Y:S04]  /*dd70*/  LDL.LU R2, [R1+0x3220] ;  /* 0x0032200001027983 */ /* 0x000ea80000300800 */
[----:B------:R-:W3:Y:S01]  /*dd80*/  LDL.LU R10, [R1+0x321c] ;  /* 0x00321c00010a7983 */ /* 0x000ee20000300800 */
[----:B------:R-:W-:-:S02]  /*dd90*/  LEA R164, P1, R17, UR6, 0x2 ;  /* 0x0000000611a47c11 */ /* 0x000fc4000f8210ff */
[----:B------:R-:W-:Y:S02]  /*dda0*/  LEA R170, P0, R16, UR6, 0x2 ;  /* 0x0000000610aa7c11 */ /* 0x000fe4000f8010ff */
[----:B------:R-:W-:Y:S01]  /*ddb0*/  LEA.HI.X.SX32 R165, R17, UR7, 0x2, P1 ;  /* 0x0000000711a57c11 */ /* 0x000fe200088f16ff */
[----:B----4-:R-:W-:Y:S01]  /*ddc0*/  IMAD R17, R24, UR4, RZ ;  /* 0x0000000418117c24 */ /* 0x010fe2000f8e02ff */
[----:B------:R-:W-:Y:S02]  /*ddd0*/  LEA R3, P4, R0, UR8, 0x2 ;  /* 0x0000000800037c11 */ /* 0x000fe4000f8810ff */
[----:B------:R-:W-:Y:S02]  /*dde0*/  LEA.HI.X.SX32 R171, R16, UR7, 0x2, P0 ;  /* 0x0000000710ab7c11 */ /* 0x000fe400080f16ff */
[----:B------:R-:W-:Y:S02]  /*ddf0*/  LEA R166, P2, R22, UR6, 0x2 ;  /* 0x0000000616a67c11 */ /* 0x000fe4000f8410ff */
[----:B------:R-:W-:-:S02]  /*de00*/  LEA.HI.X.SX32 R0, R0, UR9, 0x2, P4 ;  /* 0x0000000900007c11 */ /* 0x000fc4000a0f16ff */
[CC--:B------:R-:W-:Y:S02]  /*de10*/  LEA R16, P0, R17.reuse, R3.reuse, 0x2 ;  /* 0x0000000311107211 */ /* 0x0c0fe400078010ff */
[----:B------:R-:W-:Y:S02]  /*de20*/  LEA.HI.X.SX32 R167, R22, UR7, 0x2, P2 ;  /* 0x0000000716a77c11 */ /* 0x000fe400090f16ff */
[----:B------:R-:W-:Y:S02]  /*de30*/  LEA.HI.X.SX32 R17, R17, R0, 0x2, P0 ;  /* 0x0000000011117211 */ /* 0x000fe400000f16ff */
[-C--:B------:R-:W-:Y:S02]  /*de40*/  LEA R22, P0, R23, R3.reuse, 0x2 ;  /* 0x0000000317167211 */ /* 0x080fe400078010ff */
[-C--:B------:R-:W-:Y:S02]  /*de50*/  LEA R24, P1, R25, R3.reuse, 0x2 ;  /* 0x0000000319187211 */ /* 0x080fe400078210ff */
[----:B------:R-:W-:-:S02]  /*de60*/  LEA R26, P2, R27, R3, 0x2 ;  /* 0x000000031b1a7211 */ /* 0x000fc400078410ff */
[-C--:B------:R-:W-:Y:S02]  /*de70*/  LEA R28, P3, R29, R3.reuse, 0x2 ;  /* 0x000000031d1c7211 */ /* 0x080fe400078610ff */
[----:B------:R-:W-:Y:S02]  /*de80*/  LEA R30, P4, R31, R3, 0x2 ;  /* 0x000000031f1e7211 */ /* 0x000fe400078810ff */
[-C--:B------:R-:W-:Y:S02]  /*de90*/  LEA.HI.X.SX32 R23, R23, R0.reuse, 0x2, P0 ;  /* 0x0000000017177211 */ /* 0x080fe400000f16ff */
[-C--:B------:R-:W-:Y:S02]  /*dea0*/  LEA.HI.X.SX32 R25, R25, R0.reuse, 0x2, P1 ;  /* 0x0000000019197211 */ /* 0x080fe400008f16ff */
[-C--:B------:R-:W-:Y:S02]  /*deb0*/  LEA.HI.X.SX32 R27, R27, R0.reuse, 0x2, P2 ;  /* 0x000000001b1b7211 */ /* 0x080fe400010f16ff */
[----:B------:R-:W-:-:S02]  /*dec0*/  LEA.HI.X.SX32 R29, R29, R0, 0x2, P3 ;  /* 0x000000001d1d7211 */ /* 0x000fc400018f16ff */
[----:B------:R-:W-:Y:S01]  /*ded0*/  LEA.HI.X.SX32 R31, R31, R0, 0x2, P4 ;  /* 0x000000001f1f7211 */ /* 0x000fe200020f16ff */
[----:B------:R-:W4:Y:S01]  /*dee0*/  LDL.LU R69, [R1+0x6c] ;  /* 0x00006c0001457983 */ /* 0x000f220000300800 */
[----:B------:R-:W-:Y:S01]  /*def0*/  ULDC UR49, c[0x0][0x240] ;  /* 0x0000900000317ab9 */ /* 0x000fe20000000800 */
[----:B------:R-:W-:Y:S01]  /*df00*/  ULDC UR51, c[0x0][0x240] ;  /* 0x0000900000337ab9 */ /* 0x000fe20000000800 */
[----:B------:R-:W-:Y:S01]  /*df10*/  ULDC UR52, c[0x0][0x240] ;  /* 0x0000900000347ab9 */ /* 0x000fe20000000800 */
        /* <DEDUP_REMOVED lines=24> */
[----:B------:R1:W-:Y:S01]  /*e0a0*/  STL [R1+0x38b4], R170 ;  /* 0x0038b4aa01007387 */ /* 0x0003e20000100800 */
[----:B------:R-:W-:Y:S01]  /*e0b0*/  ULDC UR10, c[0x0][0x240] ;  /* 0x00009000000a7ab9 */ /* 0x000fe20000000800 */
[----:B------:R-:W-:Y:S01]  /*e0c0*/  ULDC UR11, c[0x0][0x240] ;  /* 0x00009000000b7ab9 */ /* 0x000fe20000000800 */
[----:B------:R-:W-:Y:S01]  /*e0d0*/  ULDC UR12, c[0x0][0x240] ;  /* 0x00009000000c7ab9 */ /* 0x000fe20000000800 */
[----:B------:R-:W-:Y:S01]  /*e0e0*/  STL [R1+0x38b0], R171 ;  /* 0x0038b0ab01007387 */ /* 0x000fe20000100800 */
        /* <DEDUP_REMOVED lines=27> */
[----:B--2---:R2:W-:Y:S01]  /*e2a0*/  STL [R1+0x3894], R2 ;  /* 0x0038940201007387 */ /* 0x0045e20000100800 */
        /* <DEDUP_REMOVED lines=15> */
[----:B------:R-:W-:Y:S04]  /*e3a0*/  STL [R1+0x3884], R28 ;  /* 0x0038841c01007387 */ /* 0x000fe80000100800 */
[----:B------:R-:W-:Y:S04]  /*e3b0*/  STL [R1+0x3880], R29 ;  /* 0x0038801d01007387 */ /* 0x000fe80000100800 */
[----:B------:R-:W-:Y:S04]  /*e3c0*/  STL.64 [R1+0x37f0], R22 ;  /* 0x0037f01601007387 */ /* 0x000fe80000100a00 */
[----:B------:R-:W-:Y:S04]  /*e3d0*/  STL.64 [R1+0x37e8], R30 ;  /* 0x0037e81e01007387 */ /* 0x000fe80000100a00 */
[----:B------:R-:W-:Y:S04]  /*e3e0*/  STL.64 [R1+0x3750], R24 ;  /* 0x0037501801007387 */ /* 0x000fe80000100a00 */
[----:B------:R-:W-:Y:S04]  /*e3f0*/  STL.64 [R1+0x36c0], R26 ;  /* 0x0036c01a01007387 */ /* 0x000fe80000100a00 */
[----:B---3--:R-:W-:Y:S04]  /*e400*/  STL.64 [R1+0x3228], R12 ;  /* 0x0032280c01007387 */ /* 0x008fe80000100a00 */
[----:B------:R3:W-:Y:S01]  /*e410*/  STL.64 [R1+0x3220], R10 ;  /* 0x0032200a01007387 */ /* 0x0007e20000100a00 */
[----:B----4-:R-:W-:-:S02]  /*e420*/  IMAD R82, R69, UR4, RZ ;  /* 0x0000000445527c24 */ /* 0x010fc4000f8e02ff */
[----:B------:R-:W-:Y:S02]  /*e430*/  IMAD R84, R68, UR4, RZ ;  /* 0x0000000444547c24 */ /* 0x000fe4000f8e02ff */
[----:B------:R-:W-:Y:S02]  /*e440*/  IMAD R86, R67, UR4, RZ ;  /* 0x0000000443567c24 */ /* 0x000fe4000f8e02ff */
[----:B------:R-:W-:Y:S02]  /*e450*/  IMAD R88, R66, UR4, RZ ;  /* 0x0000000442587c24 */ /* 0x000fe4000f8e02ff */
[----:B------:R-:W-:Y:S02]  /*e460*/  IMAD R90, R65, UR4, RZ ;  /* 0x00000004415a7c24 */ /* 0x000fe4000f8e02ff */
[----:B------:R-:W4:Y:S01]  /*e470*/  LDL.LU R65, [R1+0x170] ;  /* 0x0001700001417983 */ /* 0x000f220000300800 */
[----:B------:R-:W-:-:S03]  /*e480*/  IMAD R94, R64, UR4, RZ ;  /* 0x00000004405e7c24 */ /* 0x000fc6000f8e02ff */
[----:B------:R-:W2:Y:S01]  /*e490*/  LDL.LU R67, [R1+0x168] ;  /* 0x0001680001437983 */ /* 0x000ea20000300800 */
[----:B------:R-:W-:Y:S01]  /*e4a0*/  IMAD R92, R63, UR4, RZ ;  /* 0x000000043f5c7c24 */ /* 0x000fe2000f8e02ff */
[----:B------:R-:W-:Y:S02]  /*e4b0*/  ULDC UR4, c[0x0][0x240] ;  /* 0x0000900000047ab9 */ /* 0x000fe40000000800 */
[----:B------:R-:W3:Y:S04]  /*e4c0*/  LDL.LU R69, [R1+0x164] ;  /* 0x0001640001457983 */ /* 0x000ee80000300800 */
[----:B------:R-:W3:Y:S04]  /*e4d0*/  LDL.LU R71, [R1+0x160] ;  /* 0x0001600001477983 */ /* 0x000ee80000300800 */
[----:B------:R-:W3:Y:S04]  /*e4e0*/  LDL.LU R64, [R1+0x15c] ;  /* 0x00015c0001407983 */ /* 0x000ee80000300800 */
[----:B------:R-:W3:Y:S04]  /*e4f0*/  LDL.LU R66, [R1+0x158] ;  /* 0x0001580001427983 */ /* 0x000ee80000300800 */
[----:B------:R-:W3:Y:S04]  /*e500*/  LDL.LU R68, [R1+0x154] ;  /* 0x0001540001447983 */ /* 0x000ee80000300800 */
[----:B------:R-:W3:Y:S04]  /*e510*/  LDL.LU R70, [R1+0x150] ;  /* 0x0001500001467983 */ /* 0x000ee80000300800 */
[----:B------:R-:W3:Y:S04]  /*e520*/  LDL.LU R72, [R1+0x14c] ;  /* 0x00014c0001487983 */ /* 0x000ee80000300800 */
[----:B------:R-:W3:Y:S01]  /*e530*/  LDL.LU R63, [R1+0x148] ;  /* 0x00014800013f7983 */ /* 0x000ee20000300800 */
[----:B----4-:R-:W-:Y:S01]  /*e540*/  IMAD R80, R65, UR49, RZ ;  /* 0x0000003141507c24 */ /* 0x010fe2000f8e02ff */
[----:B------:R-:W-:-:S02]  /*e550*/  ULDC UR49, c[0x0][0x240] ;  /* 0x0000900000317ab9 */ /* 0x000fc40000000800 */
[----:B------:R-:W4:Y:S01]  /*e560*/  LDL.LU R65, [R1+0x144] ;  /* 0x0001440001417983 */ /* 0x000f220000300800 */
[----:B--2---:R-:W-:Y:S01]  /*e570*/  IMAD R78, R67, UR51, RZ ;  /* 0x00000033434e7c24 */ /* 0x004fe2000f8e02ff */
[----:B------:R-:W-:Y:S02]  /*e580*/  ULDC UR51, c[0x0][0x240] ;  /* 0x0000900000337ab9 */ /* 0x000fe40000000800 */
[----:B------:R-:W2:Y:S01]  /*e590*/  LDL.LU R67, [R1+0x140] ;  /* 0x0001400001437983 */ /* 0x000ea20000300800 */
[----:B---3--:R-:W-:Y:S01]  /*e5a0*/  IMAD R76, R69, UR52, RZ ;  /* 0x00000034454c7c24 */ /* 0x008fe2000f8e02ff */
[----:B------:R-:W-:Y:S02]  /*e5b0*/  ULDC UR52, c[0x0][0x240] ;  /* 0x0000900000347ab9 */ /* 0x000fe40000000800 */
[----:B------:R-:W3:Y:S01]  /*e5c0*/  LDL.LU R69, [R1+0x13c] ;  /* 0x00013c0001457983 */ /* 0x000ee20000300800 */
[----:B------:R-:W-:Y:S01]  /*e5d0*/  IMAD R74, R71, UR53, RZ ;  /* 0x00000035474a7c24 */ /* 0x000fe2000f8e02ff */
[----:B------:R-:W-:-:S02]  /*e5e0*/  ULDC UR53, c[0x0][0x240] ;  /* 0x0000900000357ab9 */ /* 0x000fc40000000800 */
[----:B------:R-:W3:Y:S04]  /*e5f0*/  LDL.LU R71, [R1+0x138] ;  /* 0x0001380001477983 */ /* 0x000ee80000300800 */
        /* <DEDUP_REMOVED lines=12> */
[----:B------:R-:W4:Y:S04]  /*e6c0*/  LDL.LU R146, [R1+0x104] ;  /* 0x0001040001927983 */ /* 0x000f280000300800 */
[----:B------:R-:W2:Y:S04]  /*e6d0*/  LDL.LU R145, [R1+0x100] ;  /* 0x0001000001917983 */ /* 0x000ea80000300800 */
        /* <DEDUP_REMOVED lines=25> */
[----:B------:R-:W3:Y:S01]  /*e870*/  LDL.LU R143, [R1+0xb8] ;  /* 0x0000b800018f7983 */ /* 0x000ee20000300800 */
[----:B------:R-:W-:Y:S01]  /*e880*/  IMAD R174, R141, UR22, RZ ;  /* 0x000000168dae7c24 */ /* 0x000fe2000f8e02ff */
[----:B------:R-:W-:Y:S01]  /*e890*/  ULDC UR22, c[0x0][0x240] ;  /* 0x0000900000167ab9 */ /* 0x000fe20000000800 */
[----:B------:R-:W-:Y:S01]  /*e8a0*/  IMAD R173, R137, UR23, RZ ;  /* 0x0000001789ad7c24 */ /* 0x000fe2000f8e02ff */
[----:B------:R-:W-:Y:S01]  /*e8b0*/  ULDC UR23, c[0x0][0x240] ;  /* 0x0000900000177ab9 */ /* 0x000fe20000000800 */
[----:B------:R-:W3:Y:S01]  /*e8c0*/  LDL.LU R137, [R1+0xb4] ;  /* 0x0000b40001897983 */ /* 0x000ee20000300800 */
        /* <DEDUP_REMOVED lines=9> */
[----:B-1----:R-:W4:Y:S04]  /*e960*/  LDL.LU R170, [R1+0x94] ;  /* 0x0000940001aa7983 */ /* 0x002f280000300800 */
[----:B------:R-:W2:Y:S04]  /*e970*/  LDL.LU R2, [R1+0x90] ;  /* 0x0000900001027983 */ /* 0x000ea80000300800 */
[----:B------:R-:W3:Y:S04]  /*e980*/  LDL.LU R169, [R1+0x8c] ;  /* 0x00008c0001a97983 */ /* 0x000ee80000300800 */
[----:B------:R-:W3:Y:S04]  /*e990*/  LDL.LU R168, [R1+0x88] ;  /* 0x0000880001a87983 */ /* 0x000ee80000300800 */
[----:B------:R-:W3:Y:S04]  /*e9a0*/  LDL.LU R167, [R1+0x84] ;  /* 0x0000840001a77983 */ /* 0x000ee80000300800 */
[----:B------:R-:W3:Y:S04]  /*e9b0*/  LDL.LU R166, [R1+0x80] ;  /* 0x0000800001a67983 */ /* 0x000ee80000300800 */
[----:B------:R-:W3:Y:S04]  /*e9c0*/  LDL.LU R165, [R1+0x7c] ;  /* 0x00007c0001a57983 */ /* 0x000ee80000300800 */
        /* <DEDUP_REMOVED lines=8> */
[----:B------:R-:W-:Y:S01]  /*ea50*/  IMAD R65, R65, UR60, RZ ;  /* 0x0000003c41417c24 */ /* 0x000fe2000f8e02ff */
[----:B------:R-:W-:Y:S01]  /*ea60*/  ULDC UR60, c[0x0][0x240] ;  /* 0x00009000003c7ab9 */ /* 0x000fe20000000800 */
[----:B----4-:R-:W-:Y:S01]  /*ea70*/  IMAD R10, R170, UR57, RZ ;  /* 0x00000039aa0a7c24 */ /* 0x010fe2000f8e02ff */
[----:B------:R-:W-:Y:S01]  /*ea80*/  ULDC UR57, c[0x0][0x240] ;  /* 0x0000900000397ab9 */ /* 0x000fe20000000800 */
[----:B------:R-:W4:Y:S04]  /*ea90*/  LDL.LU R170, [R1+0x58] ;  /* 0x0000580001aa7983 */ /* 0x000f280000300800 */
[----:B------:R2:W-:Y:S02]  /*eaa0*/  STL [R1+0x34], R10 ;  /* 0x0000340a01007387 */ /* 0x0005e40000100800 */
[----:B--2---:R-:W-:Y:S01]  /*eab0*/  IMAD R10, R2, UR58, RZ ;  /* 0x0000003a020a7c24 */ /* 0x004fe2000f8e02ff */
[----:B------:R-:W-:Y:S01]  /*eac0*/  ULDC UR58, c[0x0][0x240] ;  /* 0x00009000003a7ab9 */ /* 0x000fe20000000800 */
[----:B---3--:R-:W-:Y:S01]  /*ead0*/  IMAD R2, R169, UR59, RZ ;  /* 0x0000003ba9027c24 */ /* 0x008fe2000f8e02ff */
[----:B------:R-:W-:-:S02]  /*eae0*/  ULDC UR59, c[0x0][0x240] ;  /* 0x00009000003b7ab9 */ /* 0x000fc40000000800 */
[----:B------:R-:W-:Y:S04]  /*eaf0*/  STL [R1+0x3c], R10 ;  /* 0x00003c0a01007387 */ /* 0x000fe80000100800 */
[----:B------:R-:W2:Y:S04]  /*eb00*/  LDL.LU R22, [R1+0x50] ;  /* 0x0000500001167983 */ /* 0x000ea80000300800 */
[----:B------:R-:W3:Y:S04]  /*eb10*/  LDL.LU R23, [R1+0x44] ;  /* 0x0000440001177983 */ /* 0x000ee80000300800 */
[----:B------:R1:W-:Y:S01]  /*eb20*/  STL [R1+0x40], R2 ;  /* 0x0000400201007387 */ /* 0x0003e20000100800 */
[----:B------:R-:W-:Y:S01]  /*eb30*/  IMAD R67, R67, UR61, RZ ;  /* 0x0000003d43437c24 */ /* 0x000fe2000f8e02ff */
[----:B------:R-:W-:-:S02]  /*eb40*/  ULDC UR61, c[0x0][0x240] ;  /* 0x00009000003d7ab9 */ /* 0x000fc40000000800 */
[----:B------:R-:W3:Y:S04]  /*eb50*/  LDL.LU R29, [R1+0x38] ;  /* 0x00003800011d7983 */ /* 0x000ee80000300800 */
[----:B------:R-:W3:Y:S01]  /*eb60*/  LDL.LU R28, [R1+0x30] ;  /* 0x00003000011c7983 */ /* 0x000ee20000300800 */
[----:B-1----:R-:W-:Y:S01]  /*eb70*/  IMAD R2, R168, UR60, RZ ;  /* 0x0000003ca8027c24 */ /* 0x002fe2000f8e02ff */
[----:B------:R-:W-:-:S04]  /*eb80*/  ULDC UR60, c[0x0][0x240] ;  /* 0x00009000003c7ab9 */ /* 0x000fc80000000800 */
[----:B------:R1:W-:Y:S01]  /*eb90*/  STL [R1+0x48], R2 ;  /* 0x0000480201007387 */ /* 0x0003e20000100800 */
[----:B------:R-:W-:Y:S01]  /*eba0*/  IMAD R69, R69, UR4, RZ ;  /* 0x0000000445457c24 */ /* 0x000fe2000f8e02ff */
[----:B------:R-:W-:Y:S02]  /*ebb0*/  ULDC UR4, c[0x0][0x240] ;  /* 0x0000900000047ab9 */ /* 0x000fe40000000800 */
[----:B------:R-:W3:Y:S01]  /*ebc0*/  LDL.LU R17, [R1+0x2c] ;  /* 0x00002c0001117983 */ /* 0x000ee20000300800 */
[----:B-1----:R-:W-:-:S03]  /*ebd0*/  IMAD R2, R167, UR61, RZ ;  /* 0x0000003da7027c24 */ /* 0x002fc6000f8e02ff */
[----:B------:R-:W3:Y:S01]  /*ebe0*/  LDL.LU R16, [R1+0x28] ;  /* 0x0000280001107983 */ /* 0x000ee20000300800 */
[----:B------:R-:W-:Y:S01]  /*ebf0*/  IMAD R10, R166, UR4, RZ ;  /* 0x00000004a60a7c24 */ /* 0x000fe2000f8e02ff */
[----:B------:R-:W-:Y:S01]  /*ec00*/  ULDC UR61, c[0x0][0x240] ;  /* 0x00009000003d7ab9 */ /* 0x000fe20000000800 */
[----:B------:R-:W-:Y:S01]  /*ec10*/  IMAD R71, R71, UR5, RZ ;  /* 0x0000000547477c24 */ /* 0x000fe2000f8e02ff */
[----:B------:R1:W-:Y:S01]  /*ec20*/  STL [R1+0x4c], R2 ;  /* 0x00004c0201007387 */ /* 0x0003e20000100800 */
[----:B------:R-:W-:Y:S01]  /*ec30*/  ULDC UR5, c[0x0][0x240] ;  /* 0x0000900000057ab9 */ /* 0x000fe20000000800 */
[----:B------:R-:W-:Y:S01]  /*ec40*/  IMAD R73, R73, UR6, RZ ;  /* 0x0000000649497c24 */ /* 0x000fe2000f8e02ff */
[----:B------:R-:W-:Y:S01]  /*ec50*/  ULDC UR6, c[0x0][0x240] ;  /* 0x0000900000067ab9 */ /* 0x000fe20000000800 */
[----:B------:R-:W3:Y:S01]  /*ec60*/  LDL.LU R14, [R1+0x24] ;  /* 0x00002400010e7983 */ /* 0x000ee20000300800 */
[----:B------:R-:W-:Y:S01]  /*ec70*/  IMAD R75, R75, UR7, RZ ;  /* 0x000000074b4b7c24 */ /* 0x000fe2000f8e02ff */
[----:B------:R-:W-:Y:S01]  /*ec80*/  ULDC UR7, c[0x0][0x240] ;  /* 0x0000900000077ab9 */ /* 0x000fe20000000800 */
[----:B------:R-:W-:Y:S01]  /*ec90*/  IMAD R77, R77, UR8, RZ ;  /* 0x000000084d4d7c24 */ /* 0x000fe2000f8e02ff */
[----:B------:R-:W-:Y:S01]  /*eca0*/  ULDC UR8, c[0x0][0x240] ;  /* 0x0000900000087ab9 */ /* 0x000fe20000000800 */
[----:B------:R-:W-:Y:S01]  /*ecb0*/  IMAD R79, R79, UR9, RZ ;  /* 0x000000094f4f7c24 */ /* 0x000fe2000f8e02ff */
[----:B-1----:R-:W3:Y:S01]  /*ecc0*/  LDL.LU R2, [R1+0x20] ;  /* 0x0000200001027983 */ /* 0x002ee20000300800 */
[----:B------:R-:W-:Y:S01]  /*ecd0*/  ULDC UR9, c[0x0][0x240] ;  /* 0x0000900000097ab9 */ /* 0x000fe20000000800 */
[----:B------:R-:W-:Y:S01]  /*ece0*/  IMAD R81, R81, UR10, RZ ;  /* 0x0000000a51517c24 */ /* 0x000fe2000f8e02ff */
[----:B------:R-:W-:Y:S01]  /*ecf0*/  ULDC UR10, c[0x0][0x240] ;  /* 0x00009000000a7ab9 */ /* 0x000fe20000000800 */
[----:B------:R1:W-:Y:S01]  /*ed00*/  STL [R1+0x54], R10 ;  /* 0x0000540a01007387 */ /* 0x0003e20000100800 */
[----:B------:R-:W-:Y:S01]  /*ed10*/  IMAD R83, R83, UR11, RZ ;  /* 0x0000000b53537c24 */ /* 0x000fe2000f8e02ff */
[----:B------:R-:W-:Y:S01]  /*ed20*/  ULDC UR11, c[0x0][0x240] ;  /* 0x00009000000b7ab9 */ /* 0x000fe20000000800 */
[----:B------:R-:W-:Y:S01]  /*ed30*/  IMAD R85, R85, UR12, RZ ;  /* 0x0000000c55557c24 */ /* 0x000fe2000f8e02ff */
[----:B------:R-:W3:Y:S01]  /*ed40*/  LDL.LU R169, [R1+0x1c] ;  /* 0x00001c0001a97983 */ /* 0x000ee20000300800 */
[----:B------:R-:W-:Y:S01]  /*ed50*/  ULDC UR12, c[0x0][0x240] ;  /* 0x00009000000c7ab9 */ /* 0x000fe20000000800 */
[----:B------:R-:W-:Y:S01]  /*ed60*/  IMAD R87, R87, UR13, RZ ;  /* 0x0000000d57577c24 */ /* 0x000fe2000f8e02ff */
[----:B------:R-:W-:Y:S01]  /*ed70*/  ULDC UR13, c[0x0][0x240] ;  /* 0x00009000000d7ab9 */ /* 0x000fe20000000800 */
[----:B------:R-:W3:Y:S01]  /*ed80*/  LDL.LU R168, [R1+0x18] ;  /* 0x0000180001a87983 */ /* 0x000ee20000300800 */
[----:B------:R-:W-:Y:S01]  /*ed90*/  IMAD R89, R89, UR14, RZ ;  /* 0x0000000e59597c24 */ /* 0x000fe2000f8e02ff */
[----:B------:R-:W-:Y:S01]  /*eda0*/  ULDC UR14, c[0x0][0x240] ;  /* 0x00009000000e7ab9 */ /* 0x000fe20000000800 */
[----:B-1----:R-:W-:Y:S01]  /*edb0*/  IMAD R10, R165, UR5, RZ ;  /* 0x00000005a50a7c24 */ /* 0x002fe2000f8e02ff */
[----:B------:R-:W-:Y:S01]  /*edc0*/  ULDC UR4, c[0x0][0x240] ;  /* 0x0000900000047ab9 */ /* 0x000fe20000000800 */
        /* <DEDUP_REMOVED lines=11> */
[----:B------:R-:W3:Y:S01]  /*ee80*/  LDL.LU R166, [R1+0x10] ;  /* 0x0000100001a67983 */ /* 0x000ee20000300800 */
        /* <DEDUP_REMOVED lines=68> */
[----:B------:R-:W-:Y:S01]  /*f2d0*/  ULDC UR7, c[0x0][0x240] ;  /* 0x0000900000077ab9 */ /* 0x000fe20000000800 */
[----:B----4-:R-:W-:Y:S01]  /*f2e0*/  IMAD R10, R170, UR8, RZ ;  /* 0x00000008aa0a7c24 */ /* 0x010fe2000f8e02ff */
[----:B------:R-:W-:Y:S01]  /*f2f0*/  ULDC UR8, c[0x0][0x240] ;  /* 0x0000900000087ab9 */ /* 0x000fe20000000800 */
[----:B------:R-:W4:Y:S04]  /*f300*/  LDL.LU R170, [R1] ;  /* 0x0000000001aa7983 */ /* 0x000f280000300800 */
[----:B------:R2:W-:Y:S02]  /*f310*/  STL [R1+0x58], R10 ;  /* 0x0000580a01007387 */ /* 0x0005e40000100800 */
[----:B--2---:R-:W-:Y:S01]  /*f320*/  IMAD R10, R22, UR9, RZ ;  /* 0x00000009160a7c24 */ /* 0x004fe2000f8e02ff */
[----:B------:R-:W-:Y:S01]  /*f330*/  ULDC UR9, c[0x0][0x240] ;  /* 0x0000900000097ab9 */ /* 0x000fe20000000800 */
[----:B---3--:R-:W-:-:S03]  /*f340*/  IMAD R11, R23, UR10, RZ ;  /* 0x0000000a170b7c24 */ /* 0x008fc6000f8e02ff */
[----:B------:R1:W-:Y:S01]  /*f350*/  STL [R1+0x50], R10 ;  /* 0x0000500a01007387 */ /* 0x0003e20000100800 */
[----:B------:R-:W-:Y:S01]  /*f360*/  IMAD R2, R2, UR16, RZ ;  /* 0x0000001002027c24 */ /* 0x000fe2000f8e02ff */
[----:B------:R-:W-:Y:S01]  /*f370*/  ULDC UR10, c[0x0][0x240] ;  /* 0x00009000000a7ab9 */ /* 0x000fe20000000800 */
[----:B-1----:R-:W-:Y:S01]  /*f380*/  IMAD R10, R29, UR11, RZ ;  /* 0x0000000b1d0a7c24 */ /* 0x002fe2000f8e02ff */
[----:B------:R1:W-:Y:S01]  /*f390*/  STL [R1+0x44], R11 ;  /* 0x0000440b01007387 */ /* 0x0003e20000100800 */
[----:B------:R-:W-:Y:S01]  /*f3a0*/  IMAD R247, R247, UR54, RZ ;  /* 0x00000036f7f77c24 */ /* 0x000fe2000f8e02ff */
[----:B------:R-:W-:Y:S01]  /*f3b0*/  ULDC UR54, c[0x0][0x240] ;  /* 0x0000900000367ab9 */ /* 0x000fe20000000800 */
[----:B------:R-:W-:Y:S01]  /*f3c0*/  IMAD R248, R248, UR55, RZ ;  /* 0x00000037f8f87c24 */ /* 0x000fe2000f8e02ff */
[----:B------:R2:W-:Y:S01]  /*f3d0*/  STL [R1+0x38], R10 ;  /* 0x0000380a01007387 */ /* 0x0005e20000100800 */
[----:B------:R-:W-:Y:S01]  /*f3e0*/  ULDC UR55, c[0x0][0x240] ;  /* 0x0000900000377ab9 */ /* 0x000fe20000000800 */
[----:B------:R-:W-:Y:S01]  /*f3f0*/  IMAD R251, R251, UR56, RZ ;  /* 0x00000038fbfb7c24 */ /* 0x000fe2000f8e02ff */
[----:B------:R-:W-:Y:S01]  /*f400*/  ULDC UR56, c[0x0][0x240] ;  /* 0x0000900000387ab9 */ /* 0x000fe20000000800 */
[----:B------:R-:W-:Y:S01]  /*f410*/  ULDC UR11, c[0x0][0x240] ;  /* 0x00009000000b7ab9 */ /* 0x000fe20000000800 */
[----:B------:R-:W-:Y:S01]  /*f420*/  ULDC UR16, c[0x0][0x240] ;  /* 0x0000900000107ab9 */ /* 0x000fe20000000800 */
[----:B-1----:R-:W-:Y:S01]  /*f430*/  IMAD R11, R28, UR12, RZ ;  /* 0x0000000c1c0b7c24 */ /* 0x002fe2000f8e02ff */
[----:B------:R-:W-:Y:S01]  /*f440*/  ULDC UR12, c[0x0][0x240] ;  /* 0x00009000000c7ab9 */ /* 0x000fe20000000800 */
[----:B--2---:R-:W-:-:S03]  /*f450*/  IMAD R10, R17, UR13, RZ ;  /* 0x0000000d110a7c24 */ /* 0x004fc6000f8e02ff */
[----:B------:R1:W-:Y:S01]  /*f460*/  STL [R1+0x30], R11 ;  /* 0x0000300b01007387 */ /* 0x0003e20000100800 */
[----:B------:R-:W-:-:S03]  /*f470*/  ULDC UR13, c[0x0][0x240] ;  /* 0x00009000000d7ab9 */ /* 0x000fc60000000800 */
[----:B------:R2:W-:Y:S01]  /*f480*/  STL [R1+0x2c], R10 ;  /* 0x00002c0a01007387 */ /* 0x0005e20000100800 */
[----:B-1----:R-:W-:Y:S01]  /*f490*/  IMAD R11, R16, UR14, RZ ;  /* 0x0000000e100b7c24 */ /* 0x002fe2000f8e02ff */
[----:B------:R-:W-:Y:S01]  /*f4a0*/  ULDC UR14, c[0x0][0x240] ;  /* 0x00009000000e7ab9 */ /* 0x000fe20000000800 */
[----:B--2---:R-:W-:-:S03]  /*f4b0*/  IMAD R10, R14, UR15, RZ ;  /* 0x0000000f0e0a7c24 */ /* 0x004fc6000f8e02ff */
[----:B------:R-:W-:Y:S01]  /*f4c0*/  STL [R1+0x28], R11 ;  /* 0x0000280b01007387 */ /* 0x000fe20000100800 */
[----:B------:R-:W-:-:S03]  /*f4d0*/  ULDC UR15, c[0x0][0x240] ;  /* 0x00009000000f7ab9 */ /* 0x000fc60000000800 */
[----:B------:R1:W-:Y:S04]  /*f4e0*/  STL [R1+0x24], R10 ;  /* 0x0000240a01007387 */ /* 0x0003e80000100800 */
[----:B------:R2:W-:Y:S01]  /*f4f0*/  STL [R1+0x20], R2 ;  /* 0x0000200201007387 */ /* 0x0005e20000100800 */
[----:B-1----:R-:W-:Y:S01]  /*f500*/  IMAD R10, R169, UR17, RZ ;  /* 0x00000011a90a7c24 */ /* 0x002fe2000f8e02ff */
[----:B------:R-:W-:Y:S01]  /*f510*/  ULDC UR17, c[0x0][0x240] ;  /* 0x0000900000117ab9 */ /* 0x000fe20000000800 */
[----:B--2---:R-:W-:-:S03]  /*f520*/  IMAD R2, R168, UR18, RZ ;  /* 0x00000012a8027c24 */ /* 0x004fc6000f8e02ff */
[----:B------:R1:W-:Y:S01]  /*f530*/  STL [R1+0x1c], R10 ;  /* 0x00001c0a01007387 */ /* 0x0003e20000100800 */
[----:B------:R-:W-:-:S03]  /*f540*/  ULDC UR18, c[0x0][0x240] ;  /* 0x0000900000127ab9 */ /* 0x000fc60000000800 */
[----:B------:R2:W-:Y:S01]  /*f550*/  STL [R1+0x18], R2 ;  /* 0x0000180201007387 */ /* 0x0005e20000100800 */
[----:B-1----:R-:W-:Y:S01]  /*f560*/  IMAD R10, R167, UR19, RZ ;  /* 0x00000013a70a7c24 */ /* 0x002fe2000f8e02ff */
[----:B------:R-:W1:Y:S01]  /*f570*/  S2R R11, SR_TID.X ;  /* 0x00000000000b7919 */ /* 0x000e620000002100 */
[----:B------:R-:W-:Y:S01]  /*f580*/  ULDC UR19, c[0x0][0x240] ;  /* 0x0000900000137ab9 */ /* 0x000fe20000000800 */
[----:B--2---:R-:W-:Y:S02]  /*f590*/  IMAD R2, R166, UR20, RZ ;  /* 0x00000014a6027c24 */ /* 0x004fe4000f8e02ff */
[----:B------:R2:W-:Y:S01]  /*f5a0*/  STL [R1+0x14], R10 ;  /* 0x0000140a01007387 */ /* 0x0005e20000100800 */
[----:B------:R-:W-:-:S03]  /*f5b0*/  ULDC UR20, c[0x0][0x240] ;  /* 0x0000900000147ab9 */ /* 0x000fc60000000800 */
[----:B------:R3:W-:Y:S01]  /*f5c0*/  STL [R1+0x10], R2 ;  /* 0x0000100201007387 */ /* 0x0007e20000100800 */
[----:B--2---:R-:W-:Y:S01]  /*f5d0*/  IMAD R10, R165, UR21, RZ ;  /* 0x00000015a50a7c24 */ /* 0x004fe2000f8e02ff */
[----:B------:R-:W-:Y:S01]  /*f5e0*/  ULDC UR21, c[0x0][0x240] ;  /* 0x0000900000157ab9 */ /* 0x000fe20000000800 */
[----:B---3--:R-:W-:-:S03]  /*f5f0*/  IMAD R2, R164, UR22, RZ ;  /* 0x00000016a4027c24 */ /* 0x008fc6000f8e02ff */
[----:B------:R2:W-:Y:S01]  /*f600*/  STL [R1+0xc], R10 ;  /* 0x00000c0a01007387 */ /* 0x0005e20000100800 */
[----:B------:R-:W-:-:S03]  /*f610*/  ULDC UR22, c[0x0][0x240] ;  /* 0x0000900000167ab9 */ /* 0x000fc60000000800 */
[----:B------:R-:W-:Y:S01]  /*f620*/  STL [R1+0x8], R2 ;  /* 0x0000080201007387 */ /* 0x000fe20000100800 */
[----:B--2---:R-:W-:Y:S01]  /*f630*/  IMAD R10, R171, UR23, RZ ;  /* 0x00000017ab0a7c24 */ /* 0x004fe2000f8e02ff */
[----:B------:R-:W-:-:S04]  /*f640*/  ULDC UR23, c[0x0][0x240] ;  /* 0x0000900000177ab9 */ /* 0x000fc80000000800 */
[----:B------:R2:W-:Y:S02]  /*f650*/  STL [R1+0x4], R10 ;  /* 0x0000040a01007387 */ /* 0x0005e40000100800 */
[----:B--2---:R-:W-:Y:S01]  /*f660*/  IMAD R10, R97, UR27, RZ ;  /* 0x0000001b610a7c24 */ /* 0x004fe2000f8e02ff */
[----:B------:R-:W-:Y:S01]  /*f670*/  ULDC UR27, c[0x0][0x240] ;  /* 0x00009000001b7ab9 */ /* 0x000fe20000000800 */
[----:B----4-:R-:W-:Y:S01]  /*f680*/  IMAD R2, R170, UR24, RZ ;  /* 0x00000018aa027c24 */ /* 0x010fe2000f8e02ff */
[----:B------:R-:W-:-:S04]  /*f690*/  ULDC UR24, c[0x0][0x240] ;  /* 0x0000900000187ab9 */ /* 0x000fc80000000800 */
[----:B------:R2:W-:Y:S02]  /*f6a0*/  STL [R1], R2 ;  /* 0x0000000201007387 */ /* 0x0005e40000100800 */
[----:B--2---:R-:W-:Y:S01]  /*f6b0*/  IMAD R2, R96, UR26, RZ ;  /* 0x0000001a60027c24 */ /* 0x004fe2000f8e02ff */
[----:B------:R-:W-:-:S04]  /*f6c0*/  ULDC UR26, c[0x0][0x240] ;  /* 0x00009000001a7ab9 */ /* 0x000fc80000000800 */
[----:B------:R2:W-:Y:S04]  /*f6d0*/  STL [R1+0x68], R2 ;  /* 0x0000680201007387 */ /* 0x0005e80000100800 */
[----:B------:R3:W-:Y:S01]  /*f6e0*/  STL [R1+0x6c], R10 ;  /* 0x00006c0a01007387 */ /* 0x0007e20000100800 */
[----:B--2---:R-:W-:Y:S02]  /*f6f0*/  IMAD R2, R98, UR28, RZ ;  /* 0x0000001c62027c24 */ /* 0x004fe4000f8e02ff */
[----:B------:R-:W-:Y:S01]  /*f700*/  IMAD R163, R163, UR25, RZ ;  /* 0x00000019a3a37c24 */ /* 0x000fe2000f8e02ff */
[----:B------:R-:W-:Y:S01]  /*f710*/  ULDC UR25, c[0x0][0x240] ;  /* 0x0000900000197ab9 */ /* 0x000fe20000000800 */
[----:B---3--:R-:W-:Y:S01]  /*f720*/  IMAD R10, R99, UR29, RZ ;  /* 0x0000001d630a7c24 */ /* 0x008fe2000f8e02ff */
[----:B------:R2:W-:Y:S01]  /*f730*/  STL [R1+0x70], R2 ;  /* 0x0000700201007387 */ /* 0x0005e20000100800 */
[----:B------:R-:W-:Y:S01]  /*f740*/  IMAD R250, R250, UR25, RZ ;  /* 0x00000019fafa7c24 */ /* 0x000fe2000f8e02ff */
[----:B------:R-:W-:Y:S01]  /*f750*/  ULDC UR25, c[0x0][0x240] ;  /* 0x0000900000197ab9 */ /* 0x000fe20000000800 */
[----:B------:R-:W-:Y:S01]  /*f760*/  ULDC UR29, c[0x0][0x240] ;  /* 0x00009000001d7ab9 */ /* 0x000fe20000000800 */
[----:B------:R3:W-:Y:S01]  /*f770*/  STL [R1+0x74], R10 ;  /* 0x0000740a01007387 */ /* 0x0007e20000100800 */
[----:B------:R-:W-:Y:S01]  /*f780*/  IMAD R170, R43, UR27, RZ ;  /* 0x0000001b2baa7c24 */ /* 0x000fe2000f8e02ff */
[----:B-1----:R-:W-:Y:S01]  /*f790*/  LOP3.LUT R11, R11, 0x3f, RZ, 0xc0, !PT ;  /* 0x0000003f0b0b7812 */ /* 0x002fe200078ec0ff */
[----:B------:R-:W-:Y:S01]  /*f7a0*/  ULDC UR28, c[0x0][0x240] ;  /* 0x00009000001c7ab9 */ /* 0x000fe20000000800 */
[----:B--2---:R-:W-:Y:S01]  /*f7b0*/  IMAD R2, R100, UR30, RZ ;  /* 0x0000001e64027c24 */ /* 0x004fe2000f8e02ff */
[----:B------:R-:W-:Y:S01]  /*f7c0*/  ULDC UR30, c[0x0][0x240] ;  /* 0x00009000001e7ab9 */ /* 0x000fe20000000800 */
[----:B------:R-:W-:Y:S01]  /*f7d0*/  IMAD R164, R44, UR29, RZ ;  /* 0x0000001d2ca47c24 */ /* 0x000fe2000f8e02ff */
[----:B------:R-:W-:Y:S01]  /*f7e0*/  ULDC UR27, c[0x0][0x240] ;  /* 0x00009000001b7ab9 */ /* 0x000fe20000000800 */
[----:B---3--:R-:W-:Y:S01]  /*f7f0*/  IMAD R10, R101, UR31, RZ ;  /* 0x0000001f650a7c24 */ /* 0x008fe2000f8e02ff */
[----:B------:R1:W-:Y:S01]  /*f800*/  STL [R1+0x78], R2 ;  /* 0x0000780201007387 */ /* 0x0003e20000100800 */
[----:B------:R-:W-:Y:S01]  /*f810*/  ULDC UR31, c[0x0][0x240] ;  /* 0x00009000001f7ab9 */ /* 0x000fe20000000800 */
[----:B------:R-:W-:Y:S01]  /*f820*/  IMAD R165, R158, UR30, RZ ;  /* 0x0000001e9ea57c24 */ /* 0x000fe2000f8e02ff */
[----:B------:R-:W-:Y:S01]  /*f830*/  ULDC UR29, c[0x0][0x240] ;  /* 0x00009000001d7ab9 */ /* 0x000fe20000000800 */
[----:B------:R2:W-:Y:S01]  /*f840*/  STL [R1+0x7c], R10 ;  /* 0x00007c0a01007387 */ /* 0x0005e20000100800 */
[----:B-1----:R-:W-:Y:S01]  /*f850*/  IMAD R2, R102, UR32, RZ ;  /* 0x0000002066027c24 */ /* 0x002fe2000f8e02ff */
[----:B------:R-:W-:Y:S01]  /*f860*/  ULDC UR32, c[0x0][0x240] ;  /* 0x0000900000207ab9 */ /* 0x000fe20000000800 */
[----:B------:R-:W-:Y:S01]  /*f870*/  IMAD R166, R45, UR31, RZ ;  /* 0x0000001f2da67c24 */ /* 0x000fe2000f8e02ff */
[----:B------:R-:W-:Y:S01]  /*f880*/  ULDC UR30, c[0x0][0x240] ;  /* 0x00009000001e7ab9 */ /* 0x000fe20000000800 */
[----:B--2---:R-:W-:Y:S01]  /*f890*/  IMAD R10, R103, UR33, RZ ;  /* 0x00000021670a7c24 */ /* 0x004fe2000f8e02ff */
        /* <DEDUP_REMOVED lines=15> */
[----:B------:R-:W-:Y:S01]  /*f990*/  IMAD R171, R156, UR28, RZ ;  /* 0x0000001c9cab7c24 */ /* 0x000fe2000f8e02ff */
[----:B------:R-:W-:Y:S01]  /*f9a0*/  ULDC UR28, c[0x0][0x240] ;  /* 0x00009000001c7ab9 */ /* 0x000fe20000000800 */
[----:B------:R-:W-:Y:S01]  /*f9b0*/  IMAD R213, R213, UR27, RZ ;  /* 0x0000001bd5d57c24 */ /* 0x000fe2000f8e02ff */
[----:B------:R-:W-:Y:S01]  /*f9c0*/  ULDC UR34, c[0x0][0x240] ;  /* 0x0000900000227ab9 */ /* 0x000fe20000000800 */
[----:B-1----:R-:W-:Y:S01]  /*f9d0*/  IMAD R2, R106, UR36, RZ ;  /* 0x000000246a027c24 */ /* 0x002fe2000f8e02ff */
[----:B------:R-:W-:Y:S01]  /*f9e0*/  ULDC UR36, c[0x0][0x240] ;  /* 0x0000900000247ab9 */ /* 0x000fe20000000800 */
[----:B--2---:R-:W-:-:S03]  /*f9f0*/  IMAD R10, R107, UR37, RZ ;  /* 0x000000256b0a7c24 */ /* 0x004fc6000f8e02ff */
[----:B------:R1:W-:Y:S01]  /*fa00*/  STL [R1+0x90], R2 ;  /* 0x0000900201007387 */ /* 0x0003e20000100800 */
[----:B------:R-:W-:Y:S01]  /*fa10*/  IMAD R14, R48, UR36, RZ ;  /* 0x00000024300e7c24 */ /* 0x000fe2000f8e02ff */
[----:B------:R-:W-:Y:S01]  /*fa20*/  ULDC UR37, c[0x0][0x240] ;  /* 0x0000900000257ab9 */ /* 0x000fe20000000800 */
[----:B------:R-:W-:Y:S01]  /*fa30*/  IMAD R214, R214, UR28, RZ ;  /* 0x0000001cd6d67c24 */ /* 0x000fe2000f8e02ff */
[----:B------:R2:W-:Y:S01]  /*fa40*/  STL [R1+0x94], R10 ;  /* 0x0000940a01007387 */ /* 0x0005e20000100800 */
        /* <DEDUP_REMOVED lines=10> */
[----:B-1----:R-:W-:Y:S01]  /*faf0*/  IMAD R2, R110, UR40, RZ ;  /* 0x000000286e027c24 */ /* 0x002fe2000f8e02ff */
[----:B------:R-:W-:Y:S01]  /*fb00*/  ULDC UR40, c[0x0][0x240] ;  /* 0x0000900000287ab9 */ /* 0x000fe20000000800 */
[----:B------:R-:W-:Y:S01]  /*fb10*/  IMAD R28, R51, UR39, RZ ;  /* 0x00000027331c7c24 */ /* 0x000fe2000f8e02ff */
[----:B------:R-:W-:Y:S01]  /*fb20*/  ULDC UR37, c[0x0][0x240] ;  /* 0x0000900000257ab9 */ /* 0x000fe20000000800 */
[----:B--2---:R-:W-:Y:S01]  /*fb30*/  IMAD R10, R111, UR41, RZ ;  /* 0x000000296f0a7c24 */ /* 0x004fe2000f8e02ff */
[----:B------:R1:W-:Y:S01]  /*fb40*/  STL [R1+0xa0], R2 ;  /* 0x0000a00201007387 */ /* 0x0003e20000100800 */
[----:B------:R-:W-:Y:S01]  /*fb50*/  IMAD R29, R52, UR40, RZ ;  /* 0x00000028341d7c24 */ /* 0x000fe2000f8e02ff */
[----:B------:R-:W-:Y:S01]  /*fb60*/  ULDC UR41, c[0x0][0x240] ;  /* 0x0000900000297ab9 */ /* 0x000fe20000000800 */
[----:B------:R-:W-:Y:S01]  /*fb70*/  IMAD R216, R216, UR30, RZ ;  /* 0x0000001ed8d87c24 */ /* 0x000fe2000f8e02ff */
[----:B------:R2:W-:Y:S01]  /*fb80*/  STL [R1+0xa4], R10 ;  /* 0x0000a40a01007387 */ /* 0x0005e20000100800 */
[----:B------:R-:W-:Y:S01]  /*fb90*/  IMAD R217, R217, UR31, RZ ;  /* 0x0000001fd9d97c24 */ /* 0x000fe2000f8e02ff */
[----:B------:R-:W-:Y:S01]  /*fba0*/  ULDC UR38, c[0x0][0x240] ;  /* 0x0000900000267ab9 */ /* 0x000fe20000000800 */
[----:B------:R-:W-:Y:S01]  /*fbb0*/  IMAD R218, R218, UR32, RZ ;  /* 0x00000020dada7c24 */ /* 0x000fe2000f8e02ff */
[----:B------:R-:W-:Y:S01]  /*fbc0*/  ULDC UR39, c[0x0][0x240] ;  /* 0x0000900000277ab9 */ /* 0x000fe20000000800 */
[----:B------:R-:W-:Y:S01]  /*fbd0*/  IMAD R219, R219, UR33, RZ ;  /* 0x00000021dbdb7c24 */ /* 0x000fe2000f8e02ff */
[----:B------:R-:W-:Y:S01]  /*fbe0*/  ULDC UR40, c[0x0][0x240] ;  /* 0x0000900000287ab9 */ /* 0x000fe20000000800 */
[----:B-1----:R-:W-:Y:S01]  /*fbf0*/  IMAD R2, R112, UR42, RZ ;  /* 0x0000002a70027c24 */ /* 0x002fe2000f8e02ff */
[----:B------:R-:W-:Y:S01]  /*fc00*/  ULDC UR42, c[0x0][0x240] ;  /* 0x00009000002a7ab9 */ /* 0x000fe20000000800 */
[----:B--2---:R-:W-:Y:S01]  /*fc10*/  IMAD R10, R113, UR43, RZ ;  /* 0x0000002b710a7c24 */ /* 0x004fe2000f8e02ff */
[----:B------:R-:W-:-:S02]  /*fc20*/  ULDC UR43, c[0x0][0x240] ;  /* 0x00009000002b7ab9 */ /* 0x000fc40000000800 */
[----:B------:R1:W-:Y:S04]  /*fc30*/  STL [R1+0xa8], R2 ;  /* 0x0000a80201007387 */ /* 0x0003e80000100800 */
[----:B------:R2:W-:Y:S01]  /*fc40*/  STL [R1+0xac], R10 ;  /* 0x0000ac0a01007387 */ /* 0x0005e20000100800 */
        /* <DEDUP_REMOVED lines=108> */
[----:B------:R-:W-:-:S03]  /*10310*/  ULDC UR5, c[0x0][0x240] ;  /* 0x0000900000057ab9 */ /* 0x000fc60000000800 */
        /* <DEDUP_REMOVED lines=9> */
[----:B------:R-:W-:Y:S01]  /*103b0*/  ULDC UR7, c[0x0][0x240] ;  /* 0x0000900000077ab9 */ /* 0x000fe20000000800 */
[----:B-1----:R-:W-:Y:S01]  /*103c0*/  IMAD R2, R136, UR8, RZ ;  /* 0x0000000888027c24 */ /* 0x002fe2000f8e02ff */
[----:B------:R-:W-:Y:S01]  /*103d0*/  ISETP.GE.AND P0, PT, R11, UR5, PT ;  /* 0x000000050b007c0c */ /* 0x000fe2000bf06270 */
[----:B------:R-:W-:Y:S01]  /*103e0*/  ULDC UR8, c[0x0][0x240] ;  /* 0x0000900000087ab9 */ /* 0x000fe20000000800 */
[----:B------:R-:W-:Y:S01]  /*103f0*/  IMAD R192, R192, UR6, RZ ;  /* 0x00000006c0c07c24 */ /* 0x000fe2000f8e02ff */
[----:B------:R-:W-:Y:S01]  /*10400*/  ULDC UR4, c[0x0][0x230] ;  /* 0x00008c0000047ab9 */ /* 0x000fe20000000800 */
[----:B--2---:R-:W-:Y:S01]  /*10410*/  IMAD R10, R32, UR9, RZ ;  /* 0x00000009200a7c24 */ /* 0x004fe2000f8e02ff */
[----:B------:R1:W-:Y:S01]  /*10420*/  STL [R1+0x108], R2 ;  /* 0x0001080201007387 */ /* 0x0003e20000100800 */
[----:B------:R-:W-:Y:S01]  /*10430*/  LEA R32, P6, R94, R3, 0x2 ;  /* 0x000000035e207211 */ /* 0x000fe200078c10ff */
[----:B------:R-:W-:-:S02]  /*10440*/  ULDC UR9, c[0x0][0x240] ;  /* 0x0000900000097ab9 */ /* 0x000fc40000000800 */
[----:B------:R2:W-:Y:S01]  /*10450*/  STL [R1+0x10c], R10 ;  /* 0x00010c0a01007387 */ /* 0x0005e20000100800 */
[----:B-1----:R-:W-:Y:S01]  /*10460*/  IMAD R2, R138, UR10, RZ ;  /* 0x0000000a8a027c24 */ /* 0x002fe2000f8e02ff */
[----:B------:R-:W-:Y:S01]  /*10470*/  ULDC UR10, c[0x0][0x240] ;  /* 0x00009000000a7ab9 */ /* 0x000fe20000000800 */
[----:B--2---:R-:W-:-:S03]  /*10480*/  IMAD R10, R33, UR11, RZ ;  /* 0x0000000b210a7c24 */ /* 0x004fc6000f8e02ff */
[----:B------:R1:W-:Y:S01]  /*10490*/  STL [R1+0x110], R2 ;  /* 0x0001100201007387 */ /* 0x0003e20000100800 */
[-C--:B------:R-:W-:Y:S01]  /*104a0*/  LEA.HI.X.SX32 R33, R94, R0.reuse, 0x2, P6 ;  /* 0x000000005e217211 */ /* 0x080fe200030f16ff */
[----:B------:R-:W-:Y:S01]  /*104b0*/  IMAD R193, R193, UR7, RZ ;  /* 0x00000007c1c17c24 */ /* 0x000fe2000f8e02ff */
[----:B------:R-:W-:Y:S01]  /*104c0*/  ULDC UR11, c[0x0][0x240] ;  /* 0x00009000000b7ab9 */ /* 0x000fe20000000800 */
[----:B------:R2:W-:Y:S01]  /*104d0*/  STL [R1+0x114], R10 ;  /* 0x0001140a01007387 */ /* 0x0005e20000100800 */
[----:B-1----:R-:W-:Y:S01]  /*104e0*/  IMAD R2, R140, UR12, RZ ;  /* 0x0000000c8c027c24 */ /* 0x002fe2000f8e02ff */
[-C--:B------:R-:W-:Y:S01]  /*104f0*/  LEA R44, P6, R92, R3.reuse, 0x2 ;  /* 0x000000035c2c7211 */ /* 0x080fe200078c10ff */
[----:B------:R-:W-:Y:S01]  /*10500*/  IMAD R194, R194, UR8, RZ ;  /* 0x00000008c2c27c24 */ /* 0x000fe2000f8e02ff */
[----:B------:R-:W-:Y:S01]  /*10510*/  ULDC UR12, c[0x0][0x240] ;  /* 0x00009000000c7ab9 */ /* 0x000fe20000000800 */
[----:B--2---:R-:W-:Y:S01]  /*10520*/  IMAD R10, R34, UR13, RZ ;  /* 0x0000000d220a7c24 */ /* 0x004fe2000f8e02ff */
[----:B------:R1:W-:Y:S01]  /*10530*/  STL [R1+0x118], R2 ;  /* 0x0001180201007387 */ /* 0x0003e20000100800 */
[-C--:B------:R-:W-:Y:S01]  /*10540*/  LEA R34, P5, R82, R3.reuse, 0x2 ;  /* 0x0000000352227211 */ /* 0x080fe200078a10ff */
[----:B------:R-:W-:Y:S01]  /*10550*/  IMAD R195, R195, UR9, RZ ;  /* 0x00000009c3c37c24 */ /* 0x000fe2000f8e02ff */
[-C--:B------:R-:W-:Y:S01]  /*10560*/  LEA.HI.X.SX32 R45, R92, R0.reuse, 0x2, P6 ;  /* 0x000000005c2d7211 */ /* 0x080fe200030f16ff */
[----:B------:R2:W-:Y:S01]  /*10570*/  STL [R1+0x11c], R10 ;  /* 0x00011c0a01007387 */ /* 0x0005e20000100800 */
[----:B------:R-:W-:Y:S01]  /*10580*/  IMAD R196, R196, UR10, RZ ;  /* 0x0000000ac4c47c24 */ /* 0x000fe2000f8e02ff */
[----:B------:R-:W-:Y:S01]  /*10590*/  ULDC UR13, c[0x0][0x240] ;  /* 0x00009000000d7ab9 */ /* 0x000fe20000000800 */
[----:B-1----:R-:W-:Y:S01]  /*105a0*/  IMAD R2, R142, UR14, RZ ;  /* 0x0000000e8e027c24 */ /* 0x002fe2000f8e02ff */
[----:B------:R-:W-:Y:S01]  /*105b0*/  LEA R52, P6, R64, R3, 0x2 ;  /* 0x0000000340347211 */ /* 0x000fe200078c10ff */
[----:B------:R-:W-:Y:S01]  /*105c0*/  IMAD R197, R197, UR11, RZ ;  /* 0x0000000bc5c57c24 */ /* 0x000fe2000f8e02ff */
[----:B------:R-:W-:Y:S01]  /*105d0*/  ULDC UR14, c[0x0][0x240] ;  /* 0x00009000000e7ab9 */ /* 0x000fe20000000800 */
[----:B--2---:R-:W-:Y:S01]  /*105e0*/  IMAD R10, R35, UR15, RZ ;  /* 0x0000000f230a7c24 */ /* 0x004fe2000f8e02ff */
[----:B------:R1:W-:Y:S01]  /*105f0*/  STL [R1+0x120], R2 ;  /* 0x0001200201007387 */ /* 0x0003e20000100800 */
[-C--:B------:R-:W-:Y:S01]  /*10600*/  LEA.HI.X.SX32 R35, R82, R0.reuse, 0x2, P5 ;  /* 0x0000000052237211 */ /* 0x080fe200028f16ff */
[----:B------:R-:W-:Y:S01]  /*10610*/  IMAD R198, R198, UR12, RZ ;  /* 0x0000000cc6c67c24 */ /* 0x000fe2000f8e02ff */
[----:B------:R-:W-:Y:S01]  /*10620*/  LEA.HI.X.SX32 R53, R64, R0, 0x2, P6 ;  /* 0x0000000040357211 */ /* 0x000fe200030f16ff */
[----:B------:R2:W-:Y:S01]  /*10630*/  STL [R1+0x124], R10 ;  /* 0x0001240a01007387 */ /* 0x0005e20000100800 */
[----:B------:R-:W-:Y:S01]  /*10640*/  ULDC UR15, c[0x0][0x240] ;  /* 0x00009000000f7ab9 */ /* 0x000fe20000000800 */
[----:B-1----:R-:W-:-:S02]  /*10650*/  IMAD R2, R36, UR16, RZ ;  /* 0x0000001024027c24 */ /* 0x002fc4000f8e02ff */
[----:B--2---:R-:W-:-:S03]  /*10660*/  IMAD R10, R37, UR17, RZ ;  /* 0x00000011250a7c24 */ /* 0x004fc6000f8e02ff */
[----:B------:R1:W-:Y:S01]  /*10670*/  STL [R1+0x128], R2 ;  /* 0x0001280201007387 */ /* 0x0003e20000100800 */
[-C--:B------:R-:W-:Y:S01]  /*10680*/  LEA R36, P4, R84, R3.reuse, 0x2 ;  /* 0x0000000354247211 */ /* 0x080fe200078810ff */
[----:B------:R-:W-:Y:S01]  /*10690*/  IMAD R199, R199, UR13, RZ ;  /* 0x0000000dc7c77c24 */ /* 0x000fe2000f8e02ff */
[-C--:B------:R-:W-:Y:S01]  /*106a0*/  LEA R50, P5, R74, R3.reuse, 0x2 ;  /* 0x000000034a327211 */ /* 0x080fe200078a10ff */
[----:B------:R2:W-:Y:S01]  /*106b0*/  STL [R1+0x12c], R10 ;  /* 0x00012c0a01007387 */ /* 0x0005e20000100800 */
[----:B------:R-:W-:Y:S01]  /*106c0*/  LEA R64, P6, R65, R3, 0x2 ;  /* 0x0000000341407211 */ /* 0x000fe200078c10ff */
[----:B------:R-:W-:Y:S01]  /*106d0*/  ULDC UR16, c[0x0][0x240] ;  /* 0x0000900000107ab9 */ /* 0x000fe20000000800 */
[----:B------:R-:W-:Y:S01]  /*106e0*/  IMAD R200, R200, UR14, RZ ;  /* 0x0000000ec8c87c24 */ /* 0x000fe2000f8e02ff */
[----:B------:R-:W-:Y:S01]  /*106f0*/  ULDC UR17, c[0x0][0x240] ;  /* 0x0000900000117ab9 */ /* 0x000fe20000000800 */
[----:B-1----:R-:W-:Y:S02]  /*10700*/  IMAD R2, R38, UR18, RZ ;  /* 0x0000001226027c24 */ /* 0x002fe4000f8e02ff */
[----:B--2---:R-:W-:-:S03]  /*10710*/  IMAD R10, R39, UR19, RZ ;  /* 0x00000013270a7c24 */ /* 0x004fc6000f8e02ff */
[----:B------:R1:W-:Y:S01]  /*10720*/  STL [R1+0x130], R2 ;  /* 0x0001300201007387 */ /* 0x0003e20000100800 */
[----:B------:R-:W-:Y:S02]  /*10730*/  LEA R38, P3, R86, R3, 0x2 ;  /* 0x0000000356267211 */ /* 0x000fe400078610ff */
[-C--:B------:R-:W-:Y:S01]  /*10740*/  LEA.HI.X.SX32 R37, R84, R0.reuse, 0x2, P4 ;  /* 0x0000000054257211 */ /* 0x080fe200020f16ff */
[----:B------:R2:W-:Y:S01]  /*10750*/  STL [R1+0x134], R10 ;  /* 0x0001340a01007387 */ /* 0x0005e20000100800 */
[-C--:B------:R-:W-:Y:S02]  /*10760*/  LEA.HI.X.SX32 R51, R74, R0.reuse, 0x2, P5 ;  /* 0x000000004a337211 */ /* 0x080fe400028f16ff */
[----:B------:R-:W-:Y:S01]  /*10770*/  LEA.HI.X.SX32 R65, R65, R0, 0x2, P6 ;  /* 0x0000000041417211 */ /* 0x000fe200030f16ff */
[----:B------:R-:W-:Y:S01]  /*10780*/  IMAD R201, R201, UR15, RZ ;  /* 0x0000000fc9c97c24 */ /* 0x000fe2000f8e02ff */
[----:B------:R-:W-:Y:S01]  /*10790*/  ULDC UR18, c[0x0][0x240] ;  /* 0x0000900000127ab9 */ /* 0x000fe20000000800 */
[----:B-1----:R-:W-:Y:S01]  /*107a0*/  IMAD R2, R148, UR20, RZ ;  /* 0x0000001494027c24 */ /* 0x002fe2000f8e02ff */
[----:B------:R-:W-:Y:S01]  /*107b0*/  ULDC UR19, c[0x0][0x240] ;  /* 0x0000900000137ab9 */ /* 0x000fe20000000800 */
[----:B--2---:R-:W-:-:S03]  /*107c0*/  IMAD R10, R40, UR21, RZ ;  /* 0x00000015280a7c24 */ /* 0x004fc6000f8e02ff */
[----:B------:R1:W-:Y:S01]  /*107d0*/  STL [R1+0x138], R2 ;  /* 0x0001380201007387 */ /* 0x0003e20000100800 */
[-C--:B------:R-:W-:Y:S01]  /*107e0*/  LEA R40, P2, R88, R3.reuse, 0x2 ;  /* 0x0000000358287211 */ /* 0x080fe200078410ff */
[----:B------:R-:W-:Y:S01]  /*107f0*/  IMAD R202, R202, UR16, RZ ;  /* 0x00000010caca7c24 */ /* 0x000fe2000f8e02ff */
[----:B------:R-:W-:Y:S01]  /*10800*/  LEA.HI.X.SX32 R39, R86, R0, 0x2, P3 ;  /* 0x0000000056277211 */ /* 0x000fe200018f16ff */
[----:B------:R2:W-:Y:S01]  /*10810*/  STL [R1+0x13c], R10 ;  /* 0x00013c0a01007387 */ /* 0x0005e20000100800 */
[-C--:B------:R-:W-:Y:S01]  /*10820*/  LEA R48, P4, R76, R3.reuse, 0x2 ;  /* 0x000000034c307211 */ /* 0x080fe200078810ff */
[----:B------:R-:W-:Y:S01]  /*10830*/  IMAD R203, R203, UR17, RZ ;  /* 0x00000011cbcb7c24 */ /* 0x000fe2000f8e02ff */
[----:B------:R-:W-:Y:S01]  /*10840*/  LEA R62, P5, R63, R3, 0x2 ;  /* 0x000000033f3e7211 */ /* 0x000fe200078a10ff */
[----:B------:R-:W-:Y:S01]  /*10850*/  ULDC UR20, c[0x0][0x240] ;  /* 0x0000900000147ab9 */ /* 0x000fe20000000800 */
[----:B------:R-:W-:Y:S01]  /*10860*/  IMAD R204, R204, UR18, RZ ;  /* 0x00000012cccc7c24 */ /* 0x000fe2000f8e02ff */
[----:B------:R-:W-:Y:S01]  /*10870*/  ULDC UR21, c[0x0][0x240] ;  /* 0x0000900000157ab9 */ /* 0x000fe20000000800 */
[----:B-1----:R-:W-:-:S02]  /*10880*/  IMAD R2, R150, UR22, RZ ;  /* 0x0000001696027c24 */ /* 0x002fc4000f8e02ff */
[----:B--2---:R-:W-:Y:S01]  /*10890*/  IMAD R10, R41, UR23, RZ ;  /* 0x00000017290a7c24 */ /* 0x004fe2000f8e02ff */
[----:B------:R-:W-:Y:S02]  /*108a0*/  LEA R46, P3, R78, R3, 0x2 ;  /* 0x000000034e2e7211 */ /* 0x000fe400078610ff */
[----:B------:R1:W-:Y:S01]  /*108b0*/  STL [R1+0x140], R2 ;  /* 0x0001400201007387 */ /* 0x0003e20000100800 */
[-C--:B------:R-:W-:Y:S01]  /*108c0*/  LEA.HI.X.SX32 R41, R88, R0.reuse, 0x2, P2 ;  /* 0x0000000058297211 */ /* 0x080fe200010f16ff */
[----:B------:R-:W-:Y:S01]  /*108d0*/  IMAD R205, R205, UR19, RZ ;  /* 0x00000013cdcd7c24 */ /* 0x000fe2000f8e02ff */
[-C--:B------:R-:W-:Y:S01]  /*108e0*/  LEA.HI.X.SX32 R49, R76, R0.reuse, 0x2, P4 ;  /* 0x000000004c317211 */ /* 0x080fe200020f16ff */
[----:B------:R2:W-:Y:S01]  /*108f0*/  STL [R1+0x144], R10 ;  /* 0x0001440a01007387 */ /* 0x0005e20000100800 */
[----:B------:R-:W-:Y:S01]  /*10900*/  LEA.HI.X.SX32 R63, R63, R0, 0x2, P5 ;  /* 0x000000003f3f7211 */ /* 0x000fe200028f16ff */
[----:B------:R-:W-:Y:S01]  /*10910*/  ULDC UR22, c[0x0][0x240] ;  /* 0x0000900000167ab9 */ /* 0x000fe20000000800 */
[----:B------:R-:W-:Y:S01]  /*10920*/  IMAD R206, R206, UR20, RZ ;  /* 0x00000014cece7c24 */ /* 0x000fe2000f8e02ff */
        /* <DEDUP_REMOVED lines=8> */
[-C--:B------:R-:W-:Y:S01]  /*109b0*/  LEA R60, P4, R72, R3.reuse, 0x2 ;  /* 0x00000003483c7211 */ /* 0x080fe200078810ff */
[----:B------:R-:W-:Y:S01]  /*109c0*/  ULDC UR24, c[0x0][0x240] ;  /* 0x0000900000187ab9 */ /* 0x000fe20000000800 */
[-C--:B------:R-:W-:Y:S02]  /*109d0*/  LEA R74, P5, R75, R3.reuse, 0x2 ;  /* 0x000000034b4a7211 */ /* 0x080fe400078a10ff */
[-C--:B------:R-:W-:Y:S01]  /*109e0*/  LEA R76, P6, R77, R3.reuse, 0x2 ;  /* 0x000000034d4c7211 */ /* 0x080fe200078c10ff */
[----:B-1----:R-:W-:Y:S01]  /*109f0*/  IMAD R2, R154, UR26, RZ ;  /* 0x0000001a9a027c24 */ /* 0x002fe2000f8e02ff */
[-C--:B------:R-:W-:Y:S01]  /*10a00*/  LEA.HI.X.SX32 R43, R90, R0.reuse, 0x2, P1 ;  /* 0x000000005a2b7211 */ /* 0x080fe200008f16ff */
[----:B------:R-:W-:Y:S01]  /*10a10*/  IMAD R208, R208, UR22, RZ ;  /* 0x00000016d0d07c24 */ /* 0x000fe2000f8e02ff */
[----:B------:R-:W-:Y:S01]  /*10a20*/  LEA.HI.X.SX32 R57, R68, R0, 0x2, P2 ;  /* 0x0000000044397211 */ /* 0x000fe200010f16ff */
[----:B------:R-:W-:Y:S01]  /*10a30*/  ULDC UR25, c[0x0][0x240] ;  /* 0x0000900000197ab9 */ /* 0x000fe20000000800 */
[----:B------:R1:W-:Y:S01]  /*10a40*/  STL [R1+0x150], R2 ;  /* 0x0001500201007387 */ /* 0x0003e20000100800 */
[----:B--2---:R-:W-:-:S02]  /*10a50*/  LEA R10, P1, R80, R3, 0x2 ;  /* 0x00000003500a7211 */ /* 0x004fc400078210ff */
[-C--:B------:R-:W-:Y:S01]  /*10a60*/  LEA.HI.X.SX32 R61, R72, R0.reuse, 0x2, P4 ;  /* 0x00000000483d7211 */ /* 0x080fe200020f16ff */
[----:B------:R-:W-:Y:S01]  /*10a70*/  STL.64 [R1+0x3758], R32 ;  /* 0x0037582001007387 */ /* 0x000fe20000100a00 */
[-C--:B------:R-:W-:Y:S01]  /*10a80*/  LEA.HI.X.SX32 R75, R75, R0.reuse, 0x2, P5 ;  /* 0x000000004b4b7211 */ /* 0x080fe200028f16ff */
[----:B------:R-:W-:Y:S01]  /*10a90*/  IMAD R209, R209, UR23, RZ ;  /* 0x00000017d1d17c24 */ /* 0x000fe2000f8e02ff */
[-C--:B------:R-:W-:Y:S01]  /*10aa0*/  LEA.HI.X.SX32 R77, R77, R0.reuse, 0x2, P6 ;  /* 0x000000004d4d7211 */ /* 0x080fe200030f16ff */
[----:B------:R-:W-:Y:S01]  /*10ab0*/  STL.64 [R1+0x36c8], R34 ;  /* 0x0036c82201007387 */ /* 0x000fe20000100a00 */
[-C--:B------:R-:W-:Y:S01]  /*10ac0*/  LEA.HI.X.SX32 R11, R80, R0.reuse, 0x2, P1 ;  /* 0x00000000500b7211 */ /* 0x080fe200008f16ff */
[----:B------:R-:W-:Y:S01]  /*10ad0*/  IMAD R210, R210, UR24, RZ ;  /* 0x00000018d2d27c24 */ /* 0x000fe2000f8e02ff */
[----:B------:R-:W-:Y:S01]  /*10ae0*/  ULDC UR26, c[0x0][0x240] ;  /* 0x00009000001a7ab9 */ /* 0x000fe20000000800 */
[----:B------:R2:W-:Y:S01]  /*10af0*/  STL.64 [R1+0x37f8], R38 ;  /* 0x0037f82601007387 */ /* 0x0005e20000100a00 */
[----:B-1----:R-:W-:Y:S01]  /*10b00*/  IMAD R2, R47, UR35, RZ ;  /* 0x000000232f027c24 */ /* 0x002fe2000f8e02ff */
[----:B------:R-:W-:-:S02]  /*10b10*/  LEA.HI.X.SX32 R47, R78, R0, 0x2, P3 ;  /* 0x000000004e2f7211 */ /* 0x000fc400018f16ff */
[-C--:B------:R-:W-:Y:S02]  /*10b20*/  LEA R54, P1, R66, R3.reuse, 0x2 ;  /* 0x0000000342367211 */ /* 0x080fe400078210ff */
[-C--:B------:R-:W-:Y:S02]  /*10b30*/  LEA R68, P2, R69, R3.reuse, 0x2 ;  /* 0x0000000345447211 */ /* 0x080fe400078410ff */
[-C--:B------:R-:W-:Y:S02]  /*10b40*/  LEA R72, P4, R73, R3.reuse, 0x2 ;  /* 0x0000000349487211 */ /* 0x080fe400078810ff */
[-C--:B------:R-:W-:Y:S02]  /*10b50*/  LEA R86, P5, R87, R3.reuse, 0x2 ;  /* 0x0000000357567211 */ /* 0x080fe400078a10ff */
[----:B------:R-:W-:Y:S01]  /*10b60*/  LEA R88, P6, R89, R3, 0x2 ;  /* 0x0000000359587211 */ /* 0x000fe200078c10ff */
[----:B--2---:R-:W2:Y:S01]  /*10b70*/  LDL.LU R38, [R1+0x64] ;  /* 0x0000640001267983 */ /* 0x004ea20000300800 */
[----:B------:R-:W-:Y:S01]  /*10b80*/  IMAD R211, R211, UR25, RZ ;  /* 0x00000019d3d37c24 */ /* 0x000fe2000f8e02ff */
[----:B------:R-:W-:-:S02]  /*10b90*/  ULDC UR35, c[0x0][0x240] ;  /* 0x0000900000237ab9 */ /* 0x000fc40000000800 */
[----:B------:R1:W-:Y:S01]  /*10ba0*/  STL.64 [R1+0x3760], R40 ;  /* 0x0037602801007387 */ /* 0x0003e20000100a00 */
[-C--:B------:R-:W-:Y:S02]  /*10bb0*/  LEA R58, P3, R70, R3.reuse, 0x2 ;  /* 0x00000003463a7211 */ /* 0x080fe400078610ff */
[-C--:B------:R-:W-:Y:S02]  /*10bc0*/  LEA.HI.X.SX32 R55, R66, R0.reuse, 0x2, P1 ;  /* 0x0000000042377211 */ /* 0x080fe400008f16ff */
[----:B------:R-:W-:Y:S01]  /*10bd0*/  LEA R66, P1, R67, R3, 0x2 ;  /* 0x0000000343427211 */ /* 0x000fe200078210ff */
[----:B-1----:R-:W3:Y:S04]  /*10be0*/  LDL.LU R40, [R1+0x5c] ;  /* 0x00005c0001287983 */ /* 0x002ee80000300800 */
[----:B------:R-:W4:Y:S04]  /*10bf0*/  LDL.LU R41, [R1+0x60] ;  /* 0x0000600001297983 */ /* 0x000f280000300800 */
[----:B------:R1:W-:Y:S01]  /*10c00*/  STL.64 [R1+0x36d0], R42 ;  /* 0x0036d02a01007387 */ /* 0x0003e20000100a00 */
[----:B------:R-:W-:-:S02]  /*10c10*/  LEA.HI.X.SX32 R59, R70, R0, 0x2, P3 ;  /* 0x00000000463b7211 */ /* 0x000fc400018f16ff */
[----:B------:R-:W-:Y:S01]  /*10c20*/  LEA R70, P3, R71, R3, 0x2 ;  /* 0x0000000347467211 */ /* 0x000fe200078610ff */
[----:B-1----:R-:W2:Y:S04]  /*10c30*/  LDL.LU R42, [R1+0x4c] ;  /* 0x00004c00012a7983 */ /* 0x002ea80000300800 */
[----:B------:R-:W3:Y:S04]  /*10c40*/  LDL.LU R43, [R1+0x54] ;  /* 0x00005400012b7983 */ /* 0x000ee80000300800 */
[----:B------:R-:W-:Y:S04]  /*10c50*/  STL.64 [R1+0x3630], R10 ;  /* 0x0036300a01007387 */ /* 0x000fe80000100a00 */
[----:B------:R1:W-:Y:S01]  /*10c60*/  STL.64 [R1+0x3800], R46 ;  /* 0x0038002e01007387 */ /* 0x0003e20000100a00 */
[----:B------:R-:W-:-:S02]  /*10c70*/  LEA.HI.X.SX32 R67, R67, R0, 0x2, P1 ;  /* 0x0000000043437211 */ /* 0x000fc400008f16ff */
[-C--:B------:R-:W-:Y:S02]  /*10c80*/  LEA R78, P1, R79, R3.reuse, 0x2 ;  /* 0x000000034f4e7211 */ /* 0x080fe400078210ff */
[----:B------:R-:W-:Y:S01]  /*10c90*/  LEA.HI.X.SX32 R69, R69, R0, 0x2, P2 ;  /* 0x0000000045457211 */ /* 0x000fe200010f16ff */
[----:B-1----:R-:W4:Y:S04]  /*10ca0*/  LDL.LU R46, [R1+0x40] ;  /* 0x00004000012e7983 */ /* 0x002f280000300800 */
[----:B------:R-:W3:Y:S04]  /*10cb0*/  LDL.LU R47, [R1+0x48] ;  /* 0x00004800012f7983 */ /* 0x000ee80000300800 */
[----:B------:R1:W-:Y:S01]  /*10cc0*/  STL.64 [R1+0x3768], R48 ;  /* 0x0037683001007387 */ /* 0x0003e20000100a00 */
[----:B------:R-:W-:-:S02]  /*10cd0*/  LEA R80, P2, R81, R3, 0x2 ;  /* 0x0000000351507211 */ /* 0x000fc400078410ff */
[-C--:B------:R-:W-:Y:S02]  /*10ce0*/  LEA.HI.X.SX32 R71, R71, R0.reuse, 0x2, P3 ;  /* 0x0000000047477211 */ /* 0x080fe400018f16ff */
[-C--:B------:R-:W-:Y:S02]  /*10cf0*/  LEA R82, P3, R83, R3.reuse, 0x2 ;  /* 0x0000000353527211 */ /* 0x080fe400078610ff */
[----:B------:R-:W-:Y:S01]  /*10d00*/  LEA.HI.X.SX32 R73, R73, R0, 0x2, P4 ;  /* 0x0000000049497211 */ /* 0x000fe200020f16ff */
[----:B-1----:R-:W3:Y:S04]  /*10d10*/  LDL.LU R48, [R1+0x34] ;  /* 0x0000340001307983 */ /* 0x002ee80000300800 */
[----:B------:R-:W3:Y:S01]  /*10d20*/  LDL.LU R49, [R1+0x3c] ;  /* 0x00003c0001317983 */ /* 0x000ee20000300800 */
[----:B------:R-:W-:-:S03]  /*10d30*/  LEA R84, P4, R85, R3, 0x2 ;  /* 0x0000000355547211 */ /* 0x000fc600078810ff */
[----:B------:R1:W-:Y:S01]  /*10d40*/  STL.64 [R1+0x36d8], R50 ;  /* 0x0036d83201007387 */ /* 0x0003e20000100a00 */
[-C--:B------:R-:W-:Y:S02]  /*10d50*/  LEA.HI.X.SX32 R79, R79, R0.reuse, 0x2, P1 ;  /* 0x000000004f4f7211 */ /* 0x080fe400008f16ff */
[-C--:B------:R-:W-:Y:S02]  /*10d60*/  LEA R90, P1, R91, R3.reuse, 0x2 ;  /* 0x000000035b5a7211 */ /* 0x080fe400078210ff */
[-C--:B------:R-:W-:Y:S02]  /*10d70*/  LEA.HI.X.SX32 R81, R81, R0.reuse, 0x2, P2 ;  /* 0x0000000051517211 */ /* 0x080fe400010f16ff */
[----:B------:R-:W-:Y:S01]  /*10d80*/  LEA R92, P2, R93, R3, 0x2 ;  /* 0x000000035d5c7211 */ /* 0x000fe200078410ff */
[----:B-1----:R-:W3:Y:S04]  /*10d90*/  LDL.LU R50, [R1+0x50] ;  /* 0x0000500001327983 */ /* 0x002ee80000300800 */
[----:B------:R1:W-:Y:S01]  /*10da0*/  STL.64 [R1+0x3808], R54 ;  /* 0x0038083601007387 */ /* 0x0003e20000100a00 */
[----:B------:R-:W-:-:S02]  /*10db0*/  LEA.HI.X.SX32 R83, R83, R0, 0x2, P3 ;  /* 0x0000000053537211 */ /* 0x000fc400018f16ff */
[-C--:B------:R-:W-:Y:S02]  /*10dc0*/  LEA R94, P3, R95, R3.reuse, 0x2 ;  /* 0x000000035f5e7211 */ /* 0x080fe400078610ff */
[-C--:B------:R-:W-:Y:S02]  /*10dd0*/  LEA.HI.X.SX32 R85, R85, R0.reuse, 0x2, P4 ;  /* 0x0000000055557211 */ /* 0x080fe400020f16ff */
[----:B------:R-:W-:Y:S01]  /*10de0*/  LEA.HI.X.SX32 R87, R87, R0, 0x2, P5 ;  /* 0x0000000057577211 */ /* 0x000fe200028f16ff */
[----:B-1----:R-:W3:Y:S04]  /*10df0*/  LDL.LU R55, [R1+0x58] ;  /* 0x0000580001377983 */ /* 0x002ee80000300800 */
[----:B------:R-:W-:Y:S01]  /*10e00*/  STL.64 [R1+0x3770], R56 ;  /* 0x0037703801007387 */ /* 0x000fe20000100a00 */
[----:B------:R-:W-:-:S03]  /*10e10*/  LEA R96, P4, R178, R3, 0x2 ;  /* 0x00000003b2607211 */ /* 0x000fc600078810ff */
[----:B------:R-:W-:Y:S01]  /*10e20*/  STL.64 [R1+0x36e0], R58 ;  /* 0x0036e03a01007387 */ /* 0x000fe20000100a00 */
[----:B------:R-:W-:-:S03]  /*10e30*/  LEA R98, P5, R177, R3, 0x2 ;  /* 0x00000003b1627211 */ /* 0x000fc600078a10ff */
[----:B------:R1:W-:Y:S01]  /*10e40*/  STL.64 [R1+0x3810], R62 ;  /* 0x0038103e01007387 */ /* 0x0003e20000100a00 */
[----:B------:R-:W-:-:S03]  /*10e50*/  LEA.HI.X.SX32 R89, R89, R0, 0x2, P6 ;  /* 0x0000000059597211 */ /* 0x000fc600030f16ff */
[----:B------:R-:W-:Y:S01]  /*10e60*/  STL.64 [R1+0x3778], R64 ;  /* 0x0037784001007387 */ /* 0x000fe20000100a00 */
[-C--:B------:R-:W-:Y:S02]  /*10e70*/  LEA R100, P6, R176, R3.reuse, 0x2 ;  /* 0x00000003b0647211 */ /* 0x080fe400078c10ff */
[-C--:B------:R-:W-:Y:S01]  /*10e80*/  LEA.HI.X.SX32 R91, R91, R0.reuse, 0x2, P1 ;  /* 0x000000005b5b7211 */ /* 0x080fe200008f16ff */
[----:B------:R-:W-:Y:S01]  /*10e90*/  STL.64 [R1+0x36e8], R66 ;  /* 0x0036e84201007387 */ /* 0x000fe20000100a00 */
[-C--:B------:R-:W-:Y:S02]  /*10ea0*/  LEA R102, P1, R175, R3.reuse, 0x2 ;  /* 0x00000003af667211 */ /* 0x080fe400078210ff */
[-C--:B------:R-:W-:Y:S01]  /*10eb0*/  LEA.HI.X.SX32 R93, R93, R0.reuse, 0x2, P2 ;  /* 0x000000005d5d7211 */ /* 0x080fe200010f16ff */
[----:B------:R-:W-:Y:S01]  /*10ec0*/  STL.64 [R1+0x3818], R70 ;  /* 0x0038184601007387 */ /* 0x000fe20000100a00 */
[-C--:B------:R-:W-:Y:S02]  /*10ed0*/  LEA R104, P2, R174, R3.reuse, 0x2 ;  /* 0x00000003ae687211 */ /* 0x080fe400078410ff */
[----:B------:R-:W-:Y:S01]  /*10ee0*/  LEA.HI.X.SX32 R95, R95, R0, 0x2, P3 ;  /* 0x000000005f5f7211 */ /* 0x000fe200018f16ff */
[----:B------:R-:W-:Y:S01]  /*10ef0*/  STL.64 [R1+0x3780], R72 ;  /* 0x0037804801007387 */ /* 0x000fe20000100a00 */
[----:B------:R-:W-:-:S02]  /*10f00*/  LEA R106, P3, R173, R3, 0x2 ;  /* 0x00000003ad6a7211 */ /* 0x000fc400078610ff */
[-C--:B------:R-:W-:Y:S01]  /*10f10*/  LEA.HI.X.SX32 R97, R178, R0.reuse, 0x2, P4 ;  /* 0x00000000b2617211 */ /* 0x080fe200020f16ff */
[----:B------:R-:W-:Y:S01]  /*10f20*/  STL.64 [R1+0x36f0], R74 ;  /* 0x0036f04a01007387 */ /* 0x000fe20000100a00 */
[-C--:B------:R-:W-:Y:S01]  /*10f30*/  LEA.HI.X.SX32 R99, R177, R0.reuse, 0x2, P5 ;  /* 0x00000000b1637211 */ /* 0x080fe200028f16ff */
[----:B------:R-:W-:Y:S01]  /*10f40*/  IMAD R212, R212, UR26, RZ ;  /* 0x0000001ad4d47c24 */ /* 0x000fe2000f8e02ff */
[-C--:B------:R-:W-:Y:S01]  /*10f50*/  LEA R108, P4, R172, R3.reuse, 0x2 ;  /* 0x00000003ac6c7211 */ /* 0x080fe200078810ff */
[----:B------:R-:W-:Y:S01]  /*10f60*/  STL.64 [R1+0x3820], R78 ;  /* 0x0038204e01007387 */ /* 0x000fe20000100a00 */
[-C--:B------:R-:W-:Y:S01]  /*10f70*/  LEA R110, P5, R163, R3.reuse, 0x2 ;  /* 0x00000003a36e7211 */ /* 0x080fe200078a10ff */
[----:B------:R-:W-:Y:S01]  /*10f80*/  IMAD R221, R221, UR35, RZ ;  /* 0x00000023dddd7c24 */ /* 0x000fe2000f8e02ff */
[-C--:B------:R-:W-:Y:S01]  /*10f90*/  LEA.HI.X.SX32 R101, R176, R0.reuse, 0x2, P6 ;  /* 0x00000000b0657211 */ /* 0x080fe200030f16ff */
        /* <DEDUP_REMOVED lines=10> */
[----:B------:R-:W3:Y:S01]  /*11040*/  LDC R178, c[0x0][0x230] ;  /* 0x00008c00ffb27b82 */ /* 0x000ee20000000800 */
        /* <DEDUP_REMOVED lines=52> */
[----:B------:R-:W-:Y:S01]  /*11390*/  IMAD R244, R244, UR58, RZ ;  /* 0x0000003af4f47c24 */ /* 0x000fe2000f8e02ff */
[-C--:B------:R-:W-:Y:S01]  /*113a0*/  LEA.HI.X.SX32 R135, R143, R0.reuse, 0x2, P5 ;  /* 0x000000008f877211 */ /* 0x080fe200028f16ff */
[----:B------:R-:W-:Y:S01]  /*113b0*/  STL.64 [R1+0x3720], R122 ;  /* 0x0037207a01007387 */ /* 0x000fe20000100a00 */
[-C--:B------:R-:W-:Y:S01]  /*113c0*/  LEA R144, P4, R20, R3.reuse, 0x2 ;  /* 0x0000000314907211 */ /* 0x080fe200078810ff */
[----:B------:R-:W-:Y:S01]  /*113d0*/  IMAD R252, R252, UR59, RZ ;  /* 0x0000003bfcfc7c24 */ /* 0x000fe2000f8e02ff */
[-C--:B------:R-:W-:Y:S01]  /*113e0*/  LEA R146, P5, R19, R3.reuse, 0x2 ;  /* 0x0000000313927211 */ /* 0x080fe200078a10ff */
[----:B------:R-:W-:Y:S01]  /*113f0*/  IMAD R249, R249, UR60, RZ ;  /* 0x0000003cf9f97c24 */ /* 0x000fe2000f8e02ff */
[-C--:B------:R-:W-:Y:S01]  /*11400*/  LEA.HI.X.SX32 R137, R137, R0.reuse, 0x2, P6 ;  /* 0x0000000089897211 */ /* 0x080fe200030f16ff */
[----:B------:R-:W-:Y:S01]  /*11410*/  STL.64 [R1+0x3850], R126 ;  /* 0x0038507e01007387 */ /* 0x000fe20000100a00 */
[-C--:B------:R-:W-:Y:S01]  /*11420*/  LEA R148, P6, R18, R3.reuse, 0x2 ;  /* 0x0000000312947211 */ /* 0x080fe200078c10ff */
[----:B------:R-:W-:Y:S01]  /*11430*/  UIADD3 UR6, UR4, 0x3f, URZ ;  /* 0x0000003f04067890 */ /* 0x000fe2000fffe03f */
        /* <DEDUP_REMOVED lines=9> */
[-C--:B------:R-:W-:Y:S01]  /*114d0*/  LEA R154, P3, R8, R3.reuse, 0x2 ;  /* 0x00000003089a7211 */ /* 0x080fe200078610ff */
[----:B------:R-:W3:Y:S01]  /*114e0*/  LDC R176, c[0x0][0x230] ;  /* 0x00008c00ffb07b82 */ /* 0x000ee20000000800 */
[-C--:B------:R-:W-:Y:S02]  /*114f0*/  LEA.HI.X.SX32 R145, R20, R0.reuse, 0x2, P4 ;  /* 0x0000000014917211 */ /* 0x080fe400020f16ff */
        /* <DEDUP_REMOVED lines=8> */
[-C--:B------:R-:W-:Y:S02]  /*11580*/  LEA R162, P1, R4, R3.reuse, 0x2 ;  /* 0x0000000304a27211 */ /* 0x080fe400078210ff */
[-C--:B------:R-:W-:Y:S01]  /*11590*/  LEA.HI.X.SX32 R153, R9, R0.reuse, 0x2, P2 ;  /* 0x0000000009997211 */ /* 0x080fe200010f16ff */
[----:B------:R-:W-:Y:S01]  /*115a0*/  STL.64 [R1+0x37c8], R144 ;  /* 0x0037c89001007387 */ /* 0x000fe20000100a00 */
[-C--:B------:R-:W-:Y:S02]  /*115b0*/  LEA.HI.X.SX32 R155, R8, R0.reuse, 0x2, P3 ;  /* 0x00000000089b7211 */ /* 0x080fe400018f16ff */
[----:B-1----:R-:W-:Y:S01]  /*115c0*/  LEA R62, P2, R245, R3, 0x2 ;  /* 0x00000003f53e7211 */ /* 0x002fe200078410ff */
[----:B------:R-:W-:Y:S01]  /*115d0*/  STL.64 [R1+0x3738], R146 ;  /* 0x0037389201007387 */ /* 0x000fe20000100a00 */
[----:B------:R-:W-:-:S02]  /*115e0*/  LEA.HI.X.SX32 R159, R6, R0, 0x2, P5 ;  /* 0x00000000069f7211 */ /* 0x000fc400028f16ff */
[-C--:B------:R-:W-:Y:S01]  /*115f0*/  LEA R34, P3, R246, R3.reuse, 0x2 ;  /* 0x00000003f6227211 */ /* 0x080fe200078610ff */
[----:B------:R-:W-:Y:S01]  /*11600*/  STL.64 [R1+0x3868], R150 ;  /* 0x0038689601007387 */ /* 0x000fe20000100a00 */
[-C--:B------:R-:W-:Y:S02]  /*11610*/  LEA.HI.X.SX32 R161, R5, R0.reuse, 0x2, P6 ;  /* 0x0000000005a17211 */ /* 0x080fe400030f16ff */
[----:B------:R-:W-:Y:S01]  /*11620*/  LEA R156, P4, R7, R3, 0x2 ;  /* 0x00000003079c7211 */ /* 0x000fe200078810ff */
[----:B------:R-:W-:Y:S01]  /*11630*/  STL.64 [R1+0x37d0], R152 ;  /* 0x0037d09801007387 */ /* 0x000fe20000100a00 */
[-C--:B------:R-:W-:Y:S02]  /*11640*/  LEA.HI.X.SX32 R163, R4, R0.reuse, 0x2, P1 ;  /* 0x0000000004a37211 */ /* 0x080fe400008f16ff */
[-C--:B------:R-:W-:Y:S01]  /*11650*/  LEA.HI.X.SX32 R63, R245, R0.reuse, 0x2, P2 ;  /* 0x00000000f53f7211 */ /* 0x080fe200010f16ff */
[----:B------:R-:W-:Y:S01]  /*11660*/  STL.64 [R1+0x3740], R154 ;  /* 0x0037409a01007387 */ /* 0x000fe20000100a00 */
[----:B------:R-:W-:-:S02]  /*11670*/  LEA.HI.X.SX32 R35, R246, R0, 0x2, P3 ;  /* 0x00000000f6237211 */ /* 0x000fc400018f16ff */
[----:B------:R-:W-:Y:S01]  /*11680*/  LEA.HI.X.SX32 R157, R7, R0, 0x2, P4 ;  /* 0x00000000079d7211 */ /* 0x000fe200020f16ff */
[----:B------:R-:W-:Y:S01]  /*11690*/  STL.64 [R1+0x3870], R158 ;  /* 0x0038709e01007387 */ /* 0x000fe20000100a00 */
[----:B------:R-:W-:-:S03]  /*116a0*/  LEA R58, P4, R247, R3, 0x2 ;  /* 0x00000003f73a7211 */ /* 0x000fc600078810ff */
[----:B------:R-:W-:Y:S01]  /*116b0*/  STL.64 [R1+0x37d8], R160 ;  /* 0x0037d8a001007387 */ /* 0x000fe20000100a00 */
[----:B------:R-:W-:-:S03]  /*116c0*/  LEA R32, P5, R248, R3, 0x2 ;  /* 0x00000003f8207211 */ /* 0x000fc600078a10ff */
[----:B------:R-:W-:Y:S01]  /*116d0*/  STL.64 [R1+0x3748], R162 ;  /* 0x003748a201007387 */ /* 0x000fe20000100a00 */
[----:B------:R-:W-:-:S03]  /*116e0*/  LEA.HI.X.SX32 R59, R247, R0, 0x2, P4 ;  /* 0x00000000f73b7211 */ /* 0x000fc600020f16ff */
[----:B------:R-:W3:Y:S01]  /*116f0*/  LDL.LU R39, [R1+0x44] ;  /* 0x0000440001277983 */ /* 0x000ee20000300800 */
[----:B------:R-:W-:-:S03]  /*11700*/  LEA.HI.X.SX32 R33, R248, R0, 0x2, P5 ;  /* 0x00000000f8217211 */ /* 0x000fc600028f16ff */
[----:B------:R-:W-:Y:S04]  /*11710*/  STL.64 [R1+0x3b8], R62 ;  /* 0x0003b83e01007387 */ /* 0x000fe80000100a00 */
[----:B------:R1:W-:Y:S04]  /*11720*/  STL.64 [R1+0x3c8], R34 ;  /* 0x0003c82201007387 */ /* 0x0003e80000100a00 */
[----:B-1----:R-:W3:Y:S04]  /*11730*/  LDL.LU R34, [R1+0x38] ;  /* 0x0000380001227983 */ /* 0x002ee80000300800 */
[----:B------:R-:W3:Y:S04]  /*11740*/  LDL.LU R35, [R1+0x30] ;  /* 0x0000300001237983 */ /* 0x000ee80000300800 */
[----:B------:R-:W-:Y:S04]  /*11750*/  STL.64 [R1+0x3e8], R58 ;  /* 0x0003e83a01007387 */ /* 0x000fe80000100a00 */
[----:B------:R1:W-:Y:S04]  /*11760*/  STL.64 [R1+0x3f8], R32 ;  /* 0x0003f82001007387 */ /* 0x0003e80000100a00 */
[----:B-1----:R-:W3:Y:S04]  /*11770*/  LDL.LU R32, [R1+0x2c] ;  /* 0x00002c0001207983 */ /* 0x002ee80000300800 */
[----:B------:R-:W3:Y:S04]  /*11780*/  LDL.LU R51, [R1+0x28] ;  /* 0x0000280001337983 */ /* 0x000ee80000300800 */
[----:B------:R-:W3:Y:S01]  /*11790*/  LDL.LU R33, [R1+0x24] ;  /* 0x0000240001217983 */ /* 0x000ee20000300800 */
[----:B------:R-:W-:-:S04]  /*117a0*/  LEA R10, P6, R251, R3, 0x2 ;  /* 0x00000003fb0a7211 */ /* 0x000fc800078c10ff */
[----:B------:R-:W-:-:S05]  /*117b0*/  LEA.HI.X.SX32 R11, R251, R0, 0x2, P6 ;  /* 0x00000000fb0b7211 */ /* 0x000fca00030f16ff */
[----:B------:R1:W-:Y:S01]  /*117c0*/  STL.64 [R1+0x418], R10 ;  /* 0x0004180a01007387 */ /* 0x0003e20000100a00 */
[-C--:B--2---:R-:W-:Y:S02]  /*117d0*/  LEA R6, P5, R42, R3.reuse, 0x2 ;  /* 0x000000032a067211 */ /* 0x084fe400078a10ff */
[CC--:B----4-:R-:W-:Y:S02]  /*117e0*/  LEA R4, P3, R46.reuse, R3.reuse, 0x2 ;  /* 0x000000032e047211 */ /* 0x0d0fe400078610ff */
[CC--:B---3--:R-:W-:Y:S02]  /*117f0*/  LEA R18, P4, R47.reuse, R3.reuse, 0x2 ;  /* 0x000000032f127211 */ /* 0x0c8fe400078810ff */
[-C--:B------:R-:W-:Y:S02]  /*11800*/  LEA.HI.X.SX32 R5, R46, R0.reuse, 0x2, P3 ;  /* 0x000000002e057211 */ /* 0x080fe400018f16ff */
[----:B------:R-:W-:Y:S02]  /*11810*/  LEA.HI.X.SX32 R19, R47, R0, 0x2, P4 ;  /* 0x000000002f137211 */ /* 0x000fe400020f16ff */
[----:B------:R-:W-:-:S02]  /*11820*/  LEA R56, P1, R48, R3, 0x2 ;  /* 0x0000000330387211 */ /* 0x000fc400078210ff */
[CC--:B------:R-:W-:Y:S02]  /*11830*/  LEA R20, P2, R49.reuse, R3.reuse, 0x2 ;  /* 0x0000000331147211 */ /* 0x0c0fe400078410ff */
[-C--:B------:R-:W-:Y:S02]  /*11840*/  LEA.HI.X.SX32 R57, R48, R0.reuse, 0x2, P1 ;  /* 0x0000000030397211 */ /* 0x080fe400008f16ff */
[----:B------:R-:W-:Y:S01]  /*11850*/  LEA.HI.X.SX32 R21, R49, R0, 0x2, P2 ;  /* 0x0000000031157211 */ /* 0x000fe200010f16ff */
[----:B------:R-:W2:Y:S04]  /*11860*/  LDL.LU R48, [R1+0x20] ;  /* 0x0000200001307983 */ /* 0x000ea80000300800 */
[----:B------:R-:W-:Y:S04]  /*11870*/  STL.64 [R1+0x428], R56 ;  /* 0x0004283801007387 */ /* 0x000fe80000100a00 */
[----:B------:R-:W3:Y:S04]  /*11880*/  LDL.LU R49, [R1+0x1c] ;  /* 0x00001c0001317983 */ /* 0x000ee80000300800 */
[----:B------:R4:W-:Y:S01]  /*11890*/  STL.64 [R1+0x448], R20 ;  /* 0x0004481401007387 */ /* 0x0009e20000100a00 */
[----:B-1----:R-:W-:-:S03]  /*118a0*/  LEA R10, P6, R43, R3, 0x2 ;  /* 0x000000032b0a7211 */ /* 0x002fc600078c10ff */
[----:B------:R-:W3:Y:S01]  /*118b0*/  LDL.LU R46, [R1+0x18] ;  /* 0x00001800012e7983 */ /* 0x000ee20000300800 */
[----:B------:R-:W-:-:S03]  /*118c0*/  LEA.HI.X.SX32 R7, R42, R0, 0x2, P5 ;  /* 0x000000002a077211 */ /* 0x000fc600028f16ff */
[----:B------:R1:W-:Y:S04]  /*118d0*/  STL.64 [R1+0x458], R4 ;  /* 0x0004580401007387 */ /* 0x0003e80000100a00 */
[----:B------:R-:W3:Y:S01]  /*118e0*/  LDL.LU R47, [R1+0x14] ;  /* 0x00001400012f7983 */ /* 0x000ee20000300800 */
[----:B------:R-:W-:-:S03]  /*118f0*/  LEA R8, P1, R40, R3, 0x2 ;  /* 0x0000000328087211 */ /* 0x000fc600078210ff */
[----:B------:R1:W-:Y:S01]  /*11900*/  STL.64 [R1+0x478], R18 ;  /* 0x0004781201007387 */ /* 0x0003e20000100a00 */
[----:B------:R-:W-:-:S03]  /*11910*/  LEA.HI.X.SX32 R11, R43, R0, 0x2, P6 ;  /* 0x000000002b0b7211 */ /* 0x000fc600030f16ff */
[----:B------:R-:W3:Y:S01]  /*11920*/  LDL.LU R42, [R1+0x10] ;  /* 0x00001000012a7983 */ /* 0x000ee20000300800 */
[----:B----4-:R-:W-:-:S03]  /*11930*/  LEA R20, P2, R41, R3, 0x2 ;  /* 0x0000000329147211 */ /* 0x010fc600078410ff */
[----:B------:R4:W-:Y:S01]  /*11940*/  STL.64 [R1+0x488], R6 ;  /* 0x0004880601007387 */ /* 0x0009e20000100a00 */
[----:B------:R-:W-:-:S03]  /*11950*/  LEA.HI.X.SX32 R9, R40, R0, 0x2, P1 ;  /* 0x0000000028097211 */ /* 0x000fc600008f16ff */
[----:B------:R-:W3:Y:S01]  /*11960*/  LDL.LU R43, [R1+0xc] ;  /* 0x00000c00012b7983 */ /* 0x000ee20000300800 */
[----:B------:R-:W-:-:S03]  /*11970*/  LEA.HI.X.SX32 R21, R41, R0, 0x2, P2 ;  /* 0x0000000029157211 */ /* 0x000fc600010f16ff */
[----:B------:R4:W-:Y:S01]  /*11980*/  STL.64 [R1+0x4a8], R10 ;  /* 0x0004a80a01007387 */ /* 0x0009e20000100a00 */
[----:B-1----:R-:W-:-:S03]  /*11990*/  LEA R4, P3, R38, R3, 0x2 ;  /* 0x0000000326047211 */ /* 0x002fc600078610ff */
[----:B------:R-:W3:Y:S01]  /*119a0*/  LDL.LU R40, [R1+0x8] ;  /* 0x0000080001287983 */ /* 0x000ee20000300800 */
[-C--:B------:R-:W-:Y:S02]  /*119b0*/  LEA R18, P4, R55, R3.reuse, 0x2 ;  /* 0x0000000337127211 */ /* 0x080fe400078810ff */
[----:B----4-:R-:W-:Y:S01]  /*119c0*/  LEA R6, P5, R50, R3, 0x2 ;  /* 0x0000000332067211 */ /* 0x010fe200078a10ff */
[----:B------:R1:W-:Y:S01]  /*119d0*/  STL.64 [R1+0x4b8], R8 ;  /* 0x0004b80801007387 */ /* 0x0003e20000100a00 */
[----:B------:R-:W-:-:S03]  /*119e0*/  LEA.HI.X.SX32 R5, R38, R0, 0x2, P3 ;  /* 0x0000000026057211 */ /* 0x000fc600018f16ff */
[----:B------:R-:W4:Y:S01]  /*119f0*/  LDL.LU R41, [R1+0x4] ;  /* 0x0000040001297983 */ /* 0x000f220000300800 */
[----:B------:R-:W-:-:S03]  /*11a00*/  LEA.HI.X.SX32 R19, R55, R0, 0x2, P4 ;  /* 0x0000000037137211 */ /* 0x000fc600020f16ff */
[----:B------:R1:W-:Y:S01]  /*11a10*/  STL.64 [R1+0x4d8], R20 ;  /* 0x0004d81401007387 */ /* 0x0003e20000100a00 */
[----:B------:R-:W-:-:S03]  /*11a20*/  LEA.HI.X.SX32 R7, R50, R0, 0x2, P5 ;  /* 0x0000000032077211 */ /* 0x000fc600028f16ff */
[----:B------:R-:W4:Y:S04]  /*11a30*/  LDL.LU R38, [R1] ;  /* 0x0000000001267983 */ /* 0x000f280000300800 */
[----:B------:R1:W-:Y:S04]  /*11a40*/  STL.64 [R1+0x4e8], R4 ;  /* 0x0004e80401007387 */ /* 0x0003e80000100a00 */
[----:B------:R1:W-:Y:S04]  /*11a50*/  STL.64 [R1+0x508], R18 ;  /* 0x0005081201007387 */ /* 0x0003e80000100a00 */
[----:B------:R1:W-:Y:S01]  /*11a60*/  STL.64 [R1+0x518], R6 ;  /* 0x0005180601007387 */ /* 0x0003e20000100a00 */
[----:B------:R-:W-:-:S04]  /*11a70*/  LEA R10, P6, R39, R3, 0x2 ;  /* 0x00000003270a7211 */ /* 0x000fc800078c10ff */
[-C--:B------:R-:W-:Y:S02]  /*11a80*/  LEA.HI.X.SX32 R11, R39, R0.reuse, 0x2, P6 ;  /* 0x00000000270b7211 */ /* 0x080fe400030f16ff */
[----:B------:R-:W4:Y:S04]  /*11a90*/  LDL.LU R39, [R1+0x68] ;  /* 0x0000680001277983 */ /* 0x000f280000300800 */
[----:B------:R2:W-:Y:S01]  /*11aa0*/  STL.64 [R1+0x538], R10 ;  /* 0x0005380a01007387 */ /* 0x0005e20000100a00 */
[CC--:B-1----:R-:W-:Y:S02]  /*11ab0*/  LEA R8, P1, R34.reuse, R3.reuse, 0x2 ;  /* 0x0000000322087211 */ /* 0x0c2fe400078210ff */
[----:B------:R-:W-:Y:S02]  /*11ac0*/  LEA R20, P2, R35, R3, 0x2 ;  /* 0x0000000323147211 */ /* 0x000fe400078410ff */
[----:B------:R-:W-:-:S02]  /*11ad0*/  LEA.HI.X.SX32 R9, R34, R0, 0x2, P1 ;  /* 0x0000000022097211 */ /* 0x000fc400008f16ff */
[----:B------:R-:W-:Y:S01]  /*11ae0*/  LEA.HI.X.SX32 R21, R35, R0, 0x2, P2 ;  /* 0x0000000023157211 */ /* 0x000fe200010f16ff */
[----:B------:R-:W4:Y:S04]  /*11af0*/  LDL.LU R34, [R1+0x6c] ;  /* 0x00006c0001227983 */ /* 0x000f280000300800 */
[----:B------:R3:W-:Y:S04]  /*11b00*/  STL.64 [R1+0x548], R8 ;  /* 0x0005480801007387 */ /* 0x0007e80000100a00 */
[----:B------:R-:W4:Y:S01]  /*11b10*/  LDL.LU R35, [R1+0x70] ;  /* 0x0000700001237983 */ /* 0x000f220000300800 */
[----:B------:R-:W-:-:S03]  /*11b20*/  LEA R4, P3, R32, R3, 0x2 ;  /* 0x0000000320047211 */ /* 0x000fc600078610ff */
[----:B------:R1:W-:Y:S01]  /*11b30*/  STL.64 [R1+0x568], R20 ;  /* 0x0005681401007387 */ /* 0x0003e20000100a00 */
[-C--:B------:R-:W-:Y:S02]  /*11b40*/  LEA.HI.X.SX32 R5, R32, R0.reuse, 0x2, P3 ;  /* 0x0000000020057211 */ /* 0x080fe400018f16ff */
[-C--:B------:R-:W-:Y:S01]  /*11b50*/  LEA R18, P4, R51, R3.reuse, 0x2 ;  /* 0x0000000333127211 */ /* 0x080fe200078810ff */
[----:B------:R-:W4:Y:S01]  /*11b60*/  LDL.LU R32, [R1+0x74] ;  /* 0x0000740001207983 */ /* 0x000f220000300800 */
[----:B------:R-:W-:Y:S02]  /*11b70*/  LEA R6, P5, R33, R3, 0x2 ;  /* 0x0000000321067211 */ /* 0x000fe400078a10ff */
[-C--:B------:R-:W-:Y:S01]  /*11b80*/  LEA.HI.X.SX32 R19, R51, R0.reuse, 0x2, P4 ;  /* 0x0000000033137211 */ /* 0x080fe200020f16ff */
[----:B------:R1:W-:Y:S04]  /*11b90*/  STL.64 [R1+0x578], R4 ;  /* 0x0005780401007387 */ /* 0x0003e80000100a00 */
[----:B------:R-:W4:Y:S01]  /*11ba0*/  LDL.LU R50, [R1+0x78] ;  /* 0x0000780001327983 */ /* 0x000f220000300800 */
[----:B------:R-:W-:-:S03]  /*11bb0*/  LEA.HI.X.SX32 R7, R33, R0, 0x2, P5 ;  /* 0x0000000021077211 */ /* 0x000fc600028f16ff */
[----:B------:R1:W-:Y:S04]  /*11bc0*/  STL.64 [R1+0x598], R18 ;  /* 0x0005981201007387 */ /* 0x0003e80000100a00 */
[----:B------:R-:W4:Y:S04]  /*11bd0*/  LDL.LU R33, [R1+0x7c] ;  /* 0x00007c0001217983 */ /* 0x000f280000300800 */
[----:B------:R1:W-:Y:S04]  /*11be0*/  STL.64 [R1+0x5a8], R6 ;  /* 0x0005a80601007387 */ /* 0x0003e80000100a00 */
[----:B------:R-:W4:Y:S01]  /*11bf0*/  LDL.LU R51, [R1+0x80] ;  /* 0x0000800001337983 */ /* 0x000f220000300800 */
[----:B--2---:R-:W-:-:S04]  /*11c00*/  LEA R10, P6, R48, R3, 0x2 ;  /* 0x00000003300a7211 */ /* 0x004fc800078c10ff */
[----:B------:R-:W-:Y:S02]  /*11c10*/  LEA.HI.X.SX32 R11, R48, R0, 0x2, P6 ;  /* 0x00000000300b7211 */ /* 0x000fe400030f16ff */
[----:B---3--:R-:W-:-:S03]  /*11c20*/  LEA R8, P1, R49, R3, 0x2 ;  /* 0x0000000331087211 */ /* 0x008fc600078210ff */
[----:B------:R2:W-:Y:S01]  /*11c30*/  STL.64 [R1+0x5c8], R10 ;  /* 0x0005c80a01007387 */ /* 0x0005e20000100a00 */
[----:B------:R-:W-:-:S03]  /*11c40*/  LEA.HI.X.SX32 R9, R49, R0, 0x2, P1 ;  /* 0x0000000031097211 */ /* 0x000fc600008f16ff */
[----:B------:R-:W3:Y:S01]  /*11c50*/  LDL.LU R48, [R1+0x84] ;  /* 0x0000840001307983 */ /* 0x000ee20000300800 */
[----:B-1----:R-:W-:-:S03]  /*11c60*/  LEA R20, P2, R46, R3, 0x2 ;  /* 0x000000032e147211 */ /* 0x002fc600078410ff */
[----:B------:R4:W-:Y:S01]  /*11c70*/  STL.64 [R1+0x5d8], R8 ;  /* 0x0005d80801007387 */ /* 0x0009e20000100a00 */
[----:B------:R-:W-:-:S03]  /*11c80*/  LEA.HI.X.SX32 R21, R46, R0, 0x2, P2 ;  /* 0x000000002e157211 */ /* 0x000fc600010f16ff */
[----:B------:R-:W3:Y:S01]  /*11c90*/  LDL.LU R49, [R1+0x88] ;  /* 0x0000880001317983 */ /* 0x000ee20000300800 */
[----:B------:R-:W-:-:S03]  /*11ca0*/  LEA R4, P3, R47, R3, 0x2 ;  /* 0x000000032f047211 */ /* 0x000fc600078610ff */
        /* <DEDUP_REMOVED lines=11> */
[----:B--2---:R-:W-:-:S03]  /*11d60*/  LEA R10, P6, R40, R3, 0x2 ;  /* 0x00000003280a7211 */ /* 0x004fc600078c10ff */
[----:B------:R2:W-:Y:S01]  /*11d70*/  STL.64 [R1+0x638], R6 ;  /* 0x0006380601007387 */ /* 0x0005e20000100a00 */
[----:B------:R-:W-:-:S03]  /*11d80*/  LEA.HI.X.SX32 R11, R40, R0, 0x2, P6 ;  /* 0x00000000280b7211 */ /* 0x000fc600030f16ff */
[----:B------:R-:W3:Y:S01]  /*11d90*/  LDL.LU R43, [R1+0x98] ;  /* 0x00009800012b7983 */ /* 0x000ee20000300800 */
[----:B----4-:R-:W-:-:S03]  /*11da0*/  LEA R8, P1, R41, R3, 0x2 ;  /* 0x0000000329087211 */ /* 0x010fc600078210ff */
[----:B------:R4:W-:Y:S01]  /*11db0*/  STL.64 [R1+0x658], R10 ;  /* 0x0006580a01007387 */ /* 0x0009e20000100a00 */
[----:B------:R-:W-:-:S03]  /*11dc0*/  LEA.HI.X.SX32 R9, R41, R0, 0x2, P1 ;  /* 0x0000000029097211 */ /* 0x000fc600008f16ff */
[----:B------:R-:W3:Y:S01]  /*11dd0*/  LDL.LU R40, [R1+0x9c] ;  /* 0x00009c0001287983 */ /* 0x000ee20000300800 */
[-C--:B-1----:R-:W-:Y:S02]  /*11de0*/  LEA R20, P2, R38, R3.reuse, 0x2 ;  /* 0x0000000326147211 */ /* 0x082fe400078410ff */
[----:B------:R-:W-:Y:S02]  /*11df0*/  LEA R4, P3, R250, R3, 0x2 ;  /* 0x00000003fa047211 */ /* 0x000fe400078610ff */
[-C--:B------:R-:W-:Y:S01]  /*11e00*/  LEA.HI.X.SX32 R21, R38, R0.reuse, 0x2, P2 ;  /* 0x0000000026157211 */ /* 0x080fe200010f16ff */
[----:B------:R1:W-:Y:S01]  /*11e10*/  STL.64 [R1+0x668], R8 ;  /* 0x0006680801007387 */ /* 0x0003e20000100a00 */
[----:B------:R-:W-:-:S03]  /*11e20*/  LEA.HI.X.SX32 R5, R250, R0, 0x2, P3 ;  /* 0x00000000fa057211 */ /* 0x000fc600018f16ff */
[----:B------:R-:W3:Y:S04]  /*11e30*/  LDL.LU R41, [R1+0xa0] ;  /* 0x0000a00001297983 */ /* 0x000ee80000300800 */
[----:B------:R1:W-:Y:S04]  /*11e40*/  STL.64 [R1+0x688], R20 ;  /* 0x0006881401007387 */ /* 0x0003e80000100a00 */
[----:B------:R-:W3:Y:S04]  /*11e50*/  LDL.LU R38, [R1+0xa4] ;  /* 0x0000a40001267983 */ /* 0x000ee80000300800 */
[----:B------:R1:W-:Y:S01]  /*11e60*/  STL.64 [R1+0x698], R4 ;  /* 0x0006980401007387 */ /* 0x0003e20000100a00 */
[----:B------:R-:W-:-:S04]  /*11e70*/  LEA R18, P4, R39, R3, 0x2 ;  /* 0x0000000327127211 */ /* 0x000fc800078810ff */
[----:B------:R-:W-:Y:S02]  /*11e80*/  LEA.HI.X.SX32 R19, R39, R0, 0x2, P4 ;  /* 0x0000000027137211 */ /* 0x000fe400020f16ff */
[----:B------:R-:W3:Y:S04]  /*11e90*/  LDL.LU R39, [R1+0xa8] ;  /* 0x0000a80001277983 */ /* 0x000ee80000300800 */
[----:B------:R1:W-:Y:S01]  /*11ea0*/  STL.64 [R1+0x6b8], R18 ;  /* 0x0006b81201007387 */ /* 0x0003e20000100a00 */
[----:B--2---:R-:W-:-:S04]  /*11eb0*/  LEA R6, P5, R34, R3, 0x2 ;  /* 0x0000000322067211 */ /* 0x004fc800078a10ff */
[----:B------:R-:W-:Y:S02]  /*11ec0*/  LEA.HI.X.SX32 R7, R34, R0, 0x2, P5 ;  /* 0x0000000022077211 */ /* 0x000fe400028f16ff */
[----:B------:R-:W2:Y:S01]  /*11ed0*/  LDL.LU R34, [R1+0xac] ;  /* 0x0000ac0001227983 */ /* 0x000ea20000300800 */
[----:B----4-:R-:W-:-:S03]  /*11ee0*/  LEA R10, P6, R35, R3, 0x2 ;  /* 0x00000003230a7211 */ /* 0x010fc600078c10ff */
[----:B------:R3:W-:Y:S01]  /*11ef0*/  STL.64 [R1+0x6c8], R6 ;  /* 0x0006c80601007387 */ /* 0x0007e20000100a00 */
[----:B------:R-:W-:-:S03]  /*11f00*/  LEA.HI.X.SX32 R11, R35, R0, 0x2, P6 ;  /* 0x00000000230b7211 */ /* 0x000fc600030f16ff */
[----:B------:R-:W4:Y:S01]  /*11f10*/  LDL.LU R35, [R1+0xb0] ;  /* 0x0000b00001237983 */ /* 0x000f220000300800 */
[----:B-1----:R-:W-:-:S03]  /*11f20*/  LEA R8, P1, R32, R3, 0x2 ;  /* 0x0000000320087211 */ /* 0x002fc600078210ff */
[----:B------:R1:W-:Y:S01]  /*11f30*/  STL.64 [R1+0x6e8], R10 ;  /* 0x0006e80a01007387 */ /* 0x0003e20000100a00 */
[----:B------:R-:W-:-:S03]  /*11f40*/  LEA.HI.X.SX32 R9, R32, R0, 0x2, P1 ;  /* 0x0000000020097211 */ /* 0x000fc600008f16ff */
[----:B------:R-:W4:Y:S01]  /*11f50*/  LDL.LU R32, [R1+0xb4] ;  /* 0x0000b40001207983 */ /* 0x000f220000300800 */
[----:B------:R-:W-:-:S03]  /*11f60*/  LEA R20, P2, R50, R3, 0x2 ;  /* 0x0000000332147211 */ /* 0x000fc600078410ff */
[----:B------:R1:W-:Y:S01]  /*11f70*/  STL.64 [R1+0x6f8], R8 ;  /* 0x0006f80801007387 */ /* 0x0003e20000100a00 */
[----:B------:R-:W-:-:S03]  /*11f80*/  LEA.HI.X.SX32 R21, R50, R0, 0x2, P2 ;  /* 0x0000000032157211 */ /* 0x000fc600010f16ff */
[----:B------:R-:W4:Y:S01]  /*11f90*/  LDL.LU R55, [R1+0xb8] ;  /* 0x0000b80001377983 */ /* 0x000f220000300800 */
[----:B------:R-:W-:-:S03]  /*11fa0*/  LEA R4, P3, R33, R3, 0x2 ;  /* 0x0000000321047211 */ /* 0x000fc600078610ff */
[----:B------:R1:W-:Y:S01]  /*11fb0*/  STL.64 [R1+0x718], R20 ;  /* 0x0007181401007387 */ /* 0x0003e20000100a00 */
[----:B------:R-:W-:-:S03]  /*11fc0*/  LEA.HI.X.SX32 R5, R33, R0, 0x2, P3 ;  /* 0x0000000021057211 */ /* 0x000fc600018f16ff */
[----:B------:R-:W4:Y:S01]  /*11fd0*/  LDL.LU R33, [R1+0xbc] ;  /* 0x0000bc0001217983 */ /* 0x000f220000300800 */
[----:B------:R-:W-:-:S04]  /*11fe0*/  LEA R18, P4, R51, R3, 0x2 ;  /* 0x0000000333127211 */ /* 0x000fc800078810ff */
[----:B------:R-:W-:Y:S01]  /*11ff0*/  LEA.HI.X.SX32 R19, R51, R0, 0x2, P4 ;  /* 0x0000000033137211 */ /* 0x000fe200020f16ff */
[----:B------:R1:W-:Y:S04]  /*12000*/  STL.64 [R1+0x728], R4 ;  /* 0x0007280401007387 */ /* 0x0003e80000100a00 */
[----:B------:R-:W4:Y:S04]  /*12010*/  LDL.LU R50, [R1+0xc0] ;  /* 0x0000c00001327983 */ /* 0x000f280000300800 */
[----:B------:R1:W-:Y:S04]  /*12020*/  STL.64 [R1+0x738], R18 ;  /* 0x0007381201007387 */ /* 0x0003e80000100a00 */
[----:B------:R-:W4:Y:S01]  /*12030*/  LDL.LU R51, [R1+0xc4] ;  /* 0x0000c40001337983 */ /* 0x000f220000300800 */
[----:B---3--:R-:W-:-:S04]  /*12040*/  LEA R6, P5, R48, R3, 0x2 ;  /* 0x0000000330067211 */ /* 0x008fc800078a10ff */
[----:B------:R-:W-:Y:S02]  /*12050*/  LEA.HI.X.SX32 R7, R48, R0, 0x2, P5 ;  /* 0x0000000030077211 */ /* 0x000fe400028f16ff */
        /* <DEDUP_REMOVED lines=44> */
[----:B------:R-:W2:Y:S01]  /*12320*/  LDL.LU R35, [R1+0xf4] ;  /* 0x0000f40001237983 */ /* 0x000ea20000300800 */
[----:B-1----:R-:W-:-:S03]  /*12330*/  LEA R6, P5, R32, R3, 0x2 ;  /* 0x0000000320067211 */ /* 0x002fc600078a10ff */
[----:B------:R3:W-:Y:S01]  /*12340*/  STL.64 [R1+0x7d8], R18 ;  /* 0x0007d81201007387 */ /* 0x0007e20000100a00 */
[----:B------:R-:W-:-:S03]  /*12350*/  LEA.HI.X.SX32 R7, R32, R0, 0x2, P5 ;  /* 0x0000000020077211 */ /* 0x000fc600028f16ff */
[----:B------:R-:W2:Y:S01]  /*12360*/  LDL.LU R32, [R1+0xf8] ;  /* 0x0000f80001207983 */ /* 0x000ea20000300800 */
[----:B------:R-:W-:-:S04]  /*12370*/  LEA R10, P6, R55, R3, 0x2 ;  /* 0x00000003370a7211 */ /* 0x000fc800078c10ff */
[----:B------:R-:W-:Y:S01]  /*12380*/  LEA.HI.X.SX32 R11, R55, R0, 0x2, P6 ;  /* 0x00000000370b7211 */ /* 0x000fe200030f16ff */
[----:B------:R1:W-:Y:S01]  /*12390*/  STL.64 [R1+0x7e8], R6 ;  /* 0x0007e80601007387 */ /* 0x0003e20000100a00 */
[----:B------:R-:W-:-:S03]  /*123a0*/  LEA R8, P1, R33, R3, 0x2 ;  /* 0x0000000321087211 */ /* 0x000fc600078210ff */
[----:B------:R1:W-:Y:S01]  /*123b0*/  STL.64 [R1+0x7f0], R10 ;  /* 0x0007f00a01007387 */ /* 0x0003e20000100a00 */
[----:B------:R-:W-:-:S03]  /*123c0*/  LEA.HI.X.SX32 R9, R33, R0, 0x2, P1 ;  /* 0x0000000021097211 */ /* 0x000fc600008f16ff */
[----:B------:R-:W2:Y:S01]  /*123d0*/  LDL.LU R33, [R1+0xfc] ;  /* 0x0000fc0001217983 */ /* 0x000ea20000300800 */
[----:B------:R-:W-:-:S03]  /*123e0*/  LEA R20, P2, R50, R3, 0x2 ;  /* 0x0000000332147211 */ /* 0x000fc600078410ff */
[----:B------:R1:W-:Y:S01]  /*123f0*/  STL.64 [R1+0x800], R8 ;  /* 0x0008000801007387 */ /* 0x0003e20000100a00 */
[----:B------:R-:W-:-:S03]  /*12400*/  LEA.HI.X.SX32 R21, R50, R0, 0x2, P2 ;  /* 0x0000000032157211 */ /* 0x000fc600010f16ff */
[----:B------:R-:W2:Y:S01]  /*12410*/  LDL.LU R59, [R1+0x100] ;  /* 0x00010000013b7983 */ /* 0x000ea20000300800 */
[----:B----4-:R-:W-:-:S04]  /*12420*/  LEA R4, P3, R51, R3, 0x2 ;  /* 0x0000000333047211 */ /* 0x010fc800078610ff */
[----:B------:R-:W-:Y:S01]  /*12430*/  LEA.HI.X.SX32 R5, R51, R0, 0x2, P3 ;  /* 0x0000000033057211 */ /* 0x000fe200018f16ff */
[----:B------:R4:W-:Y:S04]  /*12440*/  STL.64 [R1+0x808], R20 ;  /* 0x0008081401007387 */ /* 0x0009e80000100a00 */
[----:B------:R4:W-:Y:S04]  /*12450*/  STL.64 [R1+0x810], R4 ;  /* 0x0008100401007387 */ /* 0x0009e80000100a00 */
[----:B------:R-:W2:Y:S01]  /*12460*/  LDL.LU R56, [R1+0x104] ;  /* 0x0001040001387983 */ /* 0x000ea20000300800 */
[----:B---3--:R-:W-:-:S04]  /*12470*/  LEA R18, P4, R48, R3, 0x2 ;  /* 0x0000000330127211 */ /* 0x008fc800078810ff */
[----:B------:R-:W-:Y:S02]  /*12480*/  LEA.HI.X.SX32 R19, R48, R0, 0x2, P4 ;  /* 0x0000000030137211 */ /* 0x000fe400020f16ff */
[----:B-1----:R-:W-:-:S03]  /*12490*/  LEA R6, P5, R49, R3, 0x2 ;  /* 0x0000000331067211 */ /* 0x002fc600078a10ff */
[----:B------:R1:W-:Y:S01]  /*124a0*/  STL.64 [R1+0x818], R18 ;  /* 0x0008181201007387 */ /* 0x0003e20000100a00 */
[----:B------:R-:W-:-:S03]  /*124b0*/  LEA.HI.X.SX32 R7, R49, R0, 0x2, P5 ;  /* 0x0000000031077211 */ /* 0x000fc600028f16ff */
[----:B------:R-:W3:Y:S01]  /*124c0*/  LDL.LU R57, [R1+0x108] ;  /* 0x0001080001397983 */ /* 0x000ee20000300800 */
[----:B------:R-:W-:-:S04]  /*124d0*/  LEA R10, P6, R46, R3, 0x2 ;  /* 0x000000032e0a7211 */ /* 0x000fc800078c10ff */
[-C--:B------:R-:W-:Y:S02]  /*124e0*/  LEA.HI.X.SX32 R11, R46, R0.reuse, 0x2, P6 ;  /* 0x000000002e0b7211 */ /* 0x080fe400030f16ff */
[CC--:B------:R-:W-:Y:S01]  /*124f0*/  LEA R8, P1, R47.reuse, R3.reuse, 0x2 ;  /* 0x000000032f087211 */ /* 0x0c0fe200078210ff */
[----:B------:R1:W-:Y:S03]  /*12500*/  STL.64 [R1+0x828], R6 ;  /* 0x0008280601007387 */ /* 0x0003e60000100a00 */
[----:B------:R-:W-:Y:S02]  /*12510*/  LEA.HI.X.SX32 R9, R47, R0, 0x2, P1 ;  /* 0x000000002f097211 */ /* 0x000fe400008f16ff */
[-C--:B----4-:R-:W-:Y:S01]  /*12520*/  LEA R20, P2, R42, R3.reuse, 0x2 ;  /* 0x000000032a147211 */ /* 0x090fe200078410ff */
[----:B------:R4:W-:Y:S01]  /*12530*/  STL.64 [R1+0x830], R10 ;  /* 0x0008300a01007387 */ /* 0x0009e20000100a00 */
[----:B------:R-:W-:-:S03]  /*12540*/  LEA R4, P3, R43, R3, 0x2 ;  /* 0x000000032b047211 */ /* 0x000fc600078610ff */
[----:B------:R-:W3:Y:S01]  /*12550*/  LDL.LU R54, [R1+0x10c] ;  /* 0x00010c0001367983 */ /* 0x000ee20000300800 */
[-C--:B------:R-:W-:Y:S02]  /*12560*/  LEA.HI.X.SX32 R21, R42, R0.reuse, 0x2, P2 ;  /* 0x000000002a157211 */ /* 0x080fe400010f16ff */
[----:B------:R-:W-:Y:S01]  /*12570*/  LEA.HI.X.SX32 R5, R43, R0, 0x2, P3 ;  /* 0x000000002b057211 */ /* 0x000fe200018f16ff */
[----:B------:R4:W-:Y:S01]  /*12580*/  STL.64 [R1+0x840], R8 ;  /* 0x0008400801007387 */ /* 0x0009e20000100a00 */
[----:B-1----:R-:W-:-:S03]  /*12590*/  LEA R18, P4, R40, R3, 0x2 ;  /* 0x0000000328127211 */ /* 0x002fc600078810ff */
[----:B------:R-:W3:Y:S01]  /*125a0*/  LDL.LU R55, [R1+0x110] ;  /* 0x0001100001377983 */ /* 0x000ee20000300800 */
[----:B------:R-:W-:-:S03]  /*125b0*/  LEA.HI.X.SX32 R19, R40, R0, 0x2, P4 ;  /* 0x0000000028137211 */ /* 0x000fc600020f16ff */
[----:B------:R2:W-:Y:S01]  /*125c0*/  STL.64 [R1+0x848], R20 ;  /* 0x0008481401007387 */ /* 0x0005e20000100a00 */
[----:B------:R-:W-:-:S03]  /*125d0*/  LEA R6, P5, R41, R3, 0x2 ;  /* 0x0000000329067211 */ /* 0x000fc600078a10ff */
[----:B------:R-:W3:Y:S04]  /*125e0*/  LDL.LU R50, [R1+0x114] ;  /* 0x0001140001327983 */ /* 0x000ee80000300800 */
[----:B------:R1:W-:Y:S01]  /*125f0*/  STL.64 [R1+0x858], R4 ;  /* 0x0008580401007387 */ /* 0x0003e20000100a00 */
[-C--:B------:R-:W-:Y:S02]  /*12600*/  LEA.HI.X.SX32 R7, R41, R0.reuse, 0x2, P5 ;  /* 0x0000000029077211 */ /* 0x080fe400028f16ff */
[C---:B----4-:R-:W-:Y:S01]  /*12610*/  LEA R10, P6, R38.reuse, R3, 0x2 ;  /* 0x00000003260a7211 */ /* 0x050fe200078c10ff */
[----:B------:R-:W4:Y:S04]  /*12620*/  LDL.LU R51, [R1+0x118] ;  /* 0x0001180001337983 */ /* 0x000f280000300800 */
[----:B------:R-:W4:Y:S01]  /*12630*/  LDL.LU R48, [R1+0x11c] ;  /* 0x00011c0001307983 */ /* 0x000f220000300800 */
[----:B------:R-:W-:-:S03]  /*12640*/  LEA.HI.X.SX32 R11, R38, R0, 0x2, P6 ;  /* 0x00000000260b7211 */ /* 0x000fc600030f16ff */
[----:B------:R1:W-:Y:S04]  /*12650*/  STL.64 [R1+0x860], R18 ;  /* 0x0008601201007387 */ /* 0x0003e80000100a00 */
[----:B------:R-:W4:Y:S04]  /*12660*/  LDL.LU R49, [R1+0x120] ;  /* 0x0001200001317983 */ /* 0x000f280000300800 */
[----:B------:R-:W4:Y:S04]  /*12670*/  LDL.LU R46, [R1+0x124] ;  /* 0x00012400012e7983 */ /* 0x000f280000300800 */
[----:B------:R1:W-:Y:S04]  /*12680*/  STL.64 [R1+0x870], R6 ;  /* 0x0008700601007387 */ /* 0x0003e80000100a00 */
[----:B------:R-:W4:Y:S04]  /*12690*/  LDL.LU R47, [R1+0x128] ;  /* 0x00012800012f7983 */ /* 0x000f280000300800 */
[----:B------:R-:W4:Y:S04]  /*126a0*/  LDL.LU R42, [R1+0x12c] ;  /* 0x00012c00012a7983 */ /* 0x000f280000300800 */
[----:B------:R1:W-:Y:S04]  /*126b0*/  STL.64 [R1+0x878], R10 ;  /* 0x0008780a01007387 */ /* 0x0003e80000100a00 */
[----:B------:R-:W4:Y:S04]  /*126c0*/  LDL.LU R43, [R1+0x130] ;  /* 0x00013000012b7983 */ /* 0x000f280000300800 */
[----:B------:R-:W4:Y:S01]  /*126d0*/  LDL.LU R40, [R1+0x134] ;  /* 0x0001340001287983 */ /* 0x000f220000300800 */
[----:B------:R-:W-:-:S04]  /*126e0*/  LEA R8, P1, R39, R3, 0x2 ;  /* 0x0000000327087211 */ /* 0x000fc800078210ff */
[----:B------:R-:W-:-:S05]  /*126f0*/  LEA.HI.X.SX32 R9, R39, R0, 0x2, P1 ;  /* 0x0000000027097211 */ /* 0x000fca00008f16ff */
[----:B------:R1:W-:Y:S04]  /*12700*/  STL.64 [R1+0x880], R8 ;  /* 0x0008800801007387 */ /* 0x0003e80000100a00 */
[----:B------:R-:W4:Y:S04]  /*12710*/  LDL.LU R41, [R1+0x138] ;  /* 0x0001380001297983 */ /* 0x000f280000300800 */
[----:B------:R-:W4:Y:S01]  /*12720*/  LDL.LU R38, [R1+0x13c] ;  /* 0x00013c0001267983 */ /* 0x000f220000300800 */
[----:B--2---:R-:W-:-:S04]  /*12730*/  LEA R20, P2, R34, R3, 0x2 ;  /* 0x0000000322147211 */ /* 0x004fc800078410ff */
[----:B------:R-:W-:Y:S02]  /*12740*/  LEA.HI.X.SX32 R21, R34, R0, 0x2, P2 ;  /* 0x0000000022157211 */ /* 0x000fe400010f16ff */
[----:B-1----:R-:W-:-:S03]  /*12750*/  LEA R4, P3, R35, R3, 0x2 ;  /* 0x0000000323047211 */ /* 0x002fc600078610ff */
[----:B------:R3:W-:Y:S01]  /*12760*/  STL.64 [R1+0x898], R20 ;  /* 0x0008981401007387 */ /* 0x0007e20000100a00 */
[----:B------:R-:W-:-:S03]  /*12770*/  LEA.HI.X.SX32 R5, R35, R0, 0x2, P3 ;  /* 0x0000000023057211 */ /* 0x000fc600018f16ff */
[----:B------:R-:W2:Y:S04]  /*12780*/  LDL.LU R39, [R1+0x140] ;  /* 0x0001400001277983 */ /* 0x000ea80000300800 */
[----:B------:R-:W2:Y:S01]  /*12790*/  LDL.LU R34, [R1+0x144] ;  /* 0x0001440001227983 */ /* 0x000ea20000300800 */
[----:B------:R-:W-:-:S03]  /*127a0*/  LEA R18, P4, R32, R3, 0x2 ;  /* 0x0000000320127211 */ /* 0x000fc600078810ff */
[----:B------:R1:W-:Y:S01]  /*127b0*/  STL.64 [R1+0x8a0], R4 ;  /* 0x0008a00401007387 */ /* 0x0003e20000100a00 */
[----:B------:R-:W-:-:S03]  /*127c0*/  LEA.HI.X.SX32 R19, R32, R0, 0x2, P4 ;  /* 0x0000000020137211 */ /* 0x000fc600020f16ff */
[----:B------:R-:W2:Y:S04]  /*127d0*/  LDL.LU R35, [R1+0x148] ;  /* 0x0001480001237983 */ /* 0x000ea80000300800 */
[----:B------:R-:W2:Y:S01]  /*127e0*/  LDL.LU R32, [R1+0x14c] ;  /* 0x00014c0001207983 */ /* 0x000ea20000300800 */
[----:B------:R-:W-:-:S03]  /*127f0*/  LEA R6, P5, R33, R3, 0x2 ;  /* 0x0000000321067211 */ /* 0x000fc600078a10ff */
[----:B------:R1:W-:Y:S01]  /*12800*/  STL.64 [R1+0x8a8], R18 ;  /* 0x0008a81201007387 */ /* 0x0003e20000100a00 */
[----:B------:R-:W-:-:S03]  /*12810*/  LEA.HI.X.SX32 R7, R33, R0, 0x2, P5 ;  /* 0x0000000021077211 */ /* 0x000fc600028f16ff */
[----:B------:R-:W2:Y:S01]  /*12820*/  LDL.LU R33, [R1+0x150] ;  /* 0x0001500001217983 */ /* 0x000ea20000300800 */
[----:B------:R-:W-:-:S03]  /*12830*/  LEA R10, P6, R59, R3, 0x2 ;  /* 0x000000033b0a7211 */ /* 0x000fc600078c10ff */
[----:B------:R1:W-:Y:S01]  /*12840*/  STL.64 [R1+0x8b0], R6 ;  /* 0x0008b00601007387 */ /* 0x0003e20000100a00 */
[----:B------:R-:W-:Y:S02]  /*12850*/  LEA.HI.X.SX32 R11, R59, R0, 0x2, P6 ;  /* 0x000000003b0b7211 */ /* 0x000fe400030f16ff */
[----:B------:R-:W-:-:S04]  /*12860*/  LEA R8, P1, R56, R3, 0x2 ;  /* 0x0000000338087211 */ /* 0x000fc800078210ff */
[----:B------:R-:W-:Y:S01]  /*12870*/  LEA.HI.X.SX32 R9, R56, R0, 0x2, P1 ;  /* 0x0000000038097211 */ /* 0x000fe200008f16ff */
[----:B------:R4:W-:Y:S04]  /*12880*/  STL.64 [R1+0x8c0], R10 ;  /* 0x0008c00a01007387 */ /* 0x0009e80000100a00 */
[----:B------:R4:W-:Y:S01]  /*12890*/  STL.64 [R1+0x8c8], R8 ;  /* 0x0008c80801007387 */ /* 0x0009e20000100a00 */
[----:B---3--:R-:W-:-:S04]  /*128a0*/  LEA R20, P2, R57, R3, 0x2 ;  /* 0x0000000339147211 */ /* 0x008fc800078410ff */
[----:B------:R-:W-:-:S05]  /*128b0*/  LEA.HI.X.SX32 R21, R57, R0, 0x2, P2 ;  /* 0x0000000039157211 */ /* 0x000fca00010f16ff */
[----:B------:R3:W-:Y:S01]  /*128c0*/  STL.64 [R1+0x8d8], R20 ;  /* 0x0008d81401007387 */ /* 0x0007e20000100a00 */
[----:B-1----:R-:W-:-:S04]  /*128d0*/  LEA R4, P3, R54, R3, 0x2 ;  /* 0x0000000336047211 */ /* 0x002fc800078610ff */
[----:B------:R-:W-:Y:S02]  /*128e0*/  LEA.HI.X.SX32 R5, R54, R0, 0x2, P3 ;  /* 0x0000000036057211 */ /* 0x000fe400018f16ff */
[----:B------:R-:W-:-:S03]  /*128f0*/  LEA R18, P4, R55, R3, 0x2 ;  /* 0x0000000337127211 */ /* 0x000fc600078810ff */
[----:B------:R1:W-:Y:S01]  /*12900*/  STL.64 [R1+0x8e0], R4 ;  /* 0x0008e00401007387 */ /* 0x0003e20000100a00 */
[----:B------:R-:W-:Y:S02]  /*12910*/  LEA.HI.X.SX32 R19, R55, R0, 0x2, P4 ;  /* 0x0000000037137211 */ /* 0x000fe400020f16ff */
[----:B------:R-:W-:-:S03]  /*12920*/  LEA R6, P5, R50, R3, 0x2 ;  /* 0x0000000332067211 */ /* 0x000fc600078a10ff */
[----:B------:R1:W-:Y:S01]  /*12930*/  STL.64 [R1+0x8f0], R18 ;  /* 0x0008f01201007387 */ /* 0x0003e20000100a00 */
[-C--:B------:R-:W-:Y:S02]  /*12940*/  LEA.HI.X.SX32 R7, R50, R0.reuse, 0x2, P5 ;  /* 0x0000000032077211 */ /* 0x080fe400028f16ff */
[CC--:B----4-:R-:W-:Y:S02]  /*12950*/  LEA R10, P6, R51.reuse, R3.reuse, 0x2 ;  /* 0x00000003330a7211 */ /* 0x0d0fe400078c10ff */
[CC--:B------:R-:W-:Y:S02]  /*12960*/  LEA R8, P1, R48.reuse, R3.reuse, 0x2 ;  /* 0x0000000330087211 */ /* 0x0c0fe400078210ff */
[-C--:B------:R-:W-:Y:S02]  /*12970*/  LEA.HI.X.SX32 R11, R51, R0.reuse, 0x2, P6 ;  /* 0x00000000330b7211 */ /* 0x080fe400030f16ff */
[----:B------:R-:W-:Y:S02]  /*12980*/  LEA.HI.X.SX32 R9, R48, R0, 0x2, P1 ;  /* 0x0000000030097211 */ /* 0x000fe400008f16ff */
[-C--:B---3--:R-:W-:Y:S01]  /*12990*/  LEA R20, P2, R49, R3.reuse, 0x2 ;  /* 0x0000000331147211 */ /* 0x088fe200078410ff */
[----:B------:R3:W-:Y:S01]  /*129a0*/  STL.64 [R1+0x8f8], R6 ;  /* 0x0008f80601007387 */ /* 0x0007e20000100a00 */
[----:B-1----:R-:W-:-:S02]  /*129b0*/  LEA R4, P3, R46, R3, 0x2 ;  /* 0x000000032e047211 */ /* 0x002fc400078610ff */
[-C--:B------:R-:W-:Y:S01]  /*129c0*/  LEA.HI.X.SX32 R21, R49, R0.reuse, 0x2, P2 ;  /* 0x0000000031157211 */ /* 0x080fe200010f16ff */
[----:B------:R1:W-:Y:S01]  /*129d0*/  STL.64 [R1+0x908], R10 ;  /* 0x0009080a01007387 */ /* 0x0003e20000100a00 */
[----:B------:R-:W-:Y:S02]  /*129e0*/  LEA.HI.X.SX32 R5, R46, R0, 0x2, P3 ;  /* 0x000000002e057211 */ /* 0x000fe400018f16ff */
[-C--:B------:R-:W-:Y:S01]  /*129f0*/  LEA R18, P4, R47, R3.reuse, 0x2 ;  /* 0x000000032f127211 */ /* 0x080fe200078810ff */
[----:B------:R4:W-:Y:S01]  /*12a00*/  STL.64 [R1+0x910], R8 ;  /* 0x0009100801007387 */ /* 0x0009e20000100a00 */
[----:B---3--:R-:W-:-:S03]  /*12a10*/  LEA R6, P5, R42, R3, 0x2 ;  /* 0x000000032a067211 */ /* 0x008fc600078a10ff */
[----:B------:R3:W-:Y:S01]  /*12a20*/  STL.64 [R1+0x918], R20 ;  /* 0x0009181401007387 */ /* 0x0007e20000100a00 */
[-C--:B------:R-:W-:Y:S02]  /*12a30*/  LEA.HI.X.SX32 R19, R47, R0.reuse, 0x2, P4 ;  /* 0x000000002f137211 */ /* 0x080fe400020f16ff */
[-C--:B------:R-:W-:Y:S01]  /*12a40*/  LEA.HI.X.SX32 R7, R42, R0.reuse, 0x2, P5 ;  /* 0x000000002a077211 */ /* 0x080fe200028f16ff */
[----:B------:R3:W-:Y:S01]  /*12a50*/  STL.64 [R1+0x920], R4 ;  /* 0x0009200401007387 */ /* 0x0007e20000100a00 */
[CC--:B-1----:R-:W-:Y:S02]  /*12a60*/  LEA R10, P6, R43.reuse, R3.reuse, 0x2 ;  /* 0x000000032b0a7211 */ /* 0x0c2fe400078c10ff */
[CC--:B----4-:R-:W-:Y:S01]  /*12a70*/  LEA R8, P1, R40.reuse, R3.reuse, 0x2 ;  /* 0x0000000328087211 */ /* 0x0d0fe200078210ff */
[----:B------:R2:W-:Y:S01]  /*12a80*/  STL.64 [R1+0x930], R18 ;  /* 0x0009301201007387 */ /* 0x0005e20000100a00 */
[-C--:B------:R-:W-:Y:S02]  /*12a90*/  LEA.HI.X.SX32 R11, R43, R0.reuse, 0x2, P6 ;  /* 0x000000002b0b7211 */ /* 0x080fe400030f16ff */
[----:B------:R-:W-:Y:S01]  /*12aa0*/  LEA.HI.X.SX32 R9, R40, R0, 0x2, P1 ;  /* 0x0000000028097211 */ /* 0x000fe200008f16ff */
[----:B------:R1:W-:Y:S04]  /*12ab0*/  STL.64 [R1+0x938], R6 ;  /* 0x0009380601007387 */ /* 0x0003e80000100a00 */
[----:B------:R-:W-:Y:S04]  /*12ac0*/  STL.64 [R1+0x940], R10 ;  /* 0x0009400a01007387 */ /* 0x000fe80000100a00 */
[----:B------:R-:W-:Y:S01]  /*12ad0*/  STL.64 [R1+0x948], R8 ;  /* 0x0009480801007387 */ /* 0x000fe20000100a00 */
[----:B---3--:R-:W-:-:S02]  /*12ae0*/  LEA R20, P2, R41, R3, 0x2 ;  /* 0x0000000329147211 */ /* 0x008fc400078410ff */
[C---:B------:R-:W-:Y:S02]  /*12af0*/  LEA R4, P3, R38.reuse, R3, 0x2 ;  /* 0x0000000326047211 */ /* 0x040fe400078610ff */
[-C--:B------:R-:W-:Y:S02]  /*12b00*/  LEA.HI.X.SX32 R21, R41, R0.reuse, 0x2, P2 ;  /* 0x0000000029157211 */ /* 0x080fe400010f16ff */
[----:B------:R-:W-:-:S03]  /*12b10*/  LEA.HI.X.SX32 R5, R38, R0, 0x2, P3 ;  /* 0x0000000026057211 */ /* 0x000fc600018f16ff */
[----:B------:R-:W-:Y:S04]  /*12b20*/  STL.64 [R1+0x950], R20 ;  /* 0x0009501401007387 */ /* 0x000fe80000100a00 */
[----:B------:R3:W-:Y:S01]  /*12b30*/  STL.64 [R1+0x958], R4 ;  /* 0x0009580401007387 */ /* 0x0007e20000100a00 */
[CC--:B--2---:R-:W-:Y:S02]  /*12b40*/  LEA R18, P4, R39.reuse, R3.reuse, 0x2 ;  /* 0x0000000327127211 */ /* 0x0c4fe400078810ff */
[C---:B-1----:R-:W-:Y:S02]  /*12b50*/  LEA R6, P5, R34.reuse, R3, 0x2 ;  /* 0x0000000322067211 */ /* 0x042fe400078a10ff */
[-C--:B------:R-:W-:Y:S02]  /*12b60*/  LEA.HI.X.SX32 R19, R39, R0.reuse, 0x2, P4 ;  /* 0x0000000027137211 */ /* 0x080fe400020f16ff */
[----:B------:R-:W-:-:S02]  /*12b70*/  LEA.HI.X.SX32 R7, R34, R0, 0x2, P5 ;  /* 0x0000000022077211 */ /* 0x000fc400028f16ff */
[-C--:B---3--:R-:W-:Y:S02]  /*12b80*/  LEA R4, P3, R170, R3.reuse, 0x2 ;  /* 0x00000003aa047211 */ /* 0x088fe400078610ff */
[CC--:B------:R-:W-:Y:S02]  /*12b90*/  LEA R10, P6, R35.reuse, R3.reuse, 0x2 ;  /* 0x00000003230a7211 */ /* 0x0c0fe400078c10ff */
[C---:B------:R-:W-:Y:S01]  /*12ba0*/  LEA R8, P1, R32.reuse, R3, 0x2 ;  /* 0x0000000320087211 */ /* 0x040fe200078210ff */
[----:B------:R1:W-:Y:S01]  /*12bb0*/  STL.64 [R1+0x960], R18 ;  /* 0x0009601201007387 */ /* 0x0003e20000100a00 */
[-C--:B------:R-:W-:Y:S02]  /*12bc0*/  LEA.HI.X.SX32 R11, R35, R0.reuse, 0x2, P6 ;  /* 0x00000000230b7211 */ /* 0x080fe400030f16ff */
[-C--:B------:R-:W-:Y:S01]  /*12bd0*/  LEA.HI.X.SX32 R9, R32, R0.reuse, 0x2, P1 ;  /* 0x0000000020097211 */ /* 0x080fe200008f16ff */
[----:B------:R2:W-:Y:S01]  /*12be0*/  STL.64 [R1+0x968], R6 ;  /* 0x0009680601007387 */ /* 0x0005e20000100a00 */
[----:B------:R-:W-:-:S02]  /*12bf0*/  LEA.HI.X.SX32 R5, R170, R0, 0x2, P3 ;  /* 0x00000000aa057211 */ /* 0x000fc400018f16ff */
[-C--:B------:R-:W-:Y:S02]  /*12c00*/  LEA R20, P2, R33, R3.reuse, 0x2 ;  /* 0x0000000321147211 */ /* 0x080fe400078410ff */
[-C--:B-1----:R-:W-:Y:S02]  /*12c10*/  LEA R18, P4, R171, R3.reuse, 0x2 ;  /* 0x00000003ab127211 */ /* 0x082fe400078810ff */
[-C--:B------:R-:W-:Y:S01]  /*12c20*/  LEA.HI.X.SX32 R21, R33, R0.reuse, 0x2, P2 ;  /* 0x0000000021157211 */ /* 0x080fe200010f16ff */
[----:B------:R1:W-:Y:S01]  /*12c30*/  STL.64 [R1+0x970], R10 ;  /* 0x0009700a01007387 */ /* 0x0003e20000100a00 */
[C---:B--2---:R-:W-:Y:S02]  /*12c40*/  LEA R6, P5, R164.reuse, R3, 0x2 ;  /* 0x00000003a4067211 */ /* 0x044fe400078a10ff */
[-C--:B------:R-:W-:Y:S01]  /*12c50*/  LEA.HI.X.SX32 R19, R171, R0.reuse, 0x2, P4 ;  /* 0x00000000ab137211 */ /* 0x080fe200020f16ff */
[----:B------:R2:W-:Y:S01]  /*12c60*/  STL.64 [R1+0x978], R8 ;  /* 0x0009780801007387 */ /* 0x0005e20000100a00 */
[----:B------:R-:W-:-:S03]  /*12c70*/  LEA.HI.X.SX32 R7, R164, R0, 0x2, P5 ;  /* 0x00000000a4077211 */ /* 0x000fc600028f16ff */
[----:B------:R3:W-:Y:S01]  /*12c80*/  STL.64 [R1+0x980], R20 ;  /* 0x0009801401007387 */ /* 0x0007e20000100a00 */
[----:B-1----:R-:W-:-:S03]  /*12c90*/  LEA R10, P6, R165, R3, 0x2 ;  /* 0x00000003a50a7211 */ /* 0x002fc600078c10ff */
[----:B------:R-:W4:Y:S01]  /*12ca0*/  LDL.LU R170, [R1+0x38b4] ;  /* 0x0038b40001aa7983 */ /* 0x000f220000300800 */
[----:B--2---:R-:W-:-:S03]  /*12cb0*/  LEA R8, P1, R166, R3, 0x2 ;  /* 0x00000003a6087211 */ /* 0x004fc600078210ff */
[----:B------:R1:W-:Y:S01]  /*12cc0*/  STL.64 [R1+0x988], R4 ;  /* 0x0009880401007387 */ /* 0x0003e20000100a00 */
[-C--:B------:R-:W-:Y:S02]  /*12cd0*/  LEA.HI.X.SX32 R11, R165, R0.reuse, 0x2, P6 ;  /* 0x00000000a50b7211 */ /* 0x080fe400030f16ff */
[----:B---3--:R-:W-:Y:S01]  /*12ce0*/  LEA R20, P2, R167, R3, 0x2 ;  /* 0x00000003a7147211 */ /* 0x008fe200078410ff */
[----:B------:R-:W4:Y:S01]  /*12cf0*/  LDL.LU R171, [R1+0x38b0] ;  /* 0x0038b00001ab7983 */ /* 0x000f220000300800 */
[----:B------:R-:W-:-:S03]  /*12d00*/  LEA.HI.X.SX32 R9, R166, R0, 0x2, P1 ;  /* 0x00000000a6097211 */ /* 0x000fc600008f16ff */
[----:B------:R2:W-:Y:S01]  /*12d10*/  STL.64 [R1+0x990], R18 ;  /* 0x0009901201007387 */ /* 0x0005e20000100a00 */
[-C--:B------:R-:W-:Y:S02]  /*12d20*/  LEA.HI.X.SX32 R21, R167, R0.reuse, 0x2, P2 ;  /* 0x00000000a7157211 */ /* 0x080fe400010f16ff */
[CC--:B-1----:R-:W-:Y:S01]  /*12d30*/  LEA R4, P3, R168.reuse, R3.reuse, 0x2 ;  /* 0x00000003a8047211 */ /* 0x0c2fe200078610ff */
[----:B------:R-:W3:Y:S04]  /*12d40*/  LDL.LU R164, [R1+0x38ac] ;  /* 0x0038ac0001a47983 */ /* 0x000ee80000300800 */
[----:B------:R1:W-:Y:S01]  /*12d50*/  STL.64 [R1+0x998], R6 ;  /* 0x0009980601007387 */ /* 0x0003e20000100a00 */
[-C--:B------:R-:W-:Y:S02]  /*12d60*/  LEA.HI.X.SX32 R5, R168, R0.reuse, 0x2, P3 ;  /* 0x00000000a8057211 */ /* 0x080fe400018f16ff */
[C---:B--2---:R-:W-:Y:S01]  /*12d70*/  LEA R18, P4, R169.reuse, R3, 0x2 ;  /* 0x00000003a9127211 */ /* 0x044fe200078810ff */
[----:B------:R-:W3:Y:S04]  /*12d80*/  LDL.LU R165, [R1+0x38a8] ;  /* 0x0038a80001a57983 */ /* 0x000ee80000300800 */
[----:B------:R2:W-:Y:S01]  /*12d90*/  STL.64 [R1+0x9a0], R10 ;  /* 0x0009a00a01007387 */ /* 0x0005e20000100a00 */
[----:B------:R-:W-:-:S03]  /*12da0*/  LEA.HI.X.SX32 R19, R169, R0, 0x2, P4 ;  /* 0x00000000a9137211 */ /* 0x000fc600020f16ff */
[----:B------:R-:W3:Y:S01]  /*12db0*/  LDL.LU R166, [R1+0x38a4] ;  /* 0x0038a40001a67983 */ /* 0x000ee20000300800 */
[----:B-1----:R-:W-:-:S03]  /*12dc0*/  LEA R6, P5, R2, R3, 0x2 ;  /* 0x0000000302067211 */ /* 0x002fc600078a10ff */
[----:B------:R1:W-:Y:S04]  /*12dd0*/  STL.64 [R1+0x9a8], R8 ;  /* 0x0009a80801007387 */ /* 0x0003e80000100a00 */
[----:B------:R-:W3:Y:S04]  /*12de0*/  LDL.LU R167, [R1+0x38a0] ;  /* 0x0038a00001a77983 */ /* 0x000ee80000300800 */
[----:B------:R1:W-:Y:S01]  /*12df0*/  STL.64 [R1+0x9b0], R20 ;  /* 0x0009b01401007387 */ /* 0x0003e20000100a00 */
[----:B------:R-:W-:-:S03]  /*12e00*/  LEA.HI.X.SX32 R7, R2, R0, 0x2, P5 ;  /* 0x0000000002077211 */ /* 0x000fc600028f16ff */
[----:B------:R-:W3:Y:S04]  /*12e10*/  LDL.LU R168, [R1+0x389c] ;  /* 0x00389c0001a87983 */ /* 0x000ee80000300800 */
[----:B------:R1:W-:Y:S04]  /*12e20*/  STL.64 [R1+0x9b8], R4 ;  /* 0x0009b80401007387 */ /* 0x0003e80000100a00 */
[----:B------:R-:W3:Y:S04]  /*12e30*/  LDL.LU R169, [R1+0x3898] ;  /* 0x0038980001a97983 */ /* 0x000ee80000300800 */
[----:B------:R1:W-:Y:S04]  /*12e40*/  STL.64 [R1+0x9c0], R18 ;  /* 0x0009c01201007387 */ /* 0x0003e80000100a00 */
[----:B------:R-:W4:Y:S01]  /*12e50*/  LDL.LU R2, [R1+0x3894] ;  /* 0x0038940001027983 */ /* 0x000f220000300800 */
[----:B--2---:R-:W-:-:S02]  /*12e60*/  LEA R10, P6, R14, R3, 0x2 ;  /* 0x000000030e0a7211 */ /* 0x004fc400078c10ff */
[-C--:B-1----:R-:W-:Y:S02]  /*12e70*/  LEA R8, P1, R16, R3.reuse, 0x2 ;  /* 0x0000000310087211 */ /* 0x082fe400078210ff */
[-C--:B------:R-:W-:Y:S02]  /*12e80*/  LEA.HI.X.SX32 R11, R14, R0.reuse, 0x2, P6 ;  /* 0x000000000e0b7211 */ /* 0x080fe400030f16ff */
[CC--:B------:R-:W-:Y:S01]  /*12e90*/  LEA R20, P2, R17.reuse, R3.reuse, 0x2 ;  /* 0x0000000311147211 */ /* 0x0c0fe200078410ff */
[----:B------:R1:W-:Y:S01]  /*12ea0*/  STL.64 [R1+0x9c8], R6 ;  /* 0x0009c80601007387 */ /* 0x0003e20000100a00 */
[----:B------:R-:W-:Y:S02]  /*12eb0*/  LEA R4, P3, R28, R3, 0x2 ;  /* 0x000000031c047211 */ /* 0x000fe400078610ff */
[-C--:B------:R-:W-:Y:S01]  /*12ec0*/  LEA.HI.X.SX32 R9, R16, R0.reuse, 0x2, P1 ;  /* 0x0000000010097211 */ /* 0x080fe200008f16ff */
[----:B------:R-:W2:Y:S01]  /*12ed0*/  LDL.LU R14, [R1+0x3890] ;  /* 0x00389000010e7983 */ /* 0x000ea20000300800 */
[----:B------:R-:W-:-:S02]  /*12ee0*/  LEA.HI.X.SX32 R21, R17, R0, 0x2, P2 ;  /* 0x0000000011157211 */ /* 0x000fc400010f16ff */
[----:B------:R-:W-:Y:S01]  /*12ef0*/  LEA.HI.X.SX32 R5, R28, R0, 0x2, P3 ;  /* 0x000000001c057211 */ /* 0x000fe200018f16ff */
[----:B------:R1:W-:Y:S01]  /*12f00*/  STL.64 [R1+0x9d0], R10 ;  /* 0x0009d00a01007387 */ /* 0x0003e20000100a00 */
[----:B------:R-:W-:-:S03]  /*12f10*/  LEA R18, P4, R29, R3, 0x2 ;  /* 0x000000031d127211 */ /* 0x000fc600078810ff */
[----:B------:R-:W2:Y:S01]  /*12f20*/  LDL.LU R16, [R1+0x388c] ;  /* 0x00388c0001107983 */ /* 0x000ea20000300800 */
[----:B-1----:R-:W-:-:S03]  /*12f30*/  LEA R6, P5, R31, R3, 0x2 ;  /* 0x000000031f067211 */ /* 0x002fc600078a10ff */
[----:B------:R1:W-:Y:S04]  /*12f40*/  STL.64 [R1+0x9d8], R8 ;  /* 0x0009d80801007387 */ /* 0x0003e80000100a00 */
[----:B------:R-:W2:Y:S01]  /*12f50*/  LDL.LU R17, [R1+0x3888] ;  /* 0x0038880001117983 */ /* 0x000ea20000300800 */
[----:B------:R-:W-:-:S03]  /*12f60*/  LEA R10, P6, R30, R3, 0x2 ;  /* 0x000000031e0a7211 */ /* 0x000fc600078c10ff */
[----:B------:R-:W2:Y:S01]  /*12f70*/  LDL.LU R28, [R1+0x3884] ;  /* 0x00388400011c7983 */ /* 0x000ea20000300800 */
[----:B------:R-:W-:-:S03]  /*12f80*/  LEA.HI.X.SX32 R7, R31, R0, 0x2, P5 ;  /* 0x000000001f077211 */ /* 0x000fc600028f16ff */
[----:B------:R-:W-:Y:S01]  /*12f90*/  STL.64 [R1+0x9e0], R20 ;  /* 0x0009e01401007387 */ /* 0x000fe20000100a00 */
[----:B-1----:R-:W-:-:S03]  /*12fa0*/  LEA R8, P1, R27, R3, 0x2 ;  /* 0x000000031b087211 */ /* 0x002fc600078210ff */
[----:B------:R1:W-:Y:S01]  /*12fb0*/  STL.64 [R1+0x9e8], R4 ;  /* 0x0009e80401007387 */ /* 0x0003e20000100a00 */
[-C--:B------:R-:W-:Y:S02]  /*12fc0*/  LEA.HI.X.SX32 R19, R29, R0.reuse, 0x2, P4 ;  /* 0x000000001d137211 */ /* 0x080fe400020f16ff */
[-C--:B------:R-:W-:Y:S01]  /*12fd0*/  LEA R158, P2, R26, R3.reuse, 0x2 ;  /* 0x000000031a9e7211 */ /* 0x080fe200078410ff */
[----:B------:R-:W2:Y:S01]  /*12fe0*/  LDL.LU R29, [R1+0x3880] ;  /* 0x00388000011d7983 */ /* 0x000ea20000300800 */
[-C--:B------:R-:W-:Y:S02]  /*12ff0*/  LEA.HI.X.SX32 R11, R30, R0.reuse, 0x2, P6 ;  /* 0x000000001e0b7211 */ /* 0x080fe400030f16ff */
[----:B------:R-:W-:Y:S02]  /*13000*/  LEA.HI.X.SX32 R9, R27, R0, 0x2, P1 ;  /* 0x000000001b097211 */ /* 0x000fe400008f16ff */
[-C--:B-1----:R-:W-:Y:S01]  /*13010*/  LEA R4, P3, R25, R3.reuse, 0x2 ;  /* 0x0000000319047211 */ /* 0x082fe200078610ff */
[----:B------:R1:W-:Y:S01]  /*13020*/  STL.64 [R1+0x9f8], R6 ;  /* 0x0009f80601007387 */ /* 0x0003e20000100a00 */
[----:B------:R-:W-:-:S02]  /*13030*/  LEA R162, P4, R24, R3, 0x2 ;  /* 0x0000000318a27211 */ /* 0x000fc400078810ff */
[-C--:B------:R-:W-:Y:S01]  /*13040*/  LEA.HI.X.SX32 R5, R25, R0.reuse, 0x2, P3 ;  /* 0x0000000019057211 */ /* 0x080fe200018f16ff */
[----:B------:R-:W-:Y:S01]  /*13050*/  STL.64 [R1+0x9f0], R18 ;  /* 0x0009f01201007387 */ /* 0x000fe20000100a00 */
[-C--:B------:R-:W-:Y:S02]  /*13060*/  LEA.HI.X.SX32 R159, R26, R0.reuse, 0x2, P2 ;  /* 0x000000001a9f7211 */ /* 0x080fe400010f16ff */
[-C--:B------:R-:W-:Y:S01]  /*13070*/  LEA R150, P6, R22, R3.reuse, 0x2 ;  /* 0x0000000316967211 */ /* 0x080fe200078c10ff */
[----:B------:R-:W-:Y:S01]  /*13080*/  STL.64 [R1+0xa00], R10 ;  /* 0x000a000a01007387 */ /* 0x000fe20000100a00 */
[-C--:B------:R-:W-:Y:S02]  /*13090*/  LEA R160, P1, R13, R3.reuse, 0x2 ;  /* 0x000000030da07211 */ /* 0x080fe400078210ff */
[----:B-1----:R-:W-:Y:S01]  /*130a0*/  LEA R6, P5, R23, R3, 0x2 ;  /* 0x0000000317067211 */ /* 0x002fe200078a10ff */
[----:B------:R-:W-:Y:S01]  /*130b0*/  STL.64 [R1+0xa08], R8 ;  /* 0x000a080801007387 */ /* 0x000fe20000100a00 */
[----:B------:R-:W-:-:S02]  /*130c0*/  LEA.HI.X.SX32 R163, R24, R0, 0x2, P4 ;  /* 0x0000000018a37211 */ /* 0x000fc400020f16ff */
[-C--:B------:R-:W-:Y:S01]  /*130d0*/  LEA R154, P2, R12, R3.reuse, 0x2 ;  /* 0x000000030c9a7211 */ /* 0x080fe200078410ff */
[----:B------:R1:W-:Y:S01]  /*130e0*/  STL.64 [R1+0xa18], R4 ;  /* 0x000a180401007387 */ /* 0x0003e20000100a00 */
[-C--:B------:R-:W-:Y:S02]  /*130f0*/  LEA.HI.X.SX32 R7, R23, R0.reuse, 0x2, P5 ;  /* 0x0000000017077211 */ /* 0x080fe400028f16ff */
[-C--:B------:R-:W-:Y:S01]  /*13100*/  LEA.HI.X.SX32 R151, R22, R0.reuse, 0x2, P6 ;  /* 0x0000000016977211 */ /* 0x080fe200030f16ff */
[----:B------:R-:W-:Y:S01]  /*13110*/  STL.64 [R1+0xa10], R158 ;  /* 0x000a109e01007387 */ /* 0x000fe20000100a00 */
[-C--:B------:R-:W-:Y:S02]  /*13120*/  LEA.HI.X.SX32 R161, R13, R0.reuse, 0x2, P1 ;  /* 0x000000000da17211 */ /* 0x080fe400008f16ff */
[----:B------:R-:W-:Y:S01]  /*13130*/  LEA R142, P4, R180, R3, 0x2 ;  /* 0x00000003b48e7211 */ /* 0x000fe200078810ff */
[----:B------:R-:W-:Y:S01]  /*13140*/  STL.64 [R1+0x3878], R158 ;  /* 0x0038789e01007387 */ /* 0x000fe20000100a00 */
[----:B------:R-:W-:-:S02]  /*13150*/  LEA.HI.X.SX32 R155, R12, R0, 0x2, P2 ;  /* 0x000000000c9b7211 */ /* 0x000fc400010f16ff */
[-C--:B-1----:R-:W-:Y:S01]  /*13160*/  LEA R4, P3, R179, R3.reuse, 0x2 ;  /* 0x00000003b3047211 */ /* 0x082fe200078610ff */
[----:B------:R-:W-:Y:S01]  /*13170*/  STL.64 [R1+0xa20], R162 ;  /* 0x000a20a201007387 */ /* 0x000fe20000100a00 */
[-C--:B------:R-:W-:Y:S02]  /*13180*/  LEA R152, P5, R181, R3.reuse, 0x2 ;  /* 0x00000003b5987211 */ /* 0x080fe400078a10ff */
[----:B------:R-:W-:Y:S01]  /*13190*/  LEA.HI.X.SX32 R5, R179, R0, 0x2, P3 ;  /* 0x00000000b3057211 */ /* 0x000fe200018f16ff */
[----:B------:R-:W-:Y:S01]  /*131a0*/  STL.64 [R1+0x37e0], R162 ;  /* 0x0037e0a201007387 */ /* 0x000fe20000100a00 */
[----:B------:R-:W-:-:S03]  /*131b0*/  LEA R146, P6, R182, R3, 0x2 ;  /* 0x00000003b6927211 */ /* 0x000fc600078c10ff */
[----:B------:R1:W-:Y:S01]  /*131c0*/  STL.64 [R1+0xa28], R6 ;  /* 0x000a280601007387 */ /* 0x0003e20000100a00 */
[-C--:B------:R-:W-:Y:S02]  /*131d0*/  LEA R134, P2, R184, R3.reuse, 0x2 ;  /* 0x00000003b8867211 */ /* 0x080fe400078410ff */
[-C--:B------:R-:W-:Y:S01]  /*131e0*/  LEA.HI.X.SX32 R143, R180, R0.reuse, 0x2, P4 ;  /* 0x00000000b48f7211 */ /* 0x080fe200020f16ff */
[----:B------:R-:W-:Y:S01]  /*131f0*/  STL.64 [R1+0xa30], R150 ;  /* 0x000a309601007387 */ /* 0x000fe20000100a00 */
[-C--:B------:R-:W-:Y:S02]  /*13200*/  LEA R144, P3, R185, R3.reuse, 0x2 ;  /* 0x00000003b9907211 */ /* 0x080fe400078610ff */
[-C--:B------:R-:W-:Y:S01]  /*13210*/  LEA.HI.X.SX32 R153, R181, R0.reuse, 0x2, P5 ;  /* 0x00000000b5997211 */ /* 0x080fe200028f16ff */
[----:B------:R-:W-:Y:S01]  /*13220*/  STL.64 [R1+0xa38], R160 ;  /* 0x000a38a001007387 */ /* 0x000fe20000100a00 */
[-C--:B------:R-:W-:Y:S02]  /*13230*/  LEA R138, P4, R186, R3.reuse, 0x2 ;  /* 0x00000003ba8a7211 */ /* 0x080fe400078810ff */
[----:B-1----:R-:W-:Y:S01]  /*13240*/  LEA R6, P1, R183, R3, 0x2 ;  /* 0x00000003b7067211 */ /* 0x002fe200078210ff */
[----:B------:R-:W-:Y:S01]  /*13250*/  STL.64 [R1+0xa40], R154 ;  /* 0x000a409a01007387 */ /* 0x000fe20000100a00 */
[----:B------:R-:W-:-:S02]  /*13260*/  LEA.HI.X.SX32 R147, R182, R0, 0x2, P6 ;  /* 0x00000000b6937211 */ /* 0x000fc400030f16ff */
[-C--:B------:R-:W-:Y:S01]  /*13270*/  LEA.HI.X.SX32 R7, R183, R0.reuse, 0x2, P1 ;  /* 0x00000000b7077211 */ /* 0x080fe200008f16ff */
[----:B------:R1:W-:Y:S01]  /*13280*/  STL.64 [R1+0xa48], R4 ;  /* 0x000a480401007387 */ /* 0x0003e20000100a00 */
[-C--:B------:R-:W-:Y:S02]  /*13290*/  LEA.HI.X.SX32 R135, R184, R0.reuse, 0x2, P2 ;  /* 0x00000000b8877211 */ /* 0x080fe400010f16ff */
[-C--:B------:R-:W-:Y:S01]  /*132a0*/  LEA.HI.X.SX32 R145, R185, R0.reuse, 0x2, P3 ;  /* 0x00000000b9917211 */ /* 0x080fe200018f16ff */
[----:B------:R-:W-:Y:S01]  /*132b0*/  STL.64 [R1+0xa50], R142 ;  /* 0x000a508e01007387 */ /* 0x000fe20000100a00 */
[-C--:B------:R-:W-:Y:S02]  /*132c0*/  LEA R126, P6, R188, R3.reuse, 0x2 ;  /* 0x00000003bc7e7211 */ /* 0x080fe400078c10ff */
[----:B------:R-:W-:Y:S01]  /*132d0*/  LEA.HI.X.SX32 R139, R186, R0, 0x2, P4 ;  /* 0x00000000ba8b7211 */ /* 0x000fe200020f16ff */
[----:B------:R-:W-:Y:S01]  /*132e0*/  STL.64 [R1+0xa58], R152 ;  /* 0x000a589801007387 */ /* 0x000fe20000100a00 */
[----:B-1----:R-:W-:-:S03]  /*132f0*/  LEA R4, P5, R187, R3, 0x2 ;  /* 0x00000003bb047211 */ /* 0x002fc600078a10ff */
[----:B------:R-:W-:Y:S01]  /*13300*/  STL.64 [R1+0xa60], R146 ;  /* 0x000a609201007387 */ /* 0x000fe20000100a00 */
[-C--:B------:R-:W-:Y:S02]  /*13310*/  LEA R136, P1, R189, R3.reuse, 0x2 ;  /* 0x00000003bd887211 */ /* 0x080fe400078210ff */
[-C--:B------:R-:W-:Y:S01]  /*13320*/  LEA.HI.X.SX32 R5, R187, R0.reuse, 0x2, P5 ;  /* 0x00000000bb057211 */ /* 0x080fe200028f16ff */
[----:B------:R1:W-:Y:S01]  /*13330*/  STL.64 [R1+0xa68], R6 ;  /* 0x000a680601007387 */ /* 0x0003e20000100a00 */
[-C--:B------:R-:W-:Y:S02]  /*13340*/  LEA R130, P2, R190, R3.reuse, 0x2 ;  /* 0x00000003be827211 */ /* 0x080fe400078410ff */
[-C--:B------:R-:W-:Y:S01]  /*13350*/  LEA R118, P4, R192, R3.reuse, 0x2 ;  /* 0x00000003c0767211 */ /* 0x080fe200078810ff */
[----:B------:R-:W-:Y:S01]  /*13360*/  STL.64 [R1+0xa70], R134 ;  /* 0x000a708601007387 */ /* 0x000fe20000100a00 */
[-C--:B------:R-:W-:Y:S02]  /*13370*/  LEA.HI.X.SX32 R127, R188, R0.reuse, 0x2, P6 ;  /* 0x00000000bc7f7211 */ /* 0x080fe400030f16ff */
[----:B------:R-:W-:Y:S01]  /*13380*/  LEA R128, P5, R193, R3, 0x2 ;  /* 0x00000003c1807211 */ /* 0x000fe200078a10ff */
[----:B------:R-:W-:Y:S01]  /*13390*/  STL.64 [R1+0xa78], R144 ;  /* 0x000a789001007387 */ /* 0x000fe20000100a00 */
[----:B------:R-:W-:-:S02]  /*133a0*/  LEA.HI.X.SX32 R137, R189, R0, 0x2, P1 ;  /* 0x00000000bd897211 */ /* 0x000fc400008f16ff */
[CC--:B-1----:R-:W-:Y:S01]  /*133b0*/  LEA R6, P3, R191.reuse, R3.reuse, 0x2 ;  /* 0x00000003bf067211 */ /* 0x0c2fe200078610ff */
[----:B------:R-:W-:Y:S01]  /*133c0*/  STL.64 [R1+0xa80], R138 ;  /* 0x000a808a01007387 */ /* 0x000fe20000100a00 */
[----:B------:R-:W-:Y:S02]  /*133d0*/  LEA R122, P6, R194, R3, 0x2 ;  /* 0x00000003c27a7211 */ /* 0x000fe400078c10ff */
[-C--:B------:R-:W-:Y:S01]  /*133e0*/  LEA.HI.X.SX32 R131, R190, R0.reuse, 0x2, P2 ;  /* 0x00000000be837211 */ /* 0x080fe200010f16ff */
[----:B------:R1:W-:Y:S01]  /*133f0*/  STL.64 [R1+0xa88], R4 ;  /* 0x000a880401007387 */ /* 0x0003e20000100a00 */
[-C--:B------:R-:W-:Y:S02]  /*13400*/  LEA.HI.X.SX32 R7, R191, R0.reuse, 0x2, P3 ;  /* 0x00000000bf077211 */ /* 0x080fe400018f16ff */
[-C--:B------:R-:W-:Y:S01]  /*13410*/  LEA.HI.X.SX32 R119, R192, R0.reuse, 0x2, P4 ;  /* 0x00000000c0777211 */ /* 0x080fe200020f16ff */
[----:B------:R-:W-:Y:S01]  /*13420*/  STL.64 [R1+0xa90], R126 ;  /* 0x000a907e01007387 */ /* 0x000fe20000100a00 */
[----:B------:R-:W-:-:S02]  /*13430*/  LEA.HI.X.SX32 R129, R193, R0, 0x2, P5 ;  /* 0x00000000c1817211 */ /* 0x000fc400028f16ff */
[-C--:B------:R-:W-:Y:S01]  /*13440*/  LEA R110, P2, R196, R3.reuse, 0x2 ;  /* 0x00000003c46e7211 */ /* 0x080fe200078410ff */
[----:B------:R-:W-:Y:S01]  /*13450*/  STL.64 [R1+0xa98], R136 ;  /* 0x000a988801007387 */ /* 0x000fe20000100a00 */
[-C--:B------:R-:W-:Y:S02]  /*13460*/  LEA.HI.X.SX32 R123, R194, R0.reuse, 0x2, P6 ;  /* 0x00000000c27b7211 */ /* 0x080fe400030f16ff */
[-C--:B-1----:R-:W-:Y:S01]  /*13470*/  LEA R4, P1, R195, R3.reuse, 0x2 ;  /* 0x00000003c3047211 */ /* 0x082fe200078210ff */
[----:B------:R-:W-:Y:S01]  /*13480*/  STL.64 [R1+0xaa0], R130 ;  /* 0x000aa08201007387 */ /* 0x000fe20000100a00 */
[-C--:B------:R-:W-:Y:S02]  /*13490*/  LEA R120, P3, R197, R3.reuse, 0x2 ;  /* 0x00000003c5787211 */ /* 0x080fe400078610ff */
[----:B------:R-:W-:Y:S01]  /*134a0*/  LEA.HI.X.SX32 R5, R195, R0, 0x2, P1 ;  /* 0x00000000c3057211 */ /* 0x000fe200008f16ff */
[----:B------:R1:W-:Y:S01]  /*134b0*/  STL.64 [R1+0xaa8], R6 ;  /* 0x000aa80601007387 */ /* 0x0003e20000100a00 */
[----:B------:R-:W-:-:S02]  /*134c0*/  LEA R114, P4, R198, R3, 0x2 ;  /* 0x00000003c6727211 */ /* 0x000fc400078810ff */
[-C--:B------:R-:W-:Y:S01]  /*134d0*/  LEA R102, P6, R200, R3.reuse, 0x2 ;  /* 0x00000003c8667211 */ /* 0x080fe200078c10ff */
[----:B------:R-:W-:Y:S01]  /*134e0*/  STL.64 [R1+0xab0], R118 ;  /* 0x000ab07601007387 */ /* 0x000fe20000100a00 */
[-C--:B------:R-:W-:Y:S02]  /*134f0*/  LEA.HI.X.SX32 R111, R196, R0.reuse, 0x2, P2 ;  /* 0x00000000c46f7211 */ /* 0x080fe400010f16ff */
[-C--:B------:R-:W-:Y:S01]  /*13500*/  LEA R112, P1, R201, R3.reuse, 0x2 ;  /* 0x00000003c9707211 */ /* 0x080fe200078210ff */
[----:B------:R-:W-:Y:S01]  /*13510*/  STL.64 [R1+0xab8], R128 ;  /* 0x000ab88001007387 */ /* 0x000fe20000100a00 */
[----:B------:R-:W-:Y:S02]  /*13520*/  LEA.HI.X.SX32 R121, R197, R0, 0x2, P3 ;  /* 0x00000000c5797211 */ /* 0x000fe400018f16ff */
[-C--:B-1----:R-:W-:Y:S01]  /*13530*/  LEA R6, P5, R199, R3.reuse, 0x2 ;  /* 0x00000003c7067211 */ /* 0x082fe200078a10ff */
[----:B------:R-:W-:Y:S01]  /*13540*/  STL.64 [R1+0xac0], R122 ;  /* 0x000ac07a01007387 */ /* 0x000fe20000100a00 */
[----:B------:R-:W-:-:S02]  /*13550*/  LEA R106, P2, R202, R3, 0x2 ;  /* 0x00000003ca6a7211 */ /* 0x000fc400078410ff */
[-C--:B------:R-:W-:Y:S01]  /*13560*/  LEA.HI.X.SX32 R115, R198, R0.reuse, 0x2, P4 ;  /* 0x00000000c6737211 */ /* 0x080fe200020f16ff */
        /* <DEDUP_REMOVED lines=11> */
[-C--:B------:R-:W-:Y:S01]  /*13620*/  LEA.HI.X.SX32 R5, R203, R0.reuse, 0x2, P3 ;  /* 0x00000000cb057211 */ /* 0x080fe200018f16ff */
[----:B------:R1:W-:Y:S01]  /*13630*/  STL.64 [R1+0xae8], R6 ;  /* 0x000ae80601007387 */ /* 0x0003e20000100a00 */
[-C--:B------:R-:W-:Y:S02]  /*13640*/  LEA R98, P6, R206, R3.reuse, 0x2 ;  /* 0x00000003ce627211 */ /* 0x080fe400078c10ff */
[----:B------:R-:W-:Y:S01]  /*13650*/  LEA R86, P2, R208, R3, 0x2 ;  /* 0x00000003d0567211 */ /* 0x000fe200078410ff */
[----:B------:R-:W-:Y:S01]  /*13660*/  STL.64 [R1+0xaf0], R102 ;  /* 0x000af06601007387 */ /* 0x000fe20000100a00 */
[----:B------:R-:W-:-:S02]  /*13670*/  LEA.HI.X.SX32 R95, R204, R0, 0x2, P4 ;  /* 0x00000000cc5f7211 */ /* 0x000fc400020f16ff */
[-C--:B------:R-:W-:Y:S01]  /*13680*/  LEA R96, P3, R209, R3.reuse, 0x2 ;  /* 0x00000003d1607211 */ /* 0x080fe200078610ff */
[----:B------:R-:W-:Y:S01]  /*13690*/  STL.64 [R1+0xaf8], R112 ;  /* 0x000af87001007387 */ /* 0x000fe20000100a00 */
[-C--:B------:R-:W-:Y:S02]  /*136a0*/  LEA.HI.X.SX32 R105, R205, R0.reuse, 0x2, P5 ;  /* 0x00000000cd697211 */ /* 0x080fe400028f16ff */
[CC--:B-1----:R-:W-:Y:S01]  /*136b0*/  LEA R6, P1, R207.reuse, R3.reuse, 0x2 ;  /* 0x00000003cf067211 */ /* 0x0c2fe200078210ff */
[----:B------:R-:W-:Y:S01]  /*136c0*/  STL.64 [R1+0xb00], R106 ;  /* 0x000b006a01007387 */ /* 0x000fe20000100a00 */
[----:B------:R-:W-:Y:S02]  /*136d0*/  LEA R90, P4, R210, R3, 0x2 ;  /* 0x00000003d25a7211 */ /* 0x000fe400078810ff */
[-C--:B------:R-:W-:Y:S01]  /*136e0*/  LEA.HI.X.SX32 R99, R206, R0.reuse, 0x2, P6 ;  /* 0x00000000ce637211 */ /* 0x080fe200030f16ff */
[----:B------:R1:W-:Y:S01]  /*136f0*/  STL.64 [R1+0xb08], R4 ;  /* 0x000b080401007387 */ /* 0x0003e20000100a00 */
[----:B------:R-:W-:-:S02]  /*13700*/  LEA.HI.X.SX32 R7, R207, R0, 0x2, P1 ;  /* 0x00000000cf077211 */ /* 0x000fc400008f16ff */
[-C--:B------:R-:W-:Y:S01]  /*13710*/  LEA.HI.X.SX32 R87, R208, R0.reuse, 0x2, P2 ;  /* 0x00000000d0577211 */ /* 0x080fe200010f16ff */
        /* <DEDUP_REMOVED lines=19> */
[-C--:B------:R-:W-:Y:S02]  /*13850*/  LEA R74, P6, R218, R3.reuse, 0x2 ;  /* 0x00000003da4a7211 */ /* 0x080fe400078c10ff */
[-C--:B------:R-:W-:Y:S01]  /*13860*/  LEA.HI.X.SX32 R83, R214, R0.reuse, 0x2, P2 ;  /* 0x00000000d6537211 */ /* 0x080fe200010f16ff */
[----:B------:R1:W-:Y:S01]  /*13870*/  STL.64 [R1+0xb48], R4 ;  /* 0x000b480401007387 */ /* 0x0003e20000100a00 */
[-C--:B------:R-:W-:Y:S02]  /*13880*/  LEA.HI.X.SX32 R7, R215, R0.reuse, 0x2, P3 ;  /* 0x00000000d7077211 */ /* 0x080fe400018f16ff */
[----:B------:R-:W-:Y:S01]  /*13890*/  LEA R62, P2, R220, R3, 0x2 ;  /* 0x00000003dc3e7211 */ /* 0x000fe200078410ff */
        /* <DEDUP_REMOVED lines=11> */
[-C--:B------:R-:W-:Y:S01]  /*13950*/  LEA.HI.X.SX32 R5, R219, R0.reuse, 0x2, P1 ;  /* 0x00000000db057211 */ /* 0x080fe200008f16ff */
[----:B------:R-:W-:Y:S01]  /*13960*/  STL.64 [R1+0xb70], R70 ;  /* 0x000b704601007387 */ /* 0x000fe20000100a00 */
[-C--:B------:R-:W-:Y:S02]  /*13970*/  LEA.HI.X.SX32 R63, R220, R0.reuse, 0x2, P2 ;  /* 0x00000000dc3f7211 */ /* 0x080fe400010f16ff */
[-C--:B------:R-:W-:Y:S01]  /*13980*/  LEA R54, P6, R224, R3.reuse, 0x2 ;  /* 0x00000003e0367211 */ /* 0x080fe200078c10ff */
[----:B------:R-:W-:Y:S01]  /*13990*/  STL.64 [R1+0xb78], R80 ;  /* 0x000b785001007387 */ /* 0x000fe20000100a00 */
[-C--:B------:R-:W-:Y:S02]  /*139a0*/  LEA.HI.X.SX32 R73, R221, R0.reuse, 0x2, P3 ;  /* 0x00000000dd497211 */ /* 0x080fe400018f16ff */
[----:B------:R-:W-:Y:S01]  /*139b0*/  LEA R64, P1, R225, R3, 0x2 ;  /* 0x00000003e1407211 */ /* 0x000fe200078210ff */
[----:B------:R-:W-:Y:S01]  /*139c0*/  STL.64 [R1+0xb80], R74 ;  /* 0x000b804a01007387 */ /* 0x000fe20000100a00 */
[----:B------:R-:W-:-:S02]  /*139d0*/  LEA.HI.X.SX32 R67, R222, R0, 0x2, P4 ;  /* 0x00000000de437211 */ /* 0x000fc400020f16ff */
[-C--:B------:R-:W-:Y:S01]  /*139e0*/  LEA R58, P2, R226, R3.reuse, 0x2 ;  /* 0x00000003e23a7211 */ /* 0x080fe200078410ff */
[----:B------:R3:W-:Y:S01]  /*139f0*/  STL.64 [R1+0xb88], R4 ;  /* 0x000b880401007387 */ /* 0x0007e20000100a00 */
[-C--:B------:R-:W-:Y:S02]  /*13a00*/  LEA.HI.X.SX32 R11, R223, R0.reuse, 0x2, P5 ;  /* 0x00000000df0b7211 */ /* 0x080fe400028f16ff */
[-C--:B-1----:R-:W-:Y:S01]  /*13a10*/  LEA R6, P3, R227, R3.reuse, 0x2 ;  /* 0x00000003e3067211 */ /* 0x082fe200078610ff */
        /* <DEDUP_REMOVED lines=10> */
[----:B---3--:R-:W-:Y:S02]  /*13ac0*/  LEA R4, P1, R231, R3, 0x2 ;  /* 0x00000003e7047211 */ /* 0x008fe400078210ff */
[-C--:B------:R-:W-:Y:S01]  /*13ad0*/  LEA.HI.X.SX32 R7, R227, R0.reuse, 0x2, P3 ;  /* 0x00000000e3077211 */ /* 0x080fe200018f16ff */
[----:B------:R-:W-:Y:S01]  /*13ae0*/  STL.64 [R1+0x3638], R10 ;  /* 0x0036380a01007387 */ /* 0x000fe20000100a00 */
[----:B------:R-:W-:-:S02]  /*13af0*/  LEA.HI.X.SX32 R47, R228, R0, 0x2, P4 ;  /* 0x00000000e42f7211 */ /* 0x000fc400020f16ff */
[-C--:B------:R-:W-:Y:S01]  /*13b00*/  LEA.HI.X.SX32 R57, R229, R0.reuse, 0x2, P5 ;  /* 0x00000000e5397211 */ /* 0x080fe200028f16ff */
[----:B------:R-:W-:Y:S01]  /*13b10*/  STL.64 [R1+0xbb0], R54 ;  /* 0x000bb03601007387 */ /* 0x000fe20000100a00 */
[-C--:B------:R-:W-:Y:S02]  /*13b20*/  LEA R38, P2, R232, R3.reuse, 0x2 ;  /* 0x00000003e8267211 */ /* 0x080fe400078410ff */
[-C--:B------:R-:W-:Y:S01]  /*13b30*/  LEA.HI.X.SX32 R51, R230, R0.reuse, 0x2, P6 ;  /* 0x00000000e6337211 */ /* 0x080fe200030f16ff */
[----:B------:R-:W-:Y:S01]  /*13b40*/  STL.64 [R1+0xbb8], R64 ;  /* 0x000bb84001007387 */ /* 0x000fe20000100a00 */
[-C--:B------:R-:W-:Y:S02]  /*13b50*/  LEA R48, P3, R233, R3.reuse, 0x2 ;  /* 0x00000003e9307211 */ /* 0x080fe400078610ff */
[-C--:B------:R-:W-:Y:S01]  /*13b60*/  LEA.HI.X.SX32 R5, R231, R0.reuse, 0x2, P1 ;  /* 0x00000000e7057211 */ /* 0x080fe200008f16ff */
[----:B------:R-:W-:Y:S01]  /*13b70*/  STL.64 [R1+0xbc0], R58 ;  /* 0x000bc03a01007387 */ /* 0x000fe20000100a00 */
[-C--:B------:R-:W-:Y:S01]  /*13b80*/  LEA R42, P4, R234, R3.reuse, 0x2 ;  /* 0x00000003ea2a7211 */ /* 0x080fe200078810ff */
[----:B------:R-:W-:Y:S01]  /*13b90*/  UISETP.GT.AND UP0, UPT, UR6, 0x3f, UPT ;  /* 0x0000003f0600788c */ /* 0x000fe2000bf04270 */
[-C--:B------:R-:W-:Y:S01]  /*13ba0*/  LEA R22, P6, R236, R3.reuse, 0x2 ;  /* 0x00000003ec167211 */ /* 0x080fe200078c10ff */
[----:B------:R1:W-:Y:S01]  /*13bb0*/  STL.64 [R1+0xbc8], R6 ;  /* 0x000bc80601007387 */ /* 0x0003e20000100a00 */
[-C--:B------:R-:W-:Y:S01]  /*13bc0*/  LEA.HI.X.SX32 R39, R232, R0.reuse, 0x2, P2 ;  /* 0x00000000e8277211 */ /* 0x080fe200010f16ff */
[----:B------:R-:W3:Y:S01]  /*13bd0*/  S2R R159, SR_TID.X ;  /* 0x00000000009f7919 */ /* 0x000ee20000002100 */
[----:B------:R-:W-:Y:S01]  /*13be0*/  LEA R40, P1, R237, R3, 0x2 ;  /* 0x00000003ed287211 */ /* 0x000fe200078210ff */
[----:B------:R-:W2:Y:S01]  /*13bf0*/  S2UR UR61, SR_CgaCtaId ;  /* 0x00000000003d79c3 */ /* 0x000ea20000008800 */
[----:B------:R-:W-:Y:S01]  /*13c00*/  STL.64 [R1+0xbd0], R46 ;  /* 0x000bd02e01007387 */ /* 0x000fe20000100a00 */
[----:B------:R-:W-:-:S02]  /*13c10*/  LEA.HI.X.SX32 R49, R233, R0, 0x2, P3 ;  /* 0x00000000e9317211 */ /* 0x000fc400018f16ff */
[CC--:B-1----:R-:W-:Y:S01]  /*13c20*/  LEA R6, P5, R235.reuse, R3.reuse, 0x2 ;  /* 0x00000003eb067211 */ /* 0x0c2fe200078a10ff */
[----:B------:R-:W-:Y:S01]  /*13c30*/  STL.64 [R1+0xbd8], R56 ;  /* 0x000bd83801007387 */ /* 0x000fe20000100a00 */
[-C--:B------:R-:W-:Y:S01]  /*13c40*/  LEA R34, P2, R238, R3.reuse, 0x2 ;  /* 0x00000003ee227211 */ /* 0x080fe200078410ff */
[----:B----4-:R-:W-:Y:S01]  /*13c50*/  IMAD.WIDE R20, R2, 0x4, R170 ;  /* 0x0000000402147825 */ /* 0x010fe200078e02aa */
[-C--:B------:R-:W-:Y:S01]  /*13c60*/  LEA.HI.X.SX32 R43, R234, R0.reuse, 0x2, P4 ;  /* 0x00000000ea2b7211 */ /* 0x080fe200020f16ff */
[----:B------:R-:W-:Y:S01]  /*13c70*/  STL.64 [R1+0xbe0], R50 ;  /* 0x000be03201007387 */ /* 0x000fe20000100a00 */
[-C--:B------:R-:W-:Y:S01]  /*13c80*/  LEA.HI.X.SX32 R7, R235, R0.reuse, 0x2, P5 ;  /* 0x00000000eb077211 */ /* 0x080fe200028f16ff */
[----:B------:R-:W-:Y:S01]  /*13c90*/  USEL UR4, URZ, 0x4, !UP0 ;  /* 0x000000043f047887 */ /* 0x000fe2000c000000 */
[-C--:B------:R-:W-:Y:S01]  /*13ca0*/  LEA.HI.X.SX32 R23, R236, R0.reuse, 0x2, P6 ;  /* 0x00000000ec177211 */ /* 0x080fe200030f16ff */
[----:B------:R1:W-:Y:S01]  /*13cb0*/  STL.64 [R1+0xbe8], R4 ;  /* 0x000be80401007387 */ /* 0x0003e20000100a00 */
[-C--:B------:R-:W-:Y:S01]  /*13cc0*/  LEA.HI.X.SX32 R41, R237, R0.reuse, 0x2, P1 ;  /* 0x00000000ed297211 */ /* 0x080fe200008f16ff */
[----:B------:R-:W-:Y:S01]  /*13cd0*/  IMAD.WIDE R18, R2, 0x4, R164 ;  /* 0x0000000402127825 */ /* 0x000fe200078e02a4 */
[----:B------:R-:W-:Y:S01]  /*13ce0*/  LEA.HI.X.SX32 R35, R238, R0, 0x2, P2 ;  /* 0x00000000ee237211 */ /* 0x000fe200010f16ff */
[----:B------:R-:W-:Y:S01]  /*13cf0*/  STL.64 [R1+0xbf0], R38 ;  /* 0x000bf02601007387 */ /* 0x000fe20000100a00 */
[----:B------:R-:W4:Y:S03]  /*13d00*/  LDC R231, c[0x0][0x230] ;  /* 0x00008c00ffe77b82 */ /* 0x000f260000000800 */
[----:B------:R-:W-:Y:S01]  /*13d10*/  STL.64 [R1+0xbf8], R48 ;  /* 0x000bf83001007387 */ /* 0x000fe20000100a00 */
[----:B-1----:R-:W-:-:S03]  /*13d20*/  LEA R4, P3, R239, R3, 0x2 ;  /* 0x00000003ef047211 */ /* 0x002fc600078610ff */
[----:B------:R-:W-:Y:S01]  /*13d30*/  STL.64 [R1+0xc00], R42 ;  /* 0x000c002a01007387 */ /* 0x000fe20000100a00 */
[----:B------:R-:W-:Y:S01]  /*13d40*/  IMAD.WIDE R8, R2, 0x4, R168 ;  /* 0x0000000402087825 */ /* 0x000fe200078e02a8 */
[----:B------:R-:W1:Y:S01]  /*13d50*/  LDC R232, c[0x0][0x230] ;  /* 0x00008c00ffe87b82 */ /* 0x000e620000000800 */
[----:B------:R-:W-:Y:S01]  /*13d60*/  LEA.HI.X.SX32 R5, R239, R0, 0x2, P3 ;  /* 0x00000000ef057211 */ /* 0x000fe200018f16ff */
[----:B------:R-:W-:Y:S04]  /*13d70*/  STL.64 [R1+0xc08], R6 ;  /* 0x000c080601007387 */ /* 0x000fe80000100a00 */
[----:B------:R-:W-:Y:S04]  /*13d80*/  STL.64 [R1+0xc10], R22 ;  /* 0x000c101601007387 */ /* 0x000fe80000100a00 */
[----:B------:R-:W-:Y:S04]  /*13d90*/  STL.64 [R1+0xc18], R40 ;  /* 0x000c182801007387 */ /* 0x000fe80000100a00 */
[----:B------:R-:W-:Y:S04]  /*13da0*/  STL.64 [R1+0xc20], R34 ;  /* 0x000c202201007387 */ /* 0x000fe80000100a00 */
[----:B------:R2:W-:Y:S02]  /*13db0*/  STL.64 [R1+0xc28], R4 ;  /* 0x000c280401007387 */ /* 0x0005e40000100a00 */
[----:B--2---:R-:W-:-:S02]  /*13dc0*/  VIADD R5, R178, 0xffffffff ;  /* 0xffffffffb2057836 */ /* 0x004fc40000000000 */
[----:B------:R-:W2:Y:S01]  /*13dd0*/  LDC R178, c[0x0][0x230] ;  /* 0x00008c00ffb27b82 */ /* 0x000ea20000000800 */
[CC--:B------:R-:W-:Y:S02]  /*13de0*/  LEA R30, P4, R240.reuse, R3.reuse, 0x2 ;  /* 0x00000003f01e7211 */ /* 0x0c0fe400078810ff */
[-C--:B------:R-:W-:Y:S02]  /*13df0*/  LEA R32, P5, R241, R3.reuse, 0x2 ;  /* 0x00000003f1207211 */ /* 0x080fe400078a10ff */
        /* <DEDUP_REMOVED lines=10> */
[-C--:B------:R-:W-:Y:S02]  /*13ea0*/  LEA.HI.X.SX32 R25, R252, R0.reuse, 0x2, P3 ;  /* 0x00000000fc197211 */ /* 0x080fe400018f16ff */
[----:B------:R-:W-:Y:S01]  /*13eb0*/  LEA.HI.X.SX32 R11, R249, R0, 0x2, P4 ;  /* 0x00000000f90b7211 */ /* 0x000fe200020f16ff */
[----:B--2---:R-:W-:Y:S02]  /*13ec0*/  VIADD R0, R178, 0xfffffffc ;  /* 0xfffffffcb2007836 */ /* 0x004fe40000000000 */
[----:B------:R-:W-:Y:S01]  /*13ed0*/  IMAD.U32 R3, RZ, RZ, UR4 ;  /* 0x00000004ff037e24 */ /* 0x000fe2000f8e00ff */
[----:B------:R-:W2:Y:S02]  /*13ee0*/  LDC R178, c[0x0][0x230] ;  /* 0x00008c00ffb27b82 */ /* 0x000ea40000000800 */
[----:B------:R-:W-:Y:S02]  /*13ef0*/  ISETP.GE.U32.AND P1, PT, R0, 0x7fffffbd, PT ;  /* 0x7fffffbd0000780c */ /* 0x000fe40003f26070 */
[----:B------:R-:W-:-:S04]  /*13f00*/  SEL R3, R3, RZ, !P0 ;  /* 0x000000ff03037207 */ /* 0x000fc80004000000 */
[----:B------:R-:W-:Y:S01]  /*13f10*/  ISETP.NE.U32.AND P0, PT, R3, RZ, PT ;  /* 0x000000ff0300720c */ /* 0x000fe20003f05070 */
[----:B------:R-:W-:Y:S02]  /*13f20*/  VIADD R3, R177, 0xfffffffd ;  /* 0xfffffffdb1037836 */ /* 0x000fe40000000000 */
[----:B------:R-:W-:Y:S01]  /*13f30*/  VIADD R4, R176, 0xfffffffe ;  /* 0xfffffffeb0047836 */ /* 0x000fe20000000000 */
[----:B------:R-:W4:Y:S01]  /*13f40*/  LDC R177, c[0x0][0x230] ;  /* 0x00008c00ffb17b82 */ /* 0x000f220000000800 */
[----:B---3--:R-:W-:Y:S01]  /*13f50*/  IMAD.SHL.U32 R6, R159, 0x10, RZ ;  /* 0x000000109f067824 */ /* 0x008fe200078e00ff */
[----:B------:R-:W-:Y:S01]  /*13f60*/  ISETP.GE.U32.AND P5, PT, R5, 0x7fffffc0, PT ;  /* 0x7fffffc00500780c */ /* 0x000fe20003fa6070 */
[----:B------:R-:W-:Y:S01]  /*13f70*/  STL.64 [R1+0xc30], R30 ;  /* 0x000c301e01007387 */ /* 0x000fe20000100a00 */
[C---:B------:R-:W-:Y:S02]  /*13f80*/  IMAD R248, R2.reuse, 0x32, RZ ;  /* 0x0000003202f87824 */ /* 0x040fe400078e02ff */
[----:B------:R-:W-:-:S02]  /*13f90*/  IMAD R240, R2, 0x33, RZ ;  /* 0x0000003302f07824 */ /* 0x000fc400078e02ff */
[C---:B------:R-:W-:Y:S02]  /*13fa0*/  IMAD R180, R2.reuse, 0x35, RZ ;  /* 0x0000003502b47824 */ /* 0x040fe400078e02ff */
[C---:B------:R-:W-:Y:S02]  /*13fb0*/  IMAD R188, R2.reuse, 0x36, RZ ;  /* 0x0000003602bc7824 */ /* 0x040fe400078e02ff */
[C---:B------:R-:W-:Y:S02]  /*13fc0*/  IMAD R196, R2.reuse, 0x37, RZ ;  /* 0x0000003702c47824 */ /* 0x040fe400078e02ff */
[C---:B------:R-:W-:Y:S02]  /*13fd0*/  IMAD R204, R2.reuse, 0x38, RZ ;  /* 0x0000003802cc7824 */ /* 0x040fe400078e02ff */
[C---:B------:R-:W-:Y:S02]  /*13fe0*/  IMAD R212, R2.reuse, 0x39, RZ ;  /* 0x0000003902d47824 */ /* 0x040fe400078e02ff */
[----:B------:R-:W-:-:S02]  /*13ff0*/  IMAD R220, R2, 0x3a, RZ ;  /* 0x0000003a02dc7824 */ /* 0x000fc400078e02ff */
[----:B------:R-:W-:Y:S01]  /*14000*/  IMAD R228, R2, 0x3b, RZ ;  /* 0x0000003b02e47824 */ /* 0x000fe200078e02ff */
[----:B------:R-:W-:Y:S01]  /*14010*/  UISETP.GT.AND UP0, UPT, UR6, 0x7f, UPT ;  /* 0x0000007f0600788c */ /* 0x000fe2000bf04270 */
[----:B--2---:R-:W-:Y:S01]  /*14020*/  VIADD R0, R178, 0xffffffde ;  /* 0xffffffdeb2007836 */ /* 0x004fe20000000000 */
[----:B------:R-:W-:Y:S01]  /*14030*/  ISETP.GE.U32.AND P3, PT, R3, 0x7fffffbe, PT ;  /* 0x7fffffbe0300780c */ /* 0x000fe20003f66070 */
[----:B------:R-:W2:Y:S01]  /*14040*/  S2R R178, SR_TID.X ;  /* 0x0000000000b27919 */ /* 0x000ea20000002100 */
[----:B----4-:R-:W-:Y:S01]  /*14050*/  VIADD R3, R177, 0xffffffdf ;  /* 0xffffffdfb1037836 */ /* 0x010fe20000000000 */
[----:B------:R-:W-:Y:S01]  /*14060*/  ISETP.GE.U32.AND P6, PT, R4, 0x7fffffbf, PT ;  /* 0x7fffffbf0400780c */ /* 0x000fe20003fc6070 */
[----:B------:R-:W3:Y:S08]  /*14070*/  LDC R5, c[0x0][0x230] ;  /* 0x00008c00ff057b82 */ /* 0x000ef00000000800 */
[----:B------:R-:W4:Y:S01]  /*14080*/  LDC R4, c[0x0][0x230] ;  /* 0x00008c00ff047b82 */ /* 0x000f220000000800 */
[----:B------:R-:W-:Y:S01]  /*14090*/  LOP3.LUT R7, R6, 0x70, RZ, 0xc0, !PT ;  /* 0x0000007006077812 */ /* 0x000fe200078ec0ff */
[----:B------:R-:W-:-:S02]  /*140a0*/  UMOV UR4, 0x400 ;  /* 0x0000040000047882 */ /* 0x000fc40000000000 */
[----:B------:R-:W-:-:S04]  /*140b0*/  ULEA UR61, UR61, UR4, 0x18 ;  /* 0x000000043d3d7291 */ /* 0x000fc8000f8ec03f */
[----:B------:R-:W1:Y:S01]  /*140c0*/  LDC R252, c[0x0][0x230] ;  /* 0x00008c00fffc7b82 */ /* 0x000e620000000800 */
[----:B--2---:R-:W-:-:S07]  /*140d0*/  LOP3.LUT R177, R178, 0x7f, RZ, 0xc0, !PT ;  /* 0x0000007fb2b17812 */ /* 0x004fce00078ec0ff */
[----:B------:R-:W2:Y:S08]  /*140e0*/  LDC R6, c[0x0][0x230] ;  /* 0x00008c00ff067b82 */ /* 0x000eb00000000800 */
[----:B------:R-:W3:Y:S01]  /*140f0*/  LDC R178, c[0x0][0x230] ;  /* 0x00008c00ffb27b82 */ /* 0x000ee20000000800 */
[----:B------:R-:W-:Y:S01]  /*14100*/  IMAD R7, R177, 0x80, R7 ;  /* 0x00000080b1077824 */ /* 0x000fe200078e0207 */
[----:B------:R-:W-:-:S03]  /*14110*/  ISETP.GE.U32.AND P4, PT, R0, 0x7fffff9f, PT ;  /* 0x7fffff9f0000780c */ /* 0x000fc60003f86070 */
[----:B------:R-:W-:Y:S01]  /*14120*/  VIADD R230, R7, UR61 ;  /* 0x0000003d07e67c36 */ /* 0x000fe20008000000 */
[----:B------:R-:W-:Y:S01]  /*14130*/  ULDC.64 UR4, c[0x0][0x208] ;  /* 0x0000820000047ab9 */ /* 0x000fe20000000a00 */
[----:B------:R1:W-:Y:S01]  /*14140*/  STL.64 [R1+0x3640], R12 ;  /* 0x0036400c01007387 */ /* 0x0003e20000100a00 */
[----:B------:R-:W-:Y:S01]  /*14150*/  ISETP.GE.U32.AND P2, PT, R3, 0x7fffffa0, PT ;  /* 0x7fffffa00300780c */ /* 0x000fe20003f46070 */
[----:B----4-:R-:W-:Y:S02]  /*14160*/  VIADD R3, R4, 0xffffffdc ;  /* 0xffffffdc04037836 */ /* 0x010fe40000000000 */
[----:B------:R-:W-:Y:S01]  /*14170*/  STL.64 [R1+0xc38], R32 ;  /* 0x000c382001007387 */ /* 0x000fe20000100a00 */
[----:B------:R-:W4:Y:S03]  /*14180*/  LDC R4, c[0x0][0x230] ;  /* 0x00008c00ff047b82 */ /* 0x000f260000000800 */
[----:B------:R-:W-:Y:S01]  /*14190*/  @!PT LDS RZ, [RZ] ;  /* 0x00000000fffff984 */ /* 0x000fe20000000800 */
[----:B------:R-:W-:Y:S01]  /*141a0*/  @!PT LDS RZ, [RZ] ;  /* 0x00000000fffff984 */ /* 0x000fe20000000800 */
[----:B------:R-:W-:Y:S01]  /*141b0*/  @!PT LDS RZ, [RZ] ;  /* 0x00000000fffff984 */ /* 0x000fe20000000800 */
[----:B------:R-:W-:Y:S04]  /*141c0*/  LDGSTS.E [R230], desc[UR4][R170.64], !P5 ;  /* 0x00000000aae67fae */ /* 0x000fe8000e921844 */
[----:B------:R-:W-:Y:S01]  /*141d0*/  STL.64 [R1+0xc40], R26 ;  /* 0x000c401a01007387 */ /* 0x000fe20000100a00 */
[----:B-1----:R-:W-:-:S03]  /*141e0*/  IMAD.WIDE R12, R2, 0x4, R166 ;  /* 0x00000004020c7825 */ /* 0x002fc600078e02a6 */
[----:B------:R-:W-:Y:S01]  /*141f0*/  LDGSTS.E [R230+0x4000], desc[UR4][R164.64], !P5 ;  /* 0x04000000a4e67fae */ /* 0x000fe2000e921844 */
[----:B---3--:R-:W-:-:S03]  /*14200*/  VIADD R0, R178, 0xffffffdd ;  /* 0xffffffddb2007836 */ /* 0x008fc60000000000 */
[----:B------:R-:W-:Y:S04]  /*14210*/  STL.64 [R1+0xc50], R162 ;  /* 0x000c50a201007387 */ /* 0x000fe80000100a00 */
[----:B------:R-:W-:Y:S04]  /*14220*/  LDGSTS.E [R230+0x8000], desc[UR4][R166.64], !P5 ;  /* 0x08000000a6e67fae */ /* 0x000fe8000e921844 */
[----:B------:R-:W-:Y:S04]  /*14230*/  STL.64 [R1+0xc60], R24 ;  /* 0x000c601801007387 */ /* 0x000fe80000100a00 */
[----:B------:R-:W-:Y:S01]  /*14240*/  LDGSTS.E [R230+0xc000], desc[UR4][R168.64], !P5 ;  /* 0x0c000000a8e67fae */ /* 0x000fe2000e921844 */
[----:B------:R-:W-:Y:S01]  /*14250*/  ISETP.GE.U32.AND P5, PT, R0, 0x7fffff9e, PT ;  /* 0x7fffff9e0000780c */ /* 0x000fe20003fa6070 */
[----:B------:R-:W-:-:S02]  /*14260*/  IMAD.SHL.U32 R0, R2, 0x2, RZ ;  /* 0x0000000202007824 */ /* 0x000fc400078e00ff */
[----:B------:R-:W-:Y:S04]  /*14270*/  STL.64 [R1+0xc58], R10 ;  /* 0x000c580a01007387 */ /* 0x000fe80000100a00 */
[----:B------:R1:W-:Y:S04]  /*14280*/  STL.64 [R1+0x740], R20 ;  /* 0x0007401401007387 */ /* 0x0003e80000100a00 */
[----:B------:R1:W-:Y:S04]  /*14290*/  LDGSTS.E [R230+0x4], desc[UR4][R20.64], !P6 ;  /* 0x0000400014e67fae */ /* 0x0003e8000f121844 */
[----:B------:R3:W-:Y:S04]  /*142a0*/  STL.64 [R1+0x730], R18 ;  /* 0x0007301201007387 */ /* 0x0007e80000100a00 */
[----:B------:R3:W-:Y:S04]  /*142b0*/  LDGSTS.E [R230+0x4004], desc[UR4][R18.64], !P6 ;  /* 0x0400400012e67fae */ /* 0x0007e8000f121844 */
[----:B------:R2:W-:Y:S01]  /*142c0*/  STL.64 [R1+0x720], R12 ;  /* 0x0007200c01007387 */ /* 0x0005e20000100a00 */
[----:B-1----:R-:W-:-:S03]  /*142d0*/  IMAD.WIDE R20, R0, 0x4, R170 ;  /* 0x0000000400147825 */ /* 0x002fc600078e02aa */
[----:B------:R2:W-:Y:S04]  /*142e0*/  LDGSTS.E [R230+0x8004], desc[UR4][R12.64], !P6 ;  /* 0x080040000ce67fae */ /* 0x0005e8000f121844 */
[----:B------:R1:W-:Y:S01]  /*142f0*/  STL.64 [R1+0x710], R8 ;  /* 0x0007100801007387 */ /* 0x0003e20000100a00 */
[----:B---3--:R-:W-:-:S03]  /*14300*/  IMAD.WIDE R18, R0, 0x4, R164 ;  /* 0x0000000400127825 */ /* 0x008fc600078e02a4 */
[----:B------:R1:W-:Y:S01]  /*14310*/  LDGSTS.E [R230+0xc004], desc[UR4][R8.64], !P6 ;  /* 0x0c00400008e67fae */ /* 0x0003e2000f121844 */
[----:B------:R-:W-:Y:S01]  /*14320*/  ISETP.GE.U32.AND P6, PT, R3, 0x7fffff9d, PT ;  /* 0x7fffff9d0300780c */ /* 0x000fe20003fc6070 */
[----:B--2---:R-:W-:Y:S02]  /*14330*/  IMAD.WIDE R12, R0, 0x4, R166 ;  /* 0x00000004000c7825 */ /* 0x004fe400078e02a6 */
[----:B------:R2:W-:Y:S02]  /*14340*/  STL.64 [R1+0x708], R20 ;  /* 0x0007081401007387 */ /* 0x0005e40000100a00 */
[----:B------:R-:W-:Y:S02]  /*14350*/  IMAD R3, R2, 0x3, RZ ;  /* 0x0000000302037824 */ /* 0x000fe400078e02ff */
[----:B------:R2:W-:Y:S01]  /*14360*/  LDGSTS.E [R230+0x8], desc[UR4][R20.64], !P3 ;  /* 0x0000800014e67fae */ /* 0x0005e2000d921844 */
[----:B-1----:R-:W-:-:S03]  /*14370*/  IMAD.WIDE R8, R0, 0x4, R168 ;  /* 0x0000000400087825 */ /* 0x002fc600078e02a8 */
[----:B------:R1:W-:Y:S01]  /*14380*/  STL.64 [R1+0x700], R18 ;  /* 0x0007001201007387 */ /* 0x0003e20000100a00 */
[----:B------:R-:W-:-:S03]  /*14390*/  VIADD R0, R5, 0xfffffffb ;  /* 0xfffffffb05007836 */ /* 0x000fc60000000000 */
[----:B------:R1:W-:Y:S01]  /*143a0*/  LDGSTS.E [R230+0x4008], desc[UR4][R18.64], !P3 ;  /* 0x0400800012e67fae */ /* 0x0003e2000d921844 */
[----:B------:R-:W3:Y:S01]  /*143b0*/  LDC R5, c[0x0][0x230] ;  /* 0x00008c00ff057b82 */ /* 0x000ee20000000800 */
[C---:B--2---:R-:W-:Y:S02]  /*143c0*/  IMAD.WIDE R20, R3.reuse, 0x4, R170 ;  /* 0x0000000403147825 */ /* 0x044fe400078e02aa */
[----:B------:R2:W-:Y:S04]  /*143d0*/  STL.64 [R1+0x6f0], R12 ;  /* 0x0006f00c01007387 */ /* 0x0005e80000100a00 */
[----:B------:R2:W-:Y:S01]  /*143e0*/  LDGSTS.E [R230+0x8008], desc[UR4][R12.64], !P3 ;  /* 0x080080000ce67fae */ /* 0x0005e2000d921844 */
[----:B-1----:R-:W-:-:S03]  /*143f0*/  IMAD.WIDE R18, R3, 0x4, R164 ;  /* 0x0000000403127825 */ /* 0x002fc600078e02a4 */
[----:B------:R1:W-:Y:S04]  /*14400*/  STL.64 [R1+0x6e0], R8 ;  /* 0x0006e00801007387 */ /* 0x0003e80000100a00 */
[----:B------:R1:W-:Y:S01]  /*14410*/  LDGSTS.E [R230+0xc008], desc[UR4][R8.64], !P3 ;  /* 0x0c00800008e67fae */ /* 0x0003e2000d921844 */
[----:B------:R-:W-:Y:S01]  /*14420*/  ISETP.GE.U32.AND P3, PT, R0, 0x7fffffbc, PT ;  /* 0x7fffffbc0000780c */ /* 0x000fe20003f66070 */
[----:B------:R-:W-:Y:S02]  /*14430*/  IMAD.SHL.U32 R0, R2, 0x20, RZ ;  /* 0x0000002002007824 */ /* 0x000fe400078e00ff */
[C---:B--2---:R-:W-:Y:S01]  /*14440*/  IMAD.WIDE R12, R3.reuse, 0x4, R166 ;  /* 0x00000004030c7825 */ /* 0x044fe200078e02a6 */
[----:B------:R2:W-:Y:S04]  /*14450*/  STL.64 [R1+0x6d8], R20 ;  /* 0x0006d81401007387 */ /* 0x0005e80000100a00 */
[----:B------:R2:W-:Y:S01]  /*14460*/  LDGSTS.E [R230+0xc], desc[UR4][R20.64], !P1 ;  /* 0x0000c00014e67fae */ /* 0x0005e2000c921844 */
[----:B-1----:R-:W-:-:S03]  /*14470*/  IMAD.WIDE R8, R3, 0x4, R168 ;  /* 0x0000000403087825 */ /* 0x002fc600078e02a8 */
[----:B------:R1:W-:Y:S01]  /*14480*/  STL.64 [R1+0x6d0], R18 ;  /* 0x0006d01201007387 */ /* 0x0003e20000100a00 */
[----:B------:R-:W-:-:S03]  /*14490*/  VIADD R3, R6, 0xfffffffa ;  /* 0xfffffffa06037836 */ /* 0x000fc60000000000 */
[----:B------:R1:W-:Y:S01]  /*144a0*/  LDGSTS.E [R230+0x400c], desc[UR4][R18.64], !P1 ;  /* 0x0400c00012e67fae */ /* 0x0003e2000c921844 */
[----:B------:R-:W3:Y:S03]  /*144b0*/  LDC R6, c[0x0][0x230] ;  /* 0x00008c00ff067b82 */ /* 0x000ee60000000800 */
[----:B------:R4:W-:Y:S01]  /*144c0*/  STL.64 [R1+0x6c0], R12 ;  /* 0x0006c00c01007387 */ /* 0x0009e20000100a00 */
[----:B--2---:R-:W-:-:S03]  /*144d0*/  IMAD.WIDE R20, R0, 0x4, R170 ;  /* 0x0000000400147825 */ /* 0x004fc600078e02aa */
[----:B------:R4:W-:Y:S04]  /*144e0*/  LDGSTS.E [R230+0x800c], desc[UR4][R12.64], !P1 ;  /* 0x0800c0000ce67fae */ /* 0x0009e8000c921844 */
[----:B------:R2:W-:Y:S01]  /*144f0*/  STL.64 [R1+0x6b0], R8 ;  /* 0x0006b00801007387 */ /* 0x0005e20000100a00 */
[----:B-1----:R-:W-:-:S03]  /*14500*/  IMAD.WIDE R18, R0, 0x4, R164 ;  /* 0x0000000400127825 */ /* 0x002fc600078e02a4 */
[----:B------:R2:W-:Y:S01]  /*14510*/  LDGSTS.E [R230+0xc00c], desc[UR4][R8.64], !P1 ;  /* 0x0c00c00008e67fae */ /* 0x0005e2000c921844 */
[----:B------:R-:W-:Y:S01]  /*14520*/  ISETP.GE.U32.AND P1, PT, R3, 0x7fffffbb, PT ;  /* 0x7fffffbb0300780c */ /* 0x000fe20003f26070 */
[----:B------:R-:W-:Y:S02]  /*14530*/  IMAD R3, R2, 0x21, RZ ;  /* 0x0000002102037824 */ /* 0x000fe400078e02ff */
[C---:B----4-:R-:W-:Y:S01]  /*14540*/  IMAD.WIDE R12, R0.reuse, 0x4, R166 ;  /* 0x00000004000c7825 */ /* 0x050fe200078e02a6 */
[----:B------:R1:W-:Y:S04]  /*14550*/  STL.64 [R1+0x248], R20 ;  /* 0x0002481401007387 */ /* 0x0003e80000100a00 */
[----:B------:R1:W-:Y:S01]  /*14560*/  LDGSTS.E [R230+0x10000], desc[UR4][R20.64], !P2 ;  /* 0x1000000014e67fae */ /* 0x0003e2000d121844 */
[----:B--2---:R-:W-:-:S03]  /*14570*/  IMAD.WIDE R8, R0, 0x4, R168 ;  /* 0x0000000400087825 */ /* 0x004fc600078e02a8 */
[----:B------:R2:W-:Y:S01]  /*14580*/  STL.64 [R1+0x240], R18 ;  /* 0x0002401201007387 */ /* 0x0005e20000100a00 */
[----:B------:R-:W-:-:S03]  /*14590*/  VIADD R0, R4, 0xfffffff9 ;  /* 0xfffffff904007836 */ /* 0x000fc60000000000 */
[----:B------:R2:W-:Y:S01]  /*145a0*/  LDGSTS.E [R230+0x14000], desc[UR4][R18.64], !P2 ;  /* 0x1400000012e67fae */ /* 0x0005e2000d121844 */
[----:B------:R-:W4:Y:S01]  /*145b0*/  LDC R4, c[0x0][0x230] ;  /* 0x00008c00ff047b82 */ /* 0x000f220000000800 */
[C---:B-1----:R-:W-:Y:S02]  /*145c0*/  IMAD.WIDE R20, R3.reuse, 0x4, R170 ;  /* 0x0000000403147825 */ /* 0x042fe400078e02aa */
[----:B------:R1:W-:Y:S04]  /*145d0*/  STL.64 [R1+0x238], R12 ;  /* 0x0002380c01007387 */ /* 0x0003e80000100a00 */
[----:B------:R1:W-:Y:S01]  /*145e0*/  LDGSTS.E [R230+0x18000], desc[UR4][R12.64], !P2 ;  /* 0x180000000ce67fae */ /* 0x0003e2000d121844 */
[----:B--2---:R-:W-:-:S03]  /*145f0*/  IMAD.WIDE R18, R3, 0x4, R164 ;  /* 0x0000000403127825 */ /* 0x004fc600078e02a4 */
[----:B------:R2:W-:Y:S04]  /*14600*/  STL.64 [R1+0x230], R8 ;  /* 0x0002300801007387 */ /* 0x0005e80000100a00 */
[----:B------:R2:W-:Y:S01]  /*14610*/  LDGSTS.E [R230+0x1c000], desc[UR4][R8.64], !P2 ;  /* 0x1c00000008e67fae */ /* 0x0005e2000d121844 */
[----:B------:R-:W-:Y:S01]  /*14620*/  ISETP.GE.U32.AND P2, PT, R0, 0x7fffffba, PT ;  /* 0x7fffffba0000780c */ /* 0x000fe20003f46070 */
[----:B------:R-:W-:Y:S02]  /*14630*/  IMAD R0, R2, 0x22, RZ ;  /* 0x0000002202007824 */ /* 0x000fe400078e02ff */
[C---:B-1----:R-:W-:Y:S01]  /*14640*/  IMAD.WIDE R12, R3.reuse, 0x4, R166 ;  /* 0x00000004030c7825 */ /* 0x042fe200078e02a6 */
[----:B------:R1:W-:Y:S04]  /*14650*/  LDGSTS.E [R230+0x10004], desc[UR4][R20.64], !P4 ;  /* 0x1000400014e67fae */ /* 0x0003e8000e121844 */
[----:B------:R1:W-:Y:S01]  /*14660*/  LDGSTS.E [R230+0x14004], desc[UR4][R18.64], !P4 ;  /* 0x1400400012e67fae */ /* 0x0003e2000e121844 */
[----:B--2---:R-:W-:-:S03]  /*14670*/  IMAD.WIDE R8, R3, 0x4, R168 ;  /* 0x0000000403087825 */ /* 0x004fc600078e02a8 */
[----:B------:R1:W-:Y:S01]  /*14680*/  STL.64 [R1+0x228], R20 ;  /* 0x0002281401007387 */ /* 0x0003e20000100a00 */
[----:B---3--:R-:W-:-:S03]  /*14690*/  VIADD R3, R5, 0xfffffff8 ;  /* 0xfffffff805037836 */ /* 0x008fc60000000000 */
[----:B------:R2:W-:Y:S01]  /*146a0*/  LDGSTS.E [R230+0x18004], desc[UR4][R12.64], !P4 ;  /* 0x180040000ce67fae */ /* 0x0005e2000e121844 */
[----:B------:R-:W3:Y:S03]  /*146b0*/  LDC R5, c[0x0][0x230] ;  /* 0x00008c00ff057b82 */ /* 0x000ee60000000800 */
[----:B------:R4:W-:Y:S04]  /*146c0*/  STL.64 [R1+0x220], R18 ;  /* 0x0002201201007387 */ /* 0x0009e80000100a00 */
[----:B------:R2:W-:Y:S01]  /*146d0*/  LDGSTS.E [R230+0x1c004], desc[UR4][R8.64], !P4 ;  /* 0x1c00400008e67fae */ /* 0x0005e2000e121844 */
[----:B-1----:R-:W-:Y:S01]  /*146e0*/  IMAD.WIDE R20, R0, 0x4, R170 ;  /* 0x0000000400147825 */ /* 0x002fe200078e02aa */
[----:B------:R-:W-:-:S02]  /*146f0*/  ISETP.GE.U32.AND P4, PT, R3, 0x7fffffb9, PT ;  /* 0x7fffffb90300780c */ /* 0x000fc40003f86070 */
[----:B------:R2:W-:Y:S01]  /*14700*/  STL.64 [R1+0x218], R12 ;  /* 0x0002180c01007387 */ /* 0x0005e20000100a00 */
[----:B------:R-:W-:Y:S02]  /*14710*/  IMAD R3, R2, 0x23, RZ ;  /* 0x0000002302037824 */ /* 0x000fe400078e02ff */
[C---:B----4-:R-:W-:Y:S01]  /*14720*/  IMAD.WIDE R18, R0.reuse, 0x4, R164 ;  /* 0x0000000400127825 */ /* 0x050fe200078e02a4 */
[----:B------:R1:W-:Y:S04]  /*14730*/  STL.64 [R1+0x210], R8 ;  /* 0x0002100801007387 */ /* 0x0003e80000100a00 */
[----:B------:R4:W-:Y:S01]  /*14740*/  STL.64 [R1+0x208], R20 ;  /* 0x0002081401007387 */ /* 0x0009e20000100a00 */
[----:B--2---:R-:W-:-:S03]  /*14750*/  IMAD.WIDE R12, R0, 0x4, R166 ;  /* 0x00000004000c7825 */ /* 0x004fc600078e02a6 */
[----:B------:R4:W-:Y:S01]  /*14760*/  LDGSTS.E [R230+0x10008], desc[UR4][R20.64], !P5 ;  /* 0x1000800014e67fae */ /* 0x0009e2000e921844 */
[----:B-1----:R-:W-:-:S03]  /*14770*/  IMAD.WIDE R8, R0, 0x4, R168 ;  /* 0x0000000400087825 */ /* 0x002fc600078e02a8 */
[----:B------:R1:W-:Y:S01]  /*14780*/  STL.64 [R1+0x200], R18 ;  /* 0x0002001201007387 */ /* 0x0003e20000100a00 */
[----:B------:R-:W-:-:S03]  /*14790*/  VIADD R0, R6, 0xffffffdb ;  /* 0xffffffdb06007836 */ /* 0x000fc60000000000 */
[----:B------:R1:W-:Y:S01]  /*147a0*/  LDGSTS.E [R230+0x14008], desc[UR4][R18.64], !P5 ;  /* 0x1400800012e67fae */ /* 0x0003e2000e921844 */
[----:B------:R-:W2:Y:S01]  /*147b0*/  LDC R6, c[0x0][0x230] ;  /* 0x00008c00ff067b82 */ /* 0x000ea20000000800 */
[C---:B----4-:R-:W-:Y:S02]  /*147c0*/  IMAD.WIDE R20, R3.reuse, 0x4, R170 ;  /* 0x0000000403147825 */ /* 0x050fe400078e02aa */
[----:B------:R4:W-:Y:S04]  /*147d0*/  STL.64 [R1+0x1f8], R12 ;  /* 0x0001f80c01007387 */ /* 0x0009e80000100a00 */
[----:B------:R4:W-:Y:S01]  /*147e0*/  LDGSTS.E [R230+0x18008], desc[UR4][R12.64], !P5 ;  /* 0x180080000ce67fae */ /* 0x0009e2000e921844 */
[----:B-1----:R-:W-:-:S03]  /*147f0*/  IMAD.WIDE R18, R3, 0x4, R164 ;  /* 0x0000000403127825 */ /* 0x002fc600078e02a4 */
[----:B------:R1:W-:Y:S04]  /*14800*/  STL.64 [R1+0x1f0], R8 ;  /* 0x0001f00801007387 */ /* 0x0003e80000100a00 */
[----:B------:R1:W-:Y:S01]  /*14810*/  LDGSTS.E [R230+0x1c008], desc[UR4][R8.64], !P5 ;  /* 0x1c00800008e67fae */ /* 0x0003e2000e921844 */
[----:B----4-:R-:W-:-:S03]  /*14820*/  IMAD.WIDE R12, R3, 0x4, R166 ;  /* 0x00000004030c7825 */ /* 0x010fc600078e02a6 */
[----:B------:R-:W-:Y:S04]  /*14830*/  STL.64 [R1+0x1e8], R20 ;  /* 0x0001e81401007387 */ /* 0x000fe80000100a00 */
[----:B------:R-:W-:Y:S01]  /*14840*/  LDGSTS.E [R230+0x1000c], desc[UR4][R20.64], !P6 ;  /* 0x1000c00014e67fae */ /* 0x000fe2000f121844 */
[----:B-1----:R-:W-:-:S03]  /*14850*/  IMAD.WIDE R8, R3, 0x4, R168 ;  /* 0x0000000403087825 */ /* 0x002fc600078e02a8 */
[----:B------:R1:W-:Y:S01]  /*14860*/  STL.64 [R1+0x1e0], R18 ;  /* 0x0001e01201007387 */ /* 0x0003e20000100a00 */
[----:B------:R-:W-:-:S03]  /*14870*/  VIADD R3, R4, 0xffffffda ;  /* 0xffffffda04037836 */ /* 0x000fc60000000000 */
[----:B------:R1:W-:Y:S01]  /*14880*/  LDGSTS.E [R230+0x1400c], desc[UR4][R18.64], !P6 ;  /* 0x1400c00012e67fae */ /* 0x0003e2000f121844 */
[----:B------:R-:W4:Y:S03]  /*14890*/  LDC R4, c[0x0][0x230] ;  /* 0x00008c00ff047b82 */ /* 0x000f260000000800 */
[----:B------:R-:W-:Y:S01]  /*148a0*/  STL.64 [R1+0x1d8], R12 ;  /* 0x0001d80c01007387 */ /* 0x000fe20000100a00 */
[----:B------:R-:W-:-:S03]  /*148b0*/  ISETP.GE.U32.AND P5, PT, R0, 0x7fffff9c, PT ;  /* 0x7fffff9c0000780c */ /* 0x000fc60003fa6070 */
[----:B------:R-:W-:Y:S01]  /*148c0*/  LDGSTS.E [R230+0x1800c], desc[UR4][R12.64], !P6 ;  /* 0x1800c0000ce67fae */ /* 0x000fe2000f121844 */
[----:B------:R-:W-:-:S03]  /*148d0*/  IMAD.SHL.U32 R0, R2, 0x4, RZ ;  /* 0x0000000402007824 */ /* 0x000fc600078e00ff */
[----:B------:R3:W-:Y:S04]  /*148e0*/  STL.64 [R1+0x1d0], R8 ;  /* 0x0001d00801007387 */ /* 0x0007e80000100a00 */
[----:B------:R3:W-:Y:S01]  /*148f0*/  LDGSTS.E [R230+0x1c00c], desc[UR4][R8.64], !P6 ;  /* 0x1c00c00008e67fae */ /* 0x0007e2000f121844 */
[----:B------:R-:W-:Y:S01]  /*14900*/  IMAD.WIDE R172, R0, 0x4, R170 ;  /* 0x0000000400ac7825 */ /* 0x000fe200078e02aa */
[----:B------:R-:W-:-:S03]  /*14910*/  ISETP.GE.U32.AND P6, PT, R3, 0x7fffff9b, PT ;  /* 0x7fffff9b0300780c */ /* 0x000fc60003fc6070 */
[----:B-1----:R-:W-:Y:S01]  /*14920*/  IMAD.WIDE R18, R0, 0x4, R164 ;  /* 0x0000000400127825 */ /* 0x002fe200078e02a4 */
[----:B---3--:R-:W-:-:S03]  /*14930*/  LOP3.LUT R8, R7, 0x10, RZ, 0x3c, !PT ;  /* 0x0000001007087812 */ /* 0x008fc600078e3cff */
[----:B------:R-:W-:-:S04]  /*14940*/  IMAD.WIDE R12, R0, 0x4, R166 ;  /* 0x00000004000c7825 */ /* 0x000fc800078e02a6 */
[----:B------:R-:W-:Y:S02]  /*14950*/  VIADD R21, R8, UR61 ;  /* 0x0000003d08157c36 */ /* 0x000fe40008000000 */
[----:B------:R-:W-:Y:S01]  /*14960*/  IMAD.WIDE R8, R0, 0x4, R168 ;  /* 0x0000000400087825 */ /* 0x000fe200078e02a8 */
[----:B------:R1:W-:Y:S03]  /*14970*/  STL.64 [R1+0x6a8], R172 ;  /* 0x0006a8ac01007387 */ /* 0x0003e60000100a00 */
[----:B------:R-:W-:Y:S01]  /*14980*/  VIADD R0, R5, 0xffffffd9 ;  /* 0xffffffd905007836 */ /* 0x000fe20000000000 */
[----:B------:R1:W-:Y:S01]  /*14990*/  LDGSTS.E [R21], desc[UR4][R172.64], !P3 ;  /* 0x00000000ac157fae */ /* 0x0003e2000d921844 */
[----:B------:R-:W3:Y:S01]  /*149a0*/  LDC R5, c[0x0][0x230] ;  /* 0x00008c00ff057b82 */ /* 0x000ee20000000800 */
[----:B------:R-:W-:Y:S02]  /*149b0*/  IMAD R3, R2, 0x5, RZ ;  /* 0x0000000502037824 */ /* 0x000fe400078e02ff */
[----:B------:R2:W-:Y:S04]  /*149c0*/  STL.64 [R1+0x6a0], R18 ;  /* 0x0006a01201007387 */ /* 0x0005e80000100a00 */
[----:B------:R2:W-:Y:S01]  /*149d0*/  LDGSTS.E [R21+0x4000], desc[UR4][R18.64], !P3 ;  /* 0x0400000012157fae */ /* 0x0005e2000d921844 */
[----:B-1----:R-:W-:-:S03]  /*149e0*/  IMAD.WIDE R172, R3, 0x4, R170 ;  /* 0x0000000403ac7825 */ /* 0x002fc600078e02aa */
[----:B------:R1:W-:Y:S04]  /*149f0*/  STL.64 [R1+0x690], R12 ;  /* 0x0006900c01007387 */ /* 0x0003e80000100a00 */
[----:B------:R1:W-:Y:S01]  /*14a00*/  LDGSTS.E [R21+0x8000], desc[UR4][R12.64], !P3 ;  /* 0x080000000c157fae */ /* 0x0003e2000d921844 */
[----:B--2---:R-:W-:-:S03]  /*14a10*/  IMAD.WIDE R18, R3, 0x4, R164 ;  /* 0x0000000403127825 */ /* 0x004fc600078e02a4 */
[----:B------:R2:W-:Y:S04]  /*14a20*/  STL.64 [R1+0x680], R8 ;  /* 0x0006800801007387 */ /* 0x0005e80000100a00 */
[----:B------:R2:W-:Y:S01]  /*14a30*/  LDGSTS.E [R21+0xc000], desc[UR4][R8.64], !P3 ;  /* 0x0c00000008157fae */ /* 0x0005e2000d921844 */
[----:B------:R-:W-:Y:S01]  /*14a40*/  ISETP.GE.U32.AND P3, PT, R0, 0x7fffff9a, PT ;  /* 0x7fffff9a0000780c */ /* 0x000fe20003f66070 */
[----:B-1----:R-:W-:Y:S02]  /*14a50*/  IMAD.WIDE R12, R3, 0x4, R166 ;  /* 0x00000004030c7825 */ /* 0x002fe400078e02a6 */
[----:B------:R1:W-:Y:S02]  /*14a60*/  STL.64 [R1+0x678], R172 ;  /* 0x000678ac01007387 */ /* 0x0003e40000100a00 */
[----:B------:R-:W-:-:S02]  /*14a70*/  IMAD R0, R2, 0x6, RZ ;  /* 0x0000000602007824 */ /* 0x000fc400078e02ff */
[----:B------:R1:W-:Y:S01]  /*14a80*/  LDGSTS.E [R21+0x4], desc[UR4][R172.64], !P1 ;  /* 0x00004000ac157fae */ /* 0x0003e2000c921844 */
[----:B--2---:R-:W-:-:S03]  /*14a90*/  IMAD.WIDE R8, R3, 0x4, R168 ;  /* 0x0000000403087825 */ /* 0x004fc600078e02a8 */
[----:B------:R2:W-:Y:S01]  /*14aa0*/  STL.64 [R1+0x670], R18 ;  /* 0x0006701201007387 */ /* 0x0005e20000100a00 */
[----:B------:R-:W-:-:S03]  /*14ab0*/  VIADD R3, R6, 0xffffffd8 ;  /* 0xffffffd806037836 */ /* 0x000fc60000000000 */
[----:B------:R2:W-:Y:S01]  /*14ac0*/  LDGSTS.E [R21+0x4004], desc[UR4][R18.64], !P1 ;  /* 0x0400400012157fae */ /* 0x0005e2000c921844 */
[----:B------:R-:W3:Y:S03]  /*14ad0*/  LDC R6, c[0x0][0x230] ;  /* 0x00008c00ff067b82 */ /* 0x000ee60000000800 */
[----:B------:R4:W-:Y:S01]  /*14ae0*/  STL.64 [R1+0x660], R12 ;  /* 0x0006600c01007387 */ /* 0x0009e20000100a00 */
[----:B-1----:R-:W-:-:S03]  /*14af0*/  IMAD.WIDE R172, R0, 0x4, R170 ;  /* 0x0000000400ac7825 */ /* 0x002fc600078e02aa */
[----:B------:R4:W-:Y:S04]  /*14b00*/  LDGSTS.E [R21+0x8004], desc[UR4][R12.64], !P1 ;  /* 0x080040000c157fae */ /* 0x0009e8000c921844 */
[----:B------:R1:W-:Y:S01]  /*14b10*/  STL.64 [R1+0x650], R8 ;  /* 0x0006500801007387 */ /* 0x0003e20000100a00 */
[----:B--2---:R-:W-:-:S03]  /*14b20*/  IMAD.WIDE R18, R0, 0x4, R164 ;  /* 0x0000000400127825 */ /* 0x004fc600078e02a4 */
[----:B------:R1:W-:Y:S01]  /*14b30*/  LDGSTS.E [R21+0xc004], desc[UR4][R8.64], !P1 ;  /* 0x0c00400008157fae */ /* 0x0003e2000c921844 */
[----:B------:R-:W-:Y:S01]  /*14b40*/  ISETP.GE.U32.AND P1, PT, R3, 0x7fffff99, PT ;  /* 0x7fffff990300780c */ /* 0x000fe20003f26070 */
[----:B----4-:R-:W-:Y:S02]  /*14b50*/  IMAD.WIDE R12, R0, 0x4, R166 ;  /* 0x00000004000c7825 */ /* 0x010fe400078e02a6 */
[----:B------:R2:W-:Y:S02]  /*14b60*/  STL.64 [R1+0x648], R172 ;  /* 0x000648ac01007387 */ /* 0x0005e40000100a00 */
[----:B------:R-:W-:Y:S02]  /*14b70*/  IMAD R3, R2, 0x7, RZ ;  /* 0x0000000702037824 */ /* 0x000fe400078e02ff */
[----:B------:R2:W-:Y:S01]  /*14b80*/  LDGSTS.E [R21+0x8], desc[UR4][R172.64], !P2 ;  /* 0x00008000ac157fae */ /* 0x0005e2000d121844 */
[----:B-1----:R-:W-:-:S03]  /*14b90*/  IMAD.WIDE R8, R0, 0x4, R168 ;  /* 0x0000000400087825 */ /* 0x002fc600078e02a8 */
[----:B------:R1:W-:Y:S01]  /*14ba0*/  STL.64 [R1+0x640], R18 ;  /* 0x0006401201007387 */ /* 0x0003e20000100a00 */
[----:B------:R-:W-:-:S03]  /*14bb0*/  VIADD R0, R4, 0xfffffff7 ;  /* 0xfffffff704007836 */ /* 0x000fc60000000000 */
[----:B------:R1:W-:Y:S01]  /*14bc0*/  LDGSTS.E [R21+0x4008], desc[UR4][R18.64], !P2 ;  /* 0x0400800012157fae */ /* 0x0003e2000d121844 */
[----:B------:R-:W4:Y:S03]  /*14bd0*/  LDC R4, c[0x0][0x230] ;  /* 0x00008c00ff047b82 */ /* 0x000f260000000800 */
[----:B------:R3:W-:Y:S01]  /*14be0*/  STL.64 [R1+0x630], R12 ;  /* 0x0006300c01007387 */ /* 0x0007e20000100a00 */
[----:B--2---:R-:W-:-:S03]  /*14bf0*/  IMAD.WIDE R172, R3, 0x4, R170 ;  /* 0x0000000403ac7825 */ /* 0x004fc600078e02aa */
[----:B------:R3:W-:Y:S04]  /*14c00*/  LDGSTS.E [R21+0x8008], desc[UR4][R12.64], !P2 ;  /* 0x080080000c157fae */ /* 0x0007e8000d121844 */
[----:B------:R2:W-:Y:S01]  /*14c10*/  STL.64 [R1+0x620], R8 ;  /* 0x0006200801007387 */ /* 0x0005e20000100a00 */
[----:B-1----:R-:W-:-:S03]  /*14c20*/  IMAD.WIDE R18, R3, 0x4, R164 ;  /* 0x0000000403127825 */ /* 0x002fc600078e02a4 */
[----:B------:R2:W-:Y:S01]  /*14c30*/  LDGSTS.E [R21+0xc008], desc[UR4][R8.64], !P2 ;  /* 0x0c00800008157fae */ /* 0x0005e2000d121844 */
[----:B------:R-:W-:Y:S01]  /*14c40*/  ISETP.GE.U32.AND P2, PT, R0, 0x7fffffb8, PT ;  /* 0x7fffffb80000780c */ /* 0x000fe20003f46070 */
[C---:B---3--:R-:W-:Y:S02]  /*14c50*/  IMAD.WIDE R12, R3.reuse, 0x4, R166 ;  /* 0x00000004030c7825 */ /* 0x048fe400078e02a6 */
[----:B------:R1:W-:Y:S02]  /*14c60*/  LDGSTS.E [R21+0xc], desc[UR4][R172.64], !P4 ;  /* 0x0000c000ac157fae */ /* 0x0003e4000e121844 */
[----:B------:R-:W-:Y:S02]  /*14c70*/  IMAD R0, R2, 0x24, RZ ;  /* 0x0000002402007824 */ /* 0x000fe400078e02ff */
[----:B------:R3:W-:Y:S01]  /*14c80*/  LDGSTS.E [R21+0x400c], desc[UR4][R18.64], !P4 ;  /* 0x0400c00012157fae */ /* 0x0007e2000e121844 */
[----:B--2---:R-:W-:-:S03]  /*14c90*/  IMAD.WIDE R8, R3, 0x4, R168 ;  /* 0x0000000403087825 */ /* 0x004fc600078e02a8 */
[----:B------:R1:W-:Y:S01]  /*14ca0*/  STL.64 [R1+0x618], R172 ;  /* 0x000618ac01007387 */ /* 0x0003e20000100a00 */
[----:B------:R-:W-:-:S03]  /*14cb0*/  VIADD R3, R5, 0xfffffff6 ;  /* 0xfffffff605037836 */ /* 0x000fc60000000000 */
[----:B------:R2:W-:Y:S01]  /*14cc0*/  LDGSTS.E [R21+0x800c], desc[UR4][R12.64], !P4 ;  /* 0x0800c0000c157fae */ /* 0x0005e2000e121844 */
[----:B------:R-:W4:Y:S03]  /*14cd0*/  LDC R5, c[0x0][0x230] ;  /* 0x00008c00ff057b82 */ /* 0x000f260000000800 */
[----:B------:R3:W-:Y:S04]  /*14ce0*/  STL.64 [R1+0x610], R18 ;  /* 0x0006101201007387 */ /* 0x0007e80000100a00 */
[----:B------:R2:W-:Y:S01]  /*14cf0*/  LDGSTS.E [R21+0xc00c], desc[UR4][R8.64], !P4 ;  /* 0x0c00c00008157fae */ /* 0x0005e2000e121844 */
[----:B-1----:R-:W-:Y:S01]  /*14d00*/  IMAD.WIDE R172, R0, 0x4, R170 ;  /* 0x0000000400ac7825 */ /* 0x002fe200078e02aa */
[----:B------:R-:W-:-:S02]  /*14d10*/  ISETP.GE.U32.AND P4, PT, R3, 0x7fffffb7, PT ;  /* 0x7fffffb70300780c */ /* 0x000fc40003f86070 */
[----:B------:R2:W-:Y:S01]  /*14d20*/  STL.64 [R1+0x600], R12 ;  /* 0x0006000c01007387 */ /* 0x0005e20000100a00 */
[----:B------:R-:W-:Y:S02]  /*14d30*/  IMAD R3, R2, 0x25, RZ ;  /* 0x0000002502037824 */ /* 0x000fe400078e02ff */
[C---:B---3--:R-:W-:Y:S01]  /*14d40*/  IMAD.WIDE R18, R0.reuse, 0x4, R164 ;  /* 0x0000000400127825 */ /* 0x048fe200078e02a4 */
        /* <DEDUP_REMOVED lines=9> */
[C---:B---3--:R-:W-:Y:S02]  /*14de0*/  IMAD.WIDE R172, R3.reuse, 0x4, R170 ;  /* 0x0000000403ac7825 */ /* 0x048fe400078e02aa */
[----:B------:R3:W-:Y:S04]  /*14df0*/  STL.64 [R1+0x1b8], R12 ;  /* 0x0001b80c01007387 */ /* 0x0007e80000100a00 */
[----:B------:R3:W-:Y:S01]  /*14e00*/  LDGSTS.E [R21+0x18000], desc[UR4][R12.64], !P5 ;  /* 0x180000000c157fae */ /* 0x0007e2000e921844 */
[----:B-1----:R-:W-:-:S03]  /*14e10*/  IMAD.WIDE R18, R3, 0x4, R164 ;  /* 0x0000000403127825 */ /* 0x002fc600078e02a4 */
[----:B------:R1:W-:Y:S04]  /*14e20*/  STL.64 [R1+0x1b0], R8 ;  /* 0x0001b00801007387 */ /* 0x0003e80000100a00 */
[----:B------:R1:W-:Y:S01]  /*14e30*/  LDGSTS.E [R21+0x1c000], desc[UR4][R8.64], !P5 ;  /* 0x1c00000008157fae */ /* 0x0003e2000e921844 */
[----:B------:R-:W-:Y:S01]  /*14e40*/  ISETP.GE.U32.AND P5, PT, R0, 0x7fffffb6, PT ;  /* 0x7fffffb60000780c */ /* 0x000fe20003fa6070 */
[----:B---3--:R-:W-:Y:S02]  /*14e50*/  IMAD.WIDE R12, R3, 0x4, R166 ;  /* 0x00000004030c7825 */ /* 0x008fe400078e02a6 */
[----:B------:R3:W-:Y:S02]  /*14e60*/  LDGSTS.E [R21+0x10004], desc[UR4][R172.64], !P6 ;  /* 0x10004000ac157fae */ /* 0x0007e4000f121844 */
[----:B------:R-:W-:-:S02]  /*14e70*/  IMAD R0, R2, 0x26, RZ ;  /* 0x0000002602007824 */ /* 0x000fc400078e02ff */
[----:B------:R3:W-:Y:S01]  /*14e80*/  LDGSTS.E [R21+0x14004], desc[UR4][R18.64], !P6 ;  /* 0x1400400012157fae */ /* 0x0007e2000f121844 */
[----:B-1----:R-:W-:-:S03]  /*14e90*/  IMAD.WIDE R8, R3, 0x4, R168 ;  /* 0x0000000403087825 */ /* 0x002fc600078e02a8 */
[----:B------:R3:W-:Y:S01]  /*14ea0*/  STL.64 [R1+0x1a8], R172 ;  /* 0x0001a8ac01007387 */ /* 0x0007e20000100a00 */
[----:B----4-:R-:W-:-:S03]  /*14eb0*/  VIADD R3, R4, 0xfffffff4 ;  /* 0xfffffff404037836 */ /* 0x010fc60000000000 */
[----:B------:R1:W-:Y:S01]  /*14ec0*/  LDGSTS.E [R21+0x18004], desc[UR4][R12.64], !P6 ;  /* 0x180040000c157fae */ /* 0x0003e2000f121844 */
[----:B------:R-:W4:Y:S03]  /*14ed0*/  LDC R4, c[0x0][0x230] ;  /* 0x00008c00ff047b82 */ /* 0x000f260000000800 */
[----:B------:R2:W-:Y:S04]  /*14ee0*/  STL.64 [R1+0x1a0], R18 ;  /* 0x0001a01201007387 */ /* 0x0005e80000100a00 */
[----:B------:R1:W-:Y:S01]  /*14ef0*/  LDGSTS.E [R21+0x1c004], desc[UR4][R8.64], !P6 ;  /* 0x1c00400008157fae */ /* 0x0003e2000f121844 */
[----:B---3--:R-:W-:Y:S01]  /*14f00*/  IMAD.WIDE R172, R0, 0x4, R170 ;  /* 0x0000000400ac7825 */ /* 0x008fe200078e02aa */
[----:B------:R-:W-:-:S02]  /*14f10*/  ISETP.GE.U32.AND P6, PT, R3, 0x7fffffb5, PT ;  /* 0x7fffffb50300780c */ /* 0x000fc40003fc6070 */
[----:B------:R1:W-:Y:S01]  /*14f20*/  STL.64 [R1+0x198], R12 ;  /* 0x0001980c01007387 */ /* 0x0003e20000100a00 */
[----:B------:R-:W-:Y:S02]  /*14f30*/  IMAD R3, R2, 0x27, RZ ;  /* 0x0000002702037824 */ /* 0x000fe400078e02ff */
[C---:B--2---:R-:W-:Y:S01]  /*14f40*/  IMAD.WIDE R18, R0.reuse, 0x4, R164 ;  /* 0x0000000400127825 */ /* 0x044fe200078e02a4 */
[----:B------:R2:W-:Y:S04]  /*14f50*/  STL.64 [R1+0x190], R8 ;  /* 0x0001900801007387 */ /* 0x0005e80000100a00 */
[----:B------:R3:W-:Y:S01]  /*14f60*/  STL.64 [R1+0x188], R172 ;  /* 0x000188ac01007387 */ /* 0x0007e20000100a00 */
[----:B-1----:R-:W-:-:S03]  /*14f70*/  IMAD.WIDE R12, R0, 0x4, R166 ;  /* 0x00000004000c7825 */ /* 0x002fc600078e02a6 */
[----:B------:R3:W-:Y:S01]  /*14f80*/  LDGSTS.E [R21+0x10008], desc[UR4][R172.64], !P3 ;  /* 0x10008000ac157fae */ /* 0x0007e2000d921844 */
[----:B--2---:R-:W-:-:S03]  /*14f90*/  IMAD.WIDE R8, R0, 0x4, R168 ;  /* 0x0000000400087825 */ /* 0x004fc600078e02a8 */
        /* <DEDUP_REMOVED lines=10> */
[----:B---3--:R-:W-:-:S03]  /*15040*/  IMAD.WIDE R12, R3, 0x4, R166 ;  /* 0x00000004030c7825 */ /* 0x008fc600078e02a6 */
[----:B------:R3:W-:Y:S04]  /*15050*/  STL.64 [R1+0x168], R172 ;  /* 0x000168ac01007387 */ /* 0x0007e80000100a00 */
[----:B------:R3:W-:Y:S01]  /*15060*/  LDGSTS.E [R21+0x1000c], desc[UR4][R172.64], !P1 ;  /* 0x1000c000ac157fae */ /* 0x0007e2000c921844 */
[----:B-1----:R-:W-:-:S03]  /*15070*/  IMAD.WIDE R8, R3, 0x4, R168 ;  /* 0x0000000403087825 */ /* 0x002fc600078e02a8 */
[----:B------:R1:W-:Y:S01]  /*15080*/  STL.64 [R1+0x160], R18 ;  /* 0x0001601201007387 */ /* 0x0003e20000100a00 */
[----:B------:R-:W-:-:S03]  /*15090*/  ISETP.GE.U32.AND P3, PT, R0, 0x7fffff98, PT ;  /* 0x7fffff980000780c */ /* 0x000fc60003f66070 */
[----:B------:R1:W-:Y:S01]  /*150a0*/  LDGSTS.E [R21+0x1400c], desc[UR4][R18.64], !P1 ;  /* 0x1400c00012157fae */ /* 0x0003e2000c921844 */
[----:B------:R-:W-:-:S03]  /*150b0*/  VIADD R3, R6, 0xffffffd6 ;  /* 0xffffffd606037836 */ /* 0x000fc60000000000 */
[----:B------:R-:W-:Y:S01]  /*150c0*/  STL.64 [R1+0x158], R12 ;  /* 0x0001580c01007387 */ /* 0x000fe20000100a00 */
[----:B------:R-:W-:Y:S01]  /*150d0*/  IMAD.SHL.U32 R0, R2, 0x8, RZ ;  /* 0x0000000802007824 */ /* 0x000fe200078e00ff */
[----:B------:R-:W2:Y:S02]  /*150e0*/  LDC R6, c[0x0][0x230] ;  /* 0x00008c00ff067b82 */ /* 0x000ea40000000800 */
[----:B------:R-:W-:Y:S04]  /*150f0*/  LDGSTS.E [R21+0x1800c], desc[UR4][R12.64], !P1 ;  /* 0x1800c0000c157fae */ /* 0x000fe8000c921844 */
[----:B------:R4:W-:Y:S04]  /*15100*/  STL.64 [R1+0x150], R8 ;  /* 0x0001500801007387 */ /* 0x0009e80000100a00 */
[----:B------:R4:W-:Y:S01]  /*15110*/  LDGSTS.E [R21+0x1c00c], desc[UR4][R8.64], !P1 ;  /* 0x1c00c00008157fae */ /* 0x0009e2000c921844 */
[----:B---3--:R-:W-:Y:S01]  /*15120*/  IMAD.WIDE R172, R0, 0x4, R170 ;  /* 0x0000000400ac7825 */ /* 0x008fe200078e02aa */
[----:B------:R-:W-:-:S03]  /*15130*/  ISETP.GE.U32.AND P1, PT, R3, 0x7fffff97, PT ;  /* 0x7fffff970300780c */ /* 0x000fc60003f26070 */
[----:B-1----:R-:W-:Y:S01]  /*15140*/  IMAD.WIDE R18, R0, 0x4, R164 ;  /* 0x0000000400127825 */ /* 0x002fe200078e02a4 */
[----:B----4-:R-:W-:-:S03]  /*15150*/  LOP3.LUT R8, R7, 0x20, RZ, 0x3c, !PT ;  /* 0x0000002007087812 */ /* 0x010fc600078e3cff */
[----:B------:R-:W-:-:S04]  /*15160*/  IMAD.WIDE R12, R0, 0x4, R166 ;  /* 0x00000004000c7825 */ /* 0x000fc800078e02a6 */
[----:B------:R-:W-:Y:S02]  /*15170*/  VIADD R20, R8, UR61 ;  /* 0x0000003d08147c36 */ /* 0x000fe40008000000 */
[----:B------:R-:W-:Y:S01]  /*15180*/  IMAD.WIDE R8, R0, 0x4, R168 ;  /* 0x0000000400087825 */ /* 0x000fe200078e02a8 */
[----:B------:R1:W-:Y:S03]  /*15190*/  STL.64 [R1+0x5e8], R172 ;  /* 0x0005e8ac01007387 */ /* 0x0003e60000100a00 */
[----:B------:R-:W-:Y:S01]  /*151a0*/  VIADD R0, R4, 0xffffffd5 ;  /* 0xffffffd504007836 */ /* 0x000fe20000000000 */
[----:B------:R1:W-:Y:S01]  /*151b0*/  LDGSTS.E [R20], desc[UR4][R172.64], !P2 ;  /* 0x00000000ac147fae */ /* 0x0003e2000d121844 */
[----:B------:R-:W-:Y:S01]  /*151c0*/  IMAD R3, R2, 0x9, RZ ;  /* 0x0000000902037824 */ /* 0x000fe200078e02ff */
[----:B------:R-:W3:Y:S02]  /*151d0*/  LDC R4, c[0x0][0x230] ;  /* 0x00008c00ff047b82 */ /* 0x000ee40000000800 */
[----:B------:R4:W-:Y:S04]  /*151e0*/  STL.64 [R1+0x5e0], R18 ;  /* 0x0005e01201007387 */ /* 0x0009e80000100a00 */
[----:B------:R4:W-:Y:S04]  /*151f0*/  LDGSTS.E [R20+0x4000], desc[UR4][R18.64], !P2 ;  /* 0x0400000012147fae */ /* 0x0009e8000d121844 */
[----:B------:R2:W-:Y:S01]  /*15200*/  STL.64 [R1+0x5d0], R12 ;  /* 0x0005d00c01007387 */ /* 0x0005e20000100a00 */
[----:B-1----:R-:W-:-:S03]  /*15210*/  IMAD.WIDE R172, R3, 0x4, R170 ;  /* 0x0000000403ac7825 */ /* 0x002fc600078e02aa */
[----:B------:R2:W-:Y:S04]  /*15220*/  LDGSTS.E [R20+0x8000], desc[UR4][R12.64], !P2 ;  /* 0x080000000c147fae */ /* 0x0005e8000d121844 */
[----:B------:R1:W-:Y:S01]  /*15230*/  STL.64 [R1+0x5c0], R8 ;  /* 0x0005c00801007387 */ /* 0x0003e20000100a00 */
[----:B----4-:R-:W-:-:S03]  /*15240*/  IMAD.WIDE R18, R3, 0x4, R164 ;  /* 0x0000000403127825 */ /* 0x010fc600078e02a4 */
[----:B------:R1:W-:Y:S01]  /*15250*/  LDGSTS.E [R20+0xc000], desc[UR4][R8.64], !P2 ;  /* 0x0c00000008147fae */ /* 0x0003e2000d121844 */
[C---:B--2---:R-:W-:Y:S01]  /*15260*/  IMAD.WIDE R12, R3.reuse, 0x4, R166 ;  /* 0x00000004030c7825 */ /* 0x044fe200078e02a6 */
[----:B------:R-:W-:Y:S02]  /*15270*/  ISETP.GE.U32.AND P2, PT, R0, 0x7fffff96, PT ;  /* 0x7fffff960000780c */ /* 0x000fe40003f46070 */
[----:B------:R2:W-:Y:S01]  /*15280*/  STL.64 [R1+0x5b8], R172 ;  /* 0x0005b8ac01007387 */ /* 0x0005e20000100a00 */
[----:B-1----:R-:W-:-:S03]  /*15290*/  IMAD.WIDE R8, R3, 0x4, R168 ;  /* 0x0000000403087825 */ /* 0x002fc600078e02a8 */
[----:B------:R2:W-:Y:S01]  /*152a0*/  LDGSTS.E [R20+0x4], desc[UR4][R172.64], !P4 ;  /* 0x00004000ac147fae */ /* 0x0005e2000e121844 */
[----:B------:R-:W-:-:S03]  /*152b0*/  VIADD R3, R5, 0xffffffd4 ;  /* 0xffffffd405037836 */ /* 0x000fc60000000000 */
[----:B------:R1:W-:Y:S01]  /*152c0*/  STL.64 [R1+0x5b0], R18 ;  /* 0x0005b01201007387 */ /* 0x0003e20000100a00 */
[----:B------:R-:W4:Y:S01]  /*152d0*/  LDC R5, c[0x0][0x230] ;  /* 0x00008c00ff057b82 */ /* 0x000f220000000800 */
[----:B------:R-:W-:Y:S02]  /*152e0*/  IMAD R0, R2, 0xa, RZ ;  /* 0x0000000a02007824 */ /* 0x000fe400078e02ff */
[----:B------:R1:W-:Y:S04]  /*152f0*/  LDGSTS.E [R20+0x4004], desc[UR4][R18.64], !P4 ;  /* 0x0400400012147fae */ /* 0x0003e8000e121844 */
        /* <DEDUP_REMOVED lines=8> */
[C---:B---3--:R-:W-:Y:S01]  /*15380*/  IMAD.WIDE R12, R0.reuse, 0x4, R166 ;  /* 0x00000004000c7825 */ /* 0x048fe200078e02a6 */
[----:B------:R1:W-:Y:S04]  /*15390*/  STL.64 [R1+0x588], R172 ;  /* 0x000588ac01007387 */ /* 0x0003e80000100a00 */
[----:B------:R1:W-:Y:S01]  /*153a0*/  LDGSTS.E [R20+0x8], desc[UR4][R172.64], !P5 ;  /* 0x00008000ac147fae */ /* 0x0003e2000e921844 */
[----:B--2---:R-:W-:-:S03]  /*153b0*/  IMAD.WIDE R8, R0, 0x4, R168 ;  /* 0x0000000400087825 */ /* 0x004fc600078e02a8 */
[----:B------:R2:W-:Y:S01]  /*153c0*/  STL.64 [R1+0x580], R18 ;  /* 0x0005801201007387 */ /* 0x0005e20000100a00 */
[----:B------:R-:W-:-:S03]  /*153d0*/  VIADD R0, R6, 0xfffffff3 ;  /* 0xfffffff306007836 */ /* 0x000fc60000000000 */
[----:B------:R2:W-:Y:S01]  /*153e0*/  LDGSTS.E [R20+0x4008], desc[UR4][R18.64], !P5 ;  /* 0x0400800012147fae */ /* 0x0005e2000e921844 */
[----:B------:R-:W3:Y:S01]  /*153f0*/  LDC R6, c[0x0][0x230] ;  /* 0x00008c00ff067b82 */ /* 0x000ee20000000800 */
[C---:B-1----:R-:W-:Y:S02]  /*15400*/  IMAD.WIDE R172, R3.reuse, 0x4, R170 ;  /* 0x0000000403ac7825 */ /* 0x042fe400078e02aa */
        /* <DEDUP_REMOVED lines=30> */
[----:B------:R-:W4:Y:S01]  /*155f0*/  LDC R5, c[0x0][0x230] ;  /* 0x00008c00ff057b82 */ /* 0x000f220000000800 */
[C---:B--2---:R-:W-:Y:S02]  /*15600*/  IMAD.WIDE R172, R3.reuse, 0x4, R170 ;  /* 0x0000000403ac7825 */ /* 0x044fe400078e02aa */
[----:B------:R2:W-:Y:S04]  /*15610*/  STL.64 [R1+0x138], R12 ;  /* 0x0001380c01007387 */ /* 0x0005e80000100a00 */
[----:B------:R2:W-:Y:S01]  /*15620*/  LDGSTS.E [R20+0x18000], desc[UR4][R12.64], !P3 ;  /* 0x180000000c147fae */ /* 0x0005e2000d921844 */
[----:B-1----:R-:W-:-:S03]  /*15630*/  IMAD.WIDE R18, R3, 0x4, R164 ;  /* 0x0000000403127825 */ /* 0x002fc600078e02a4 */
[----:B------:R1:W-:Y:S04]  /*15640*/  STL.64 [R1+0x130], R8 ;  /* 0x0001300801007387 */ /* 0x0003e80000100a00 */
[----:B------:R1:W-:Y:S01]  /*15650*/  LDGSTS.E [R20+0x1c000], desc[UR4][R8.64], !P3 ;  /* 0x1c00000008147fae */ /* 0x0003e2000d921844 */
[----:B------:R-:W-:Y:S01]  /*15660*/  ISETP.GE.U32.AND P3, PT, R0, 0x7fffffb2, PT ;  /* 0x7fffffb20000780c */ /* 0x000fe20003f66070 */
[----:B------:R-:W-:Y:S02]  /*15670*/  IMAD R0, R2, 0x2a, RZ ;  /* 0x0000002a02007824 */ /* 0x000fe400078e02ff */
[C---:B--2---:R-:W-:Y:S01]  /*15680*/  IMAD.WIDE R12, R3.reuse, 0x4, R166 ;  /* 0x00000004030c7825 */ /* 0x044fe200078e02a6 */
[----:B------:R2:W-:Y:S04]  /*15690*/  LDGSTS.E [R20+0x10004], desc[UR4][R172.64], !P1 ;  /* 0x10004000ac147fae */ /* 0x0005e8000c921844 */
[----:B------:R2:W-:Y:S01]  /*156a0*/  LDGSTS.E [R20+0x14004], desc[UR4][R18.64], !P1 ;  /* 0x1400400012147fae */ /* 0x0005e2000c921844 */
[----:B-1----:R-:W-:-:S03]  /*156b0*/  IMAD.WIDE R8, R3, 0x4, R168 ;  /* 0x0000000403087825 */ /* 0x002fc600078e02a8 */
[----:B------:R2:W-:Y:S01]  /*156c0*/  STL.64 [R1+0x128], R172 ;  /* 0x000128ac01007387 */ /* 0x0005e20000100a00 */
[----:B---3--:R-:W-:-:S03]  /*156d0*/  VIADD R3, R6, 0xfffffff0 ;  /* 0xfffffff006037836 */ /* 0x008fc60000000000 */
[----:B------:R1:W-:Y:S01]  /*156e0*/  LDGSTS.E [R20+0x18004], desc[UR4][R12.64], !P1 ;  /* 0x180040000c147fae */ /* 0x0003e2000c921844 */
[----:B------:R-:W3:Y:S03]  /*156f0*/  LDC R6, c[0x0][0x230] ;  /* 0x00008c00ff067b82 */ /* 0x000ee60000000800 */
[----:B------:R4:W-:Y:S04]  /*15700*/  STL.64 [R1+0x120], R18 ;  /* 0x0001201201007387 */ /* 0x0009e80000100a00 */
[----:B------:R1:W-:Y:S01]  /*15710*/  LDGSTS.E [R20+0x1c004], desc[UR4][R8.64], !P1 ;  /* 0x1c00400008147fae */ /* 0x0003e2000c921844 */
[----:B--2---:R-:W-:Y:S01]  /*15720*/  IMAD.WIDE R172, R0, 0x4, R170 ;  /* 0x0000000400ac7825 */ /* 0x004fe200078e02aa */
[----:B------:R-:W-:-:S02]  /*15730*/  ISETP.GE.U32.AND P1, PT, R3, 0x7fffffb1, PT ;  /* 0x7fffffb10300780c */ /* 0x000fc40003f26070 */
[----:B------:R1:W-:Y:S01]  /*15740*/  STL.64 [R1+0x118], R12 ;  /* 0x0001180c01007387 */ /* 0x0003e20000100a00 */
[----:B------:R-:W-:Y:S02]  /*15750*/  IMAD R3, R2, 0x2b, RZ ;  /* 0x0000002b02037824 */ /* 0x000fe400078e02ff */
[C---:B----4-:R-:W-:Y:S01]  /*15760*/  IMAD.WIDE R18, R0.reuse, 0x4, R164 ;  /* 0x0000000400127825 */ /* 0x050fe200078e02a4 */
        /* <DEDUP_REMOVED lines=15> */
[----:B------:R-:W-:Y:S01]  /*15860*/  ISETP.GE.U32.AND P2, PT, R0, 0x7fffff94, PT ;  /* 0x7fffff940000780c */ /* 0x000fe20003f46070 */
[----:B----4-:R-:W-:Y:S02]  /*15870*/  IMAD.WIDE R12, R3, 0x4, R166 ;  /* 0x00000004030c7825 */ /* 0x010fe400078e02a6 */
[----:B------:R4:W-:Y:S02]  /*15880*/  STL.64 [R1+0xe8], R172 ;  /* 0x0000e8ac01007387 */ /* 0x0009e40000100a00 */
[----:B------:R-:W-:-:S02]  /*15890*/  VIADD R0, R5, 0xffffffd2 ;  /* 0xffffffd205007836 */ /* 0x000fc40000000000 */
[----:B------:R4:W-:Y:S01]  /*158a0*/  LDGSTS.E [R20+0x1000c], desc[UR4][R172.64], !P4 ;  /* 0x1000c000ac147fae */ /* 0x0009e2000e121844 */
[----:B------:R-:W2:Y:S01]  /*158b0*/  LDC R5, c[0x0][0x230] ;  /* 0x00008c00ff057b82 */ /* 0x000ea20000000800 */
[----:B-1----:R-:W-:Y:S02]  /*158c0*/  IMAD.WIDE R8, R3, 0x4, R168 ;  /* 0x0000000403087825 */ /* 0x002fe400078e02a8 */
[----:B------:R-:W-:Y:S04]  /*158d0*/  STL.64 [R1+0xe0], R18 ;  /* 0x0000e01201007387 */ /* 0x000fe80000100a00 */
[----:B------:R-:W-:Y:S04]  /*158e0*/  LDGSTS.E [R20+0x1400c], desc[UR4][R18.64], !P4 ;  /* 0x1400c00012147fae */ /* 0x000fe8000e121844 */
[----:B------:R-:W-:Y:S04]  /*158f0*/  STL.64 [R1+0xd8], R12 ;  /* 0x0000d80c01007387 */ /* 0x000fe80000100a00 */
[----:B------:R-:W-:Y:S04]  /*15900*/  LDGSTS.E [R20+0x1800c], desc[UR4][R12.64], !P4 ;  /* 0x1800c0000c147fae */ /* 0x000fe8000e121844 */
[----:B------:R1:W-:Y:S04]  /*15910*/  STL.64 [R1+0xd0], R8 ;  /* 0x0000d00801007387 */ /* 0x0003e80000100a00 */
[----:B------:R1:W-:Y:S01]  /*15920*/  LDGSTS.E [R20+0x1c00c], desc[UR4][R8.64], !P4 ;  /* 0x1c00c00008147fae */ /* 0x0003e2000e121844 */
[----:B------:R-:W-:Y:S01]  /*15930*/  ISETP.GE.U32.AND P4, PT, R0, 0x7fffff93, PT ;  /* 0x7fffff930000780c */ /* 0x000fe20003f86070 */
[----:B------:R-:W-:-:S02]  /*15940*/  IMAD R0, R2, 0xc, RZ ;  /* 0x0000000c02007824 */ /* 0x000fc400078e02ff */
[----:B------:R3:W-:Y:S02]  /*15950*/  STL.64 [R1+0x3648], R20 ;  /* 0x0036481401007387 */ /* 0x0007e40000100a00 */
[----:B----4-:R-:W-:Y:S01]  /*15960*/  IMAD.WIDE R172, R0, 0x4, R170 ;  /* 0x0000000400ac7825 */ /* 0x010fe200078e02aa */
[----:B-1----:R-:W-:-:S03]  /*15970*/  LOP3.LUT R8, R7, 0x30, RZ, 0x3c, !PT ;  /* 0x0000003007087812 */ /* 0x002fc600078e3cff */
[----:B------:R-:W-:-:S04]  /*15980*/  IMAD.WIDE R12, R0, 0x4, R166 ;  /* 0x00000004000c7825 */ /* 0x000fc800078e02a6 */
[----:B------:R-:W-:Y:S02]  /*15990*/  VIADD R19, R8, UR61 ;  /* 0x0000003d08137c36 */ /* 0x000fe40008000000 */
[C---:B---3--:R-:W-:Y:S01]  /*159a0*/  IMAD.WIDE R20, R0.reuse, 0x4, R164 ;  /* 0x0000000400147825 */ /* 0x048fe200078e02a4 */
[----:B------:R1:W-:Y:S03]  /*159b0*/  STL.64 [R1+0x528], R172 ;  /* 0x000528ac01007387 */ /* 0x0003e60000100a00 */
[----:B------:R-:W-:Y:S01]  /*159c0*/  IMAD.WIDE R8, R0, 0x4, R168 ;  /* 0x0000000400087825 */ /* 0x000fe200078e02a8 */
[----:B------:R1:W-:Y:S03]  /*159d0*/  LDGSTS.E [R19], desc[UR4][R172.64], !P5 ;  /* 0x00000000ac137fae */ /* 0x0003e6000e921844 */
[----:B------:R-:W-:-:S02]  /*159e0*/  VIADD R0, R6, 0xffffffd1 ;  /* 0xffffffd106007836 */ /* 0x000fc40000000000 */
[----:B------:R-:W-:Y:S01]  /*159f0*/  IMAD R3, R2, 0xd, RZ ;  /* 0x0000000d02037824 */ /* 0x000fe200078e02ff */
[----:B------:R-:W3:Y:S01]  /*15a00*/  LDC R6, c[0x0][0x230] ;  /* 0x00008c00ff067b82 */ /* 0x000ee20000000800 */
[----:B------:R4:W-:Y:S04]  /*15a10*/  STL.64 [R1+0x520], R20 ;  /* 0x0005201401007387 */ /* 0x0009e80000100a00 */
[----:B------:R4:W-:Y:S01]  /*15a20*/  LDGSTS.E [R19+0x4000], desc[UR4][R20.64], !P5 ;  /* 0x0400000014137fae */ /* 0x0009e2000e921844 */
[----:B-1----:R-:W-:-:S03]  /*15a30*/  IMAD.WIDE R172, R3, 0x4, R170 ;  /* 0x0000000403ac7825 */ /* 0x002fc600078e02aa */
[----:B------:R1:W-:Y:S04]  /*15a40*/  STL.64 [R1+0x510], R12 ;  /* 0x0005100c01007387 */ /* 0x0003e80000100a00 */
[----:B------:R1:W-:Y:S01]  /*15a50*/  LDGSTS.E [R19+0x8000], desc[UR4][R12.64], !P5 ;  /* 0x080000000c137fae */ /* 0x0003e2000e921844 */
[----:B----4-:R-:W-:-:S03]  /*15a60*/  IMAD.WIDE R20, R3, 0x4, R164 ;  /* 0x0000000403147825 */ /* 0x010fc600078e02a4 */
[----:B------:R4:W-:Y:S04]  /*15a70*/  STL.64 [R1+0x500], R8 ;  /* 0x0005000801007387 */ /* 0x0009e80000100a00 */
[----:B------:R4:W-:Y:S01]  /*15a80*/  LDGSTS.E [R19+0xc000], desc[UR4][R8.64], !P5 ;  /* 0x0c00000008137fae */ /* 0x0009e2000e921844 */
[----:B------:R-:W-:Y:S01]  /*15a90*/  ISETP.GE.U32.AND P5, PT, R0, 0x7fffff92, PT ;  /* 0x7fffff920000780c */ /* 0x000fe20003fa6070 */
[----:B-1----:R-:W-:Y:S02]  /*15aa0*/  IMAD.WIDE R12, R3, 0x4, R166 ;  /* 0x00000004030c7825 */ /* 0x002fe400078e02a6 */
[----:B------:R1:W-:Y:S02]  /*15ab0*/  STL.64 [R1+0x4f8], R172 ;  /* 0x0004f8ac01007387 */ /* 0x0003e40000100a00 */
[----:B------:R-:W-:-:S02]  /*15ac0*/  IMAD R0, R2, 0xe, RZ ;  /* 0x0000000e02007824 */ /* 0x000fc400078e02ff */
[----:B------:R1:W-:Y:S01]  /*15ad0*/  LDGSTS.E [R19+0x4], desc[UR4][R172.64], !P6 ;  /* 0x00004000ac137fae */ /* 0x0003e2000f121844 */
[----:B----4-:R-:W-:-:S03]  /*15ae0*/  IMAD.WIDE R8, R3, 0x4, R168 ;  /* 0x0000000403087825 */ /* 0x010fc600078e02a8 */
[----:B------:R4:W-:Y:S01]  /*15af0*/  STL.64 [R1+0x4f0], R20 ;  /* 0x0004f01401007387 */ /* 0x0009e20000100a00 */
[----:B--2---:R-:W-:-:S03]  /*15b00*/  VIADD R3, R4, 0xffffffd0 ;  /* 0xffffffd004037836 */ /* 0x004fc60000000000 */
[----:B------:R4:W-:Y:S01]  /*15b10*/  LDGSTS.E [R19+0x4004], desc[UR4][R20.64], !P6 ;  /* 0x0400400014137fae */ /* 0x0009e2000f121844 */
[----:B------:R-:W2:Y:S03]  /*15b20*/  LDC R4, c[0x0][0x230] ;  /* 0x00008c00ff047b82 */ /* 0x000ea60000000800 */
[----:B------:R3:W-:Y:S01]  /*15b30*/  STL.64 [R1+0x4e0], R12 ;  /* 0x0004e00c01007387 */ /* 0x0007e20000100a00 */
[----:B-1----:R-:W-:-:S03]  /*15b40*/  IMAD.WIDE R172, R0, 0x4, R170 ;  /* 0x0000000400ac7825 */ /* 0x002fc600078e02aa */
[----:B------:R3:W-:Y:S04]  /*15b50*/  LDGSTS.E [R19+0x8004], desc[UR4][R12.64], !P6 ;  /* 0x080040000c137fae */ /* 0x0007e8000f121844 */
[----:B------:R1:W-:Y:S01]  /*15b60*/  STL.64 [R1+0x4d0], R8 ;  /* 0x0004d00801007387 */ /* 0x0003e20000100a00 */
[----:B----4-:R-:W-:-:S03]  /*15b70*/  IMAD.WIDE R20, R0, 0x4, R164 ;  /* 0x0000000400147825 */ /* 0x010fc600078e02a4 */
[----:B------:R1:W-:Y:S01]  /*15b80*/  LDGSTS.E [R19+0xc004], desc[UR4][R8.64], !P6 ;  /* 0x0c00400008137fae */ /* 0x0003e2000f121844 */
[----:B------:R-:W-:Y:S01]  /*15b90*/  ISETP.GE.U32.AND P6, PT, R3, 0x7fffff91, PT ;  /* 0x7fffff910300780c */ /* 0x000fe20003fc6070 */
[----:B---3--:R-:W-:Y:S02]  /*15ba0*/  IMAD.WIDE R12, R0, 0x4, R166 ;  /* 0x00000004000c7825 */ /* 0x008fe400078e02a6 */
        /* <DEDUP_REMOVED lines=9> */
[----:B---3--:R-:W-:-:S03]  /*15c40*/  IMAD.WIDE R172, R3, 0x4, R170 ;  /* 0x0000000403ac7825 */ /* 0x008fc600078e02aa */
[----:B------:R2:W-:Y:S04]  /*15c50*/  LDGSTS.E [R19+0x8008], desc[UR4][R12.64], !P3 ;  /* 0x080080000c137fae */ /* 0x0005e8000d921844 */
[----:B------:R3:W-:Y:S01]  /*15c60*/  STL.64 [R1+0x4a0], R8 ;  /* 0x0004a00801007387 */ /* 0x0007e20000100a00 */
[----:B-1----:R-:W-:-:S03]  /*15c70*/  IMAD.WIDE R20, R3, 0x4, R164 ;  /* 0x0000000403147825 */ /* 0x002fc600078e02a4 */
[----:B------:R3:W-:Y:S01]  /*15c80*/  LDGSTS.E [R19+0xc008], desc[UR4][R8.64], !P3 ;  /* 0x0c00800008137fae */ /* 0x0007e2000d921844 */
[----:B------:R-:W-:Y:S01]  /*15c90*/  ISETP.GE.U32.AND P3, PT, R0, 0x7fffffb0, PT ;  /* 0x7fffffb00000780c */ /* 0x000fe20003f66070 */
[C---:B--2---:R-:W-:Y:S02]  /*15ca0*/  IMAD.WIDE R12, R3.reuse, 0x4, R166 ;  /* 0x00000004030c7825 */ /* 0x044fe400078e02a6 */
[----:B------:R1:W-:Y:S02]  /*15cb0*/  LDGSTS.E [R19+0xc], desc[UR4][R172.64], !P1 ;  /* 0x0000c000ac137fae */ /* 0x0003e4000c921844 */
[----:B------:R-:W-:Y:S02]  /*15cc0*/  IMAD R0, R2, 0x2c, RZ ;  /* 0x0000002c02007824 */ /* 0x000fe400078e02ff */
[----:B------:R2:W-:Y:S01]  /*15cd0*/  LDGSTS.E [R19+0x400c], desc[UR4][R20.64], !P1 ;  /* 0x0400c00014137fae */ /* 0x0005e2000c921844 */
[----:B---3--:R-:W-:-:S03]  /*15ce0*/  IMAD.WIDE R8, R3, 0x4, R168 ;  /* 0x0000000403087825 */ /* 0x008fc600078e02a8 */
        /* <DEDUP_REMOVED lines=10> */
[C---:B--2---:R-:W-:Y:S01]  /*15d90*/  IMAD.WIDE R20, R0.reuse, 0x4, R164 ;  /* 0x0000000400147825 */ /* 0x044fe200078e02a4 */
[----:B------:R1:W-:Y:S04]  /*15da0*/  STL.64 [R1+0x470], R8 ;  /* 0x0004700801007387 */ /* 0x0003e80000100a00 */
[----:B------:R2:W-:Y:S01]  /*15db0*/  STL.64 [R1+0xc8], R172 ;  /* 0x0000c8ac01007387 */ /* 0x0005e20000100a00 */
[----:B---3--:R-:W-:-:S03]  /*15dc0*/  IMAD.WIDE R12, R0, 0x4, R166 ;  /* 0x00000004000c7825 */ /* 0x008fc600078e02a6 */
        /* <DEDUP_REMOVED lines=13> */
[----:B--2---:R-:W-:Y:S02]  /*15ea0*/  IMAD.WIDE R12, R3, 0x4, R166 ;  /* 0x00000004030c7825 */ /* 0x004fe400078e02a6 */
        /* <DEDUP_REMOVED lines=10> */
[----:B--2---:R-:W-:Y:S01]  /*15f50*/  IMAD.WIDE R172, R0, 0x4, R170 ;  /* 0x0000000400ac7825 */ /* 0x004fe200078e02aa */
[----:B------:R-:W-:-:S02]  /*15f60*/  ISETP.GE.U32.AND P4, PT, R3, 0x7fffffad, PT ;  /* 0x7fffffad0300780c */ /* 0x000fc40003f86070 */
[----:B------:R1:W-:Y:S01]  /*15f70*/  STL.64 [R1+0x98], R12 ;  /* 0x0000980c01007387 */ /* 0x0003e20000100a00 */
[----:B------:R-:W-:Y:S02]  /*15f80*/  IMAD R3, R2, 0x2f, RZ ;  /* 0x0000002f02037824 */ /* 0x000fe400078e02ff */
[C---:B---3--:R-:W-:Y:S01]  /*15f90*/  IMAD.WIDE R20, R0.reuse, 0x4, R164 ;  /* 0x0000000400147825 */ /* 0x048fe200078e02a4 */
        /* <DEDUP_REMOVED lines=19> */
[----:B------:R-:W-:Y:S01]  /*160d0*/  STL.64 [R1+0x60], R20 ;  /* 0x0000601401007387 */ /* 0x000fe20000100a00 */
[----:B------:R-:W-:-:S03]  /*160e0*/  ISETP.GE.U32.AND P5, PT, R0, 0x7fffff90, PT ;  /* 0x7fffff900000780c */ /* 0x000fc60003fa6070 */
[----:B------:R-:W-:Y:S01]  /*160f0*/  LDGSTS.E [R19+0x1400c], desc[UR4][R20.64], !P6 ;  /* 0x1400c00014137fae */ /* 0x000fe2000f121844 */
[----:B------:R-:W-:-:S03]  /*16100*/  IMAD.SHL.U32 R0, R2, 0x10, RZ ;  /* 0x0000001002007824 */ /* 0x000fc600078e00ff */
[----:B------:R-:W-:Y:S04]  /*16110*/  STL.64 [R1+0x58], R12 ;  /* 0x0000580c01007387 */ /* 0x000fe80000100a00 */
[----:B------:R-:W-:Y:S04]  /*16120*/  LDGSTS.E [R19+0x1800c], desc[UR4][R12.64], !P6 ;  /* 0x1800c0000c137fae */ /* 0x000fe8000f121844 */
[----:B------:R1:W-:Y:S04]  /*16130*/  STL.64 [R1+0x50], R8 ;  /* 0x0000500801007387 */ /* 0x0003e80000100a00 */
[----:B------:R1:W-:Y:S01]  /*16140*/  LDGSTS.E [R19+0x1c00c], desc[UR4][R8.64], !P6 ;  /* 0x1c00c00008137fae */ /* 0x0003e2000f121844 */
[----:B------:R-:W-:-:S02]  /*16150*/  VIADD R3, R4, 0xffffffce ;  /* 0xffffffce04037836 */ /* 0x000fc40000000000 */
[----:B------:R-:W2:Y:S01]  /*16160*/  LDC R4, c[0x0][0x230] ;  /* 0x00008c00ff047b82 */ /* 0x000ea20000000800 */
[----:B---3--:R-:W-:Y:S01]  /*16170*/  IMAD.WIDE R172, R0, 0x4, R170 ;  /* 0x0000000400ac7825 */ /* 0x008fe200078e02aa */
[----:B-1----:R-:W-:-:S03]  /*16180*/  LOP3.LUT R8, R7, 0x40, RZ, 0x3c, !PT ;  /* 0x0000004007087812 */ /* 0x002fc600078e3cff */
[----:B------:R-:W-:-:S04]  /*16190*/  IMAD.WIDE R20, R0, 0x4, R164 ;  /* 0x0000000400147825 */ /* 0x000fc800078e02a4 */
[----:B------:R-:W-:Y:S02]  /*161a0*/  VIADD R18, R8, UR61 ;  /* 0x0000003d08127c36 */ /* 0x000fe40008000000 */
[C---:B------:R-:W-:Y:S01]  /*161b0*/  IMAD.WIDE R12, R0.reuse, 0x4, R166 ;  /* 0x00000004000c7825 */ /* 0x040fe200078e02a6 */
[----:B------:R-:W-:Y:S01]  /*161c0*/  ISETP.GE.U32.AND P6, PT, R3, 0x7fffff8f, PT ;  /* 0x7fffff8f0300780c */ /* 0x000fe20003fc6070 */
[----:B------:R1:W-:Y:S02]  /*161d0*/  STL.64 [R1+0x468], R172 ;  /* 0x000468ac01007387 */ /* 0x0003e40000100a00 */
[----:B------:R-:W-:Y:S02]  /*161e0*/  IMAD.WIDE R8, R0, 0x4, R168 ;  /* 0x0000000400087825 */ /* 0x000fe400078e02a8 */
[----:B------:R1:W-:Y:S02]  /*161f0*/  LDGSTS.E [R18], desc[UR4][R172.64], !P3 ;  /* 0x00000000ac127fae */ /* 0x0003e4000d921844 */
[----:B----4-:R-:W-:-:S02]  /*16200*/  VIADD R0, R5, 0xffffffcd ;  /* 0xffffffcd05007836 */ /* 0x010fc40000000000 */
[----:B------:R-:W-:Y:S01]  /*16210*/  IMAD R3, R2, 0x11, RZ ;  /* 0x0000001102037824 */ /* 0x000fe200078e02ff */
[----:B------:R-:W3:Y:S01]  /*16220*/  LDC R5, c[0x0][0x230] ;  /* 0x00008c00ff057b82 */ /* 0x000ee20000000800 */
[----:B------:R4:W-:Y:S04]  /*16230*/  STL.64 [R1+0x460], R20 ;  /* 0x0004601401007387 */ /* 0x0009e80000100a00 */
[----:B------:R4:W-:Y:S01]  /*16240*/  LDGSTS.E [R18+0x4000], desc[UR4][R20.64], !P3 ;  /* 0x0400000014127fae */ /* 0x0009e2000d921844 */
[----:B-1----:R-:W-:-:S03]  /*16250*/  IMAD.WIDE R172, R3, 0x4, R170 ;  /* 0x0000000403ac7825 */ /* 0x002fc600078e02aa */
[----:B------:R1:W-:Y:S04]  /*16260*/  STL.64 [R1+0x450], R12 ;  /* 0x0004500c01007387 */ /* 0x0003e80000100a00 */
[----:B------:R1:W-:Y:S04]  /*16270*/  LDGSTS.E [R18+0x8000], desc[UR4][R12.64], !P3 ;  /* 0x080000000c127fae */ /* 0x0003e8000d921844 */
[----:B------:R2:W-:Y:S01]  /*16280*/  STL.64 [R1+0x440], R8 ;  /* 0x0004400801007387 */ /* 0x0005e20000100a00 */
[----:B----4-:R-:W-:-:S03]  /*16290*/  IMAD.WIDE R20, R3, 0x4, R164 ;  /* 0x0000000403147825 */ /* 0x010fc600078e02a4 */
[----:B------:R2:W-:Y:S01]  /*162a0*/  LDGSTS.E [R18+0xc000], desc[UR4][R8.64], !P3 ;  /* 0x0c00000008127fae */ /* 0x0005e2000d921844 */
[C---:B-1----:R-:W-:Y:S01]  /*162b0*/  IMAD.WIDE R12, R3.reuse, 0x4, R166 ;  /* 0x00000004030c7825 */ /* 0x042fe200078e02a6 */
[----:B------:R-:W-:Y:S02]  /*162c0*/  ISETP.GE.U32.AND P3, PT, R0, 0x7fffff8e, PT ;  /* 0x7fffff8e0000780c */ /* 0x000fe40003f66070 */
[----:B------:R1:W-:Y:S01]  /*162d0*/  LDGSTS.E [R18+0x4], desc[UR4][R172.64], !P1 ;  /* 0x00004000ac127fae */ /* 0x0003e2000c921844 */
[----:B--2---:R-:W-:-:S03]  /*162e0*/  IMAD.WIDE R8, R3, 0x4, R168 ;  /* 0x0000000403087825 */ /* 0x004fc600078e02a8 */
[----:B------:R2:W-:Y:S01]  /*162f0*/  LDGSTS.E [R18+0x4004], desc[UR4][R20.64], !P1 ;  /* 0x0400400014127fae */ /* 0x0005e2000c921844 */
[----:B------:R-:W-:-:S03]  /*16300*/  VIADD R3, R6, 0xffffffcc ;  /* 0xffffffcc06037836 */ /* 0x000fc60000000000 */
[----:B------:R1:W-:Y:S01]  /*16310*/  STL.64 [R1+0x438], R172 ;  /* 0x000438ac01007387 */ /* 0x0003e20000100a00 */
[----:B------:R-:W4:Y:S01]  /*16320*/  LDC R6, c[0x0][0x230] ;  /* 0x00008c00ff067b82 */ /* 0x000f220000000800 */
[----:B------:R-:W-:Y:S02]  /*16330*/  IMAD R0, R2, 0x12, RZ ;  /* 0x0000001202007824 */ /* 0x000fe400078e02ff */
[----:B------:R3:W-:Y:S04]  /*16340*/  LDGSTS.E [R18+0x8004], desc[UR4][R12.64], !P1 ;  /* 0x080040000c127fae */ /* 0x0007e8000c921844 */
        /* <DEDUP_REMOVED lines=24> */
[----:B------:R2:W-:Y:S02]  /*164d0*/  STL.64 [R1+0x3d8], R172 ;  /* 0x0003d8ac01007387 */ /* 0x0005e40000100a00 */
[----:B------:R-:W-:-:S02]  /*164e0*/  IMAD R0, R2, 0x30, RZ ;  /* 0x0000003002007824 */ /* 0x000fc400078e02ff */
        /* <DEDUP_REMOVED lines=13> */
[----:B----4-:R-:W-:Y:S02]  /*165c0*/  IMAD.WIDE R12, R0, 0x4, R166 ;  /* 0x00000004000c7825 */ /* 0x010fe400078e02a6 */
[----:B------:R1:W-:Y:S02]  /*165d0*/  STL.64 [R1+0x48], R172 ;  /* 0x000048ac01007387 */ /* 0x0003e40000100a00 */
[----:B------:R-:W-:Y:S02]  /*165e0*/  IMAD R3, R2, 0x31, RZ ;  /* 0x0000003102037824 */ /* 0x000fe400078e02ff */
        /* <DEDUP_REMOVED lines=14> */
[----:B------:R-:W-:Y:S02]  /*166d0*/  STL.64 [R1+0x28], R172 ;  /* 0x000028ac01007387 */ /* 0x000fe40000100a00 */
[----:B---3--:R-:W-:-:S02]  /*166e0*/  VIADD R0, R4, 0xffffffe8 ;  /* 0xffffffe804007836 */ /* 0x008fc40000000000 */
[----:B------:R-:W-:Y:S01]  /*166f0*/  LDGSTS.E [R18+0x10004], desc[UR4][R172.64], !P6 ;  /* 0x10004000ac127fae */ /* 0x000fe2000f121844 */
[----:B------:R-:W1:Y:S01]  /*16700*/  LDC R4, c[0x0][0x230] ;  /* 0x00008c00ff047b82 */ /* 0x000e620000000800 */
[----:B--2---:R-:W-:Y:S02]  /*16710*/  IMAD.WIDE R8, R3, 0x4, R168 ;  /* 0x0000000403087825 */ /* 0x004fe400078e02a8 */
[----:B------:R-:W-:Y:S04]  /*16720*/  STL.64 [R1+0x20], R20 ;  /* 0x0000201401007387 */ /* 0x000fe80000100a00 */
[----:B------:R-:W-:Y:S01]  /*16730*/  LDGSTS.E [R18+0x14004], desc[UR4][R20.64], !P6 ;  /* 0x1400400014127fae */ /* 0x000fe2000f121844 */
[----:B------:R-:W-:-:S03]  /*16740*/  IMAD.WIDE R250, R248, 0x4, R166 ;  /* 0x00000004f8fa7825 */ /* 0x000fc600078e02a6 */
[----:B------:R2:W-:Y:S04]  /*16750*/  STL.64 [R1+0x18], R12 ;  /* 0x0000180c01007387 */ /* 0x0005e80000100a00 */
[----:B------:R2:W-:Y:S04]  /*16760*/  LDGSTS.E [R18+0x18004], desc[UR4][R12.64], !P6 ;  /* 0x180040000c127fae */ /* 0x0005e8000f121844 */
[----:B------:R3:W-:Y:S04]  /*16770*/  STL.64 [R1+0x10], R8 ;  /* 0x0000100801007387 */ /* 0x0007e80000100a00 */
[----:B------:R3:W-:Y:S01]  /*16780*/  LDGSTS.E [R18+0x1c004], desc[UR4][R8.64], !P6 ;  /* 0x1c00400008127fae */ /* 0x0007e2000f121844 */
[----:B------:R-:W-:Y:S01]  /*16790*/  ISETP.GE.U32.AND P6, PT, R0, 0x7fffffa9, PT ;  /* 0x7fffffa90000780c */ /* 0x000fe20003fc6070 */
[----:B--2---:R-:W-:-:S04]  /*167a0*/  IMAD.WIDE R12, R248, 0x4, R170 ;  /* 0x00000004f80c7825 */ /* 0x004fc800078e02aa */
[----:B------:R-:W-:Y:S01]  /*167b0*/  VIADD R0, R5, 0xffffffcb ;  /* 0xffffffcb05007836 */ /* 0x000fe20000000000 */
[----:B------:R-:W-:Y:S01]  /*167c0*/  LDGSTS.E [R18+0x10008], desc[UR4][R12.64], !P3 ;  /* 0x100080000c127fae */ /* 0x000fe2000d921844 */
[----:B------:R-:W-:Y:S01]  /*167d0*/  IMAD.WIDE R246, R240, 0x4, R170 ;  /* 0x00000004f0f67825 */ /* 0x000fe200078e02aa */
[----:B------:R-:W2:Y:S03]  /*167e0*/  LDC R5, c[0x0][0x230] ;  /* 0x00008c00ff057b82 */ /* 0x000ea60000000800 */
[----:B---3--:R-:W-:-:S04]  /*167f0*/  IMAD.WIDE R8, R248, 0x4, R164 ;  /* 0x00000004f8087825 */ /* 0x008fc800078e02a4 */
[----:B------:R-:W-:Y:S01]  /*16800*/  IMAD.WIDE R248, R248, 0x4, R168 ;  /* 0x00000004f8f87825 */ /* 0x000fe200078e02a8 */
[----:B------:R3:W-:Y:S03]  /*16810*/  LDGSTS.E [R18+0x14008], desc[UR4][R8.64], !P3 ;  /* 0x1400800008127fae */ /* 0x0007e6000d921844 */
[C---:B------:R-:W-:Y:S01]  /*16820*/  IMAD.WIDE R244, R240.reuse, 0x4, R164 ;  /* 0x00000004f0f47825 */ /* 0x040fe200078e02a4 */
[----:B------:R-:W-:Y:S03]  /*16830*/  LDGSTS.E [R18+0x18008], desc[UR4][R250.64], !P3 ;  /* 0x18008000fa127fae */ /* 0x000fe6000d921844 */
[----:B------:R-:W-:Y:S01]  /*16840*/  IMAD.WIDE R242, R240, 0x4, R166 ;  /* 0x00000004f0f27825 */ /* 0x000fe200078e02a6 */
[----:B------:R-:W-:Y:S01]  /*16850*/  LDGSTS.E [R18+0x1c008], desc[UR4][R248.64], !P3 ;  /* 0x1c008000f8127fae */ /* 0x000fe2000d921844 */
[----:B------:R-:W-:-:S02]  /*16860*/  ISETP.GE.U32.AND P3, PT, R0, 0x7fffff8c, PT ;  /* 0x7fffff8c0000780c */ /* 0x000fc40003f66070 */
[----:B------:R-:W-:Y:S01]  /*16870*/  IMAD.WIDE R240, R240, 0x4, R168 ;  /* 0x00000004f0f07825 */ /* 0x000fe200078e02a8 */
[----:B------:R-:W-:Y:S03]  /*16880*/  LDGSTS.E [R18+0x1000c], desc[UR4][R246.64], !P1 ;  /* 0x1000c000f6127fae */ /* 0x000fe6000c921844 */
[----:B----4-:R-:W-:Y:S01]  /*16890*/  VIADD R0, R6, 0xffffffca ;  /* 0xffffffca06007836 */ /* 0x010fe20000000000 */
[----:B------:R-:W-:Y:S01]  /*168a0*/  LDGSTS.E [R18+0x1400c], desc[UR4][R244.64], !P1 ;  /* 0x1400c000f4127fae */ /* 0x000fe2000c921844 */
[----:B------:R-:W4:Y:S03]  /*168b0*/  LDC R6, c[0x0][0x230] ;  /* 0x00008c00ff067b82 */ /* 0x000f260000000800 */
[----:B------:R-:W-:Y:S04]  /*168c0*/  STL.64 [R1+0x8], R12 ;  /* 0x0000080c01007387 */ /* 0x000fe80000100a00 */
[----:B------:R-:W-:Y:S04]  /*168d0*/  LDGSTS.E [R18+0x1800c], desc[UR4][R242.64], !P1 ;  /* 0x1800c000f2127fae */ /* 0x000fe8000c921844 */
[----:B------:R3:W-:Y:S04]  /*168e0*/  STL.64 [R1], R8 ;  /* 0x0000000801007387 */ /* 0x0007e80000100a00 */
[----:B------:R1:W-:Y:S01]  /*168f0*/  LDGSTS.E [R18+0x1c00c], desc[UR4][R240.64], !P1 ;  /* 0x1c00c000f0127fae */ /* 0x0003e2000c921844 */
[----:B------:R-:W-:Y:S01]  /*16900*/  ISETP.GE.U32.AND P1, PT, R0, 0x7fffff8b, PT ;  /* 0x7fffff8b0000780c */ /* 0x000fe20003f26070 */
[----:B------:R-:W-:-:S02]  /*16910*/  IMAD R0, R2, 0x14, RZ ;  /* 0x0000001402007824 */ /* 0x000fc400078e02ff */
[----:B------:R-:W-:Y:S01]  /*16920*/  STL.64 [R1+0x35f8], R250 ;  /* 0x0035f8fa01007387 */ /* 0x000fe20000100a00 */
[----:B---3--:R-:W-:-:S03]  /*16930*/  LOP3.LUT R8, R7, 0x50, RZ, 0x3c, !PT ;  /* 0x0000005007087812 */ /* 0x008fc600078e3cff */
[----:B------:R-:W-:Y:S01]  /*16940*/  STL.64 [R1+0x3600], R248 ;  /* 0x003600f801007387 */ /* 0x000fe20000100a00 */
[----:B------:R-:W-:-:S03]  /*16950*/  IMAD.WIDE R20, R0, 0x4, R170 ;  /* 0x0000000400147825 */ /* 0x000fc600078e02aa */
[----:B------:R-:W-:Y:S01]  /*16960*/  STL.64 [R1+0x3608], R246 ;  /* 0x003608f601007387 */ /* 0x000fe20000100a00 */
[----:B------:R-:W-:-:S03]  /*16970*/  VIADD R15, R8, UR61 ;  /* 0x0000003d080f7c36 */ /* 0x000fc60008000000 */
[----:B------:R-:W-:Y:S01]  /*16980*/  STL.64 [R1+0x3610], R244 ;  /* 0x003610f401007387 */ /* 0x000fe20000100a00 */
[----:B------:R-:W-:-:S03]  /*16990*/  IMAD.WIDE R12, R0, 0x4, R166 ;  /* 0x00000004000c7825 */ /* 0x000fc600078e02a6 */
[----:B------:R-:W-:Y:S01]  /*169a0*/  STL.64 [R1+0x3618], R242 ;  /* 0x003618f201007387 */ /* 0x000fe20000100a00 */
[----:B------:R-:W-:-:S03]  /*169b0*/  IMAD R3, R2, 0x15, RZ ;  /* 0x0000001502037824 */ /* 0x000fc600078e02ff */
[----:B------:R1:W-:Y:S01]  /*169c0*/  STL.64 [R1+0x3650], R18 ;  /* 0x0036501201007387 */ /* 0x0003e20000100a00 */
[----:B------:R-:W-:-:S03]  /*169d0*/  IMAD.WIDE R8, R0, 0x4, R168 ;  /* 0x0000000400087825 */ /* 0x000fc600078e02a8 */
[----:B------:R-:W-:Y:S04]  /*169e0*/  STL.64 [R1+0x3620], R240 ;  /* 0x003620f001007387 */ /* 0x000fe80000100a00 */
[----:B------:R3:W-:Y:S01]  /*169f0*/  LDGSTS.E [R15], desc[UR4][R20.64], !P2 ;  /* 0x00000000140f7fae */ /* 0x0007e2000d121844 */
[----:B-1----:R-:W-:-:S03]  /*16a00*/  IMAD.WIDE R18, R0, 0x4, R164 ;  /* 0x0000000400127825 */ /* 0x002fc600078e02a4 */
[----:B------:R3:W-:Y:S01]  /*16a10*/  STL.64 [R1+0x3a8], R20 ;  /* 0x0003a81401007387 */ /* 0x0007e20000100a00 */
[----:B------:R-:W-:-:S03]  /*16a20*/  VIADD R0, R4, 0xffffffc9 ;  /* 0xffffffc904007836 */ /* 0x000fc60000000000 */
[----:B------:R1:W-:Y:S01]  /*16a30*/  LDGSTS.E [R15+0x4000], desc[UR4][R18.64], !P2 ;  /* 0x04000000120f7fae */ /* 0x0003e2000d121844 */
[----:B------:R-:W4:Y:S03]  /*16a40*/  LDC R4, c[0x0][0x230] ;  /* 0x00008c00ff047b82 */ /* 0x000f260000000800 */
[----:B------:R1:W-:Y:S04]  /*16a50*/  STL.64 [R1+0x3a0], R18 ;  /* 0x0003a01201007387 */ /* 0x0003e80000100a00 */
[----:B------:R2:W-:Y:S01]  /*16a60*/  LDGSTS.E [R15+0x8000], desc[UR4][R12.64], !P2 ;  /* 0x080000000c0f7fae */ /* 0x0005e2000d121844 */
[----:B---3--:R-:W-:-:S03]  /*16a70*/  IMAD.WIDE R20, R3, 0x4, R170 ;  /* 0x0000000403147825 */ /* 0x008fc600078e02aa */
[----:B------:R2:W-:Y:S04]  /*16a80*/  STL.64 [R1+0x398], R12 ;  /* 0x0003980c01007387 */ /* 0x0005e80000100a00 */
[----:B------:R3:W-:Y:S01]  /*16a90*/  LDGSTS.E [R15+0xc000], desc[UR4][R8.64], !P2 ;  /* 0x0c000000080f7fae */ /* 0x0007e2000d121844 */
[C---:B-1----:R-:W-:Y:S01]  /*16aa0*/  IMAD.WIDE R18, R3.reuse, 0x4, R164 ;  /* 0x0000000403127825 */ /* 0x042fe200078e02a4 */
[----:B------:R-:W-:Y:S02]  /*16ab0*/  ISETP.GE.U32.AND P2, PT, R0, 0x7fffff8a, PT ;  /* 0x7fffff8a0000780c */ /* 0x000fe40003f46070 */
[----:B------:R3:W-:Y:S01]  /*16ac0*/  STL.64 [R1+0x390], R8 ;  /* 0x0003900801007387 */ /* 0x0007e20000100a00 */
[----:B------:R-:W-:Y:S02]  /*16ad0*/  IMAD R0, R2, 0x16, RZ ;  /* 0x0000001602007824 */ /* 0x000fe400078e02ff */
[C---:B--2---:R-:W-:Y:S01]  /*16ae0*/  IMAD.WIDE R12, R3.reuse, 0x4, R166 ;  /* 0x00000004030c7825 */ /* 0x044fe200078e02a6 */
[----:B------:R1:W-:Y:S04]  /*16af0*/  STL.64 [R1+0x388], R20 ;  /* 0x0003881401007387 */ /* 0x0003e80000100a00 */
[----:B------:R1:W-:Y:S01]  /*16b00*/  LDGSTS.E [R15+0x4], desc[UR4][R20.64], !P4 ;  /* 0x00004000140f7fae */ /* 0x0003e2000e121844 */
[----:B---3--:R-:W-:-:S03]  /*16b10*/  IMAD.WIDE R8, R3, 0x4, R168 ;  /* 0x0000000403087825 */ /* 0x008fc600078e02a8 */
        /* <DEDUP_REMOVED lines=11> */
[----:B------:R-:W-:Y:S02]  /*16bd0*/  IMAD R3, R2, 0x17, RZ ;  /* 0x0000001702037824 */ /* 0x000fe400078e02ff */
[C---:B----4-:R-:W-:Y:S01]  /*16be0*/  IMAD.WIDE R12, R0.reuse, 0x4, R166 ;  /* 0x00000004000c7825 */ /* 0x050fe200078e02a6 */
[----:B------:R2:W-:Y:S04]  /*16bf0*/  STL.64 [R1+0x368], R20 ;  /* 0x0003681401007387 */ /* 0x0005e80000100a00 */
        /* <DEDUP_REMOVED lines=12> */
[C---:B---3--:R-:W-:Y:S01]  /*16cc0*/  IMAD.WIDE R12, R3.reuse, 0x4, R166 ;  /* 0x00000004030c7825 */ /* 0x048fe200078e02a6 */
[----:B------:R-:W-:Y:S02]  /*16cd0*/  ISETP.GE.U32.AND P5, PT, R0, 0x7fffffa8, PT ;  /* 0x7fffffa80000780c */ /* 0x000fe40003fa6070 */
[----:B------:R-:W-:Y:S01]  /*16ce0*/  LDGSTS.E [R15+0xc], desc[UR4][R20.64], !P6 ;  /* 0x0000c000140f7fae */ /* 0x000fe2000f121844 */
[----:B--2---:R-:W-:-:S03]  /*16cf0*/  IMAD.WIDE R8, R3, 0x4, R168 ;  /* 0x0000000403087825 */ /* 0x004fc600078e02a8 */
[----:B------:R-:W-:Y:S01]  /*16d00*/  LDGSTS.E [R15+0x400c], desc[UR4][R18.64], !P6 ;  /* 0x0400c000120f7fae */ /* 0x000fe2000f121844 */
[----:B------:R-:W1:Y:S01]  /*16d10*/  LDC R3, c[0x0][0x230] ;  /* 0x00008c00ff037b82 */ /* 0x000e620000000800 */
[----:B------:R-:W-:Y:S02]  /*16d20*/  IMAD R172, R2, 0x34, RZ ;  /* 0x0000003402ac7824 */ /* 0x000fe400078e02ff */
[----:B------:R-:W-:Y:S01]  /*16d30*/  LDGSTS.E [R15+0x800c], desc[UR4][R12.64], !P6 ;  /* 0x0800c0000c0f7fae */ /* 0x000fe2000f121844 */
[----:B------:R-:W-:Y:S02]  /*16d40*/  VIADD R0, R4, 0xffffffe6 ;  /* 0xffffffe604007836 */ /* 0x000fe40000000000 */
[C---:B------:R-:W-:Y:S01]  /*16d50*/  IMAD.WIDE R238, R172.reuse, 0x4, R170 ;  /* 0x00000004acee7825 */ /* 0x040fe200078e02aa */
[----:B------:R2:W-:Y:S01]  /*16d60*/  LDGSTS.E [R15+0xc00c], desc[UR4][R8.64], !P6 ;  /* 0x0c00c000080f7fae */ /* 0x0005e2000f121844 */
[----:B------:R-:W3:Y:S02]  /*16d70*/  LDC R4, c[0x0][0x230] ;  /* 0x00008c00ff047b82 */ /* 0x000ee40000000800 */
[----:B------:R-:W-:Y:S01]  /*16d80*/  IMAD.WIDE R236, R172, 0x4, R164 ;  /* 0x00000004acec7825 */ /* 0x000fe200078e02a4 */
[----:B------:R-:W-:Y:S01]  /*16d90*/  ISETP.GE.U32.AND P6, PT, R0, 0x7fffffa7, PT ;  /* 0x7fffffa70000780c */ /* 0x000fe20003fc6070 */
[----:B------:R-:W-:Y:S02]  /*16da0*/  LDGSTS.E [R15+0x10000], desc[UR4][R238.64], !P3 ;  /* 0x10000000ee0f7fae */ /* 0x000fe4000d921844 */
[----:B------:R-:W-:-:S02]  /*16db0*/  IMAD.WIDE R234, R172, 0x4, R166 ;  /* 0x00000004acea7825 */ /* 0x000fc400078e02a6 */
[----:B------:R-:W-:Y:S02]  /*16dc0*/  LDGSTS.E [R15+0x14000], desc[UR4][R236.64], !P3 ;  /* 0x14000000ec0f7fae */ /* 0x000fe4000d921844 */
[----:B------:R-:W-:Y:S02]  /*16dd0*/  IMAD.WIDE R172, R172, 0x4, R168 ;  /* 0x00000004acac7825 */ /* 0x000fe400078e02a8 */
[----:B------:R-:W-:Y:S02]  /*16de0*/  LDGSTS.E [R15+0x18000], desc[UR4][R234.64], !P3 ;  /* 0x18000000ea0f7fae */ /* 0x000fe4000d921844 */
[----:B------:R-:W-:Y:S02]  /*16df0*/  VIADD R0, R5, 0xffffffe5 ;  /* 0xffffffe505007836 */ /* 0x000fe40000000000 */
[C---:B------:R-:W-:Y:S01]  /*16e00*/  IMAD.WIDE R174, R180.reuse, 0x4, R170 ;  /* 0x00000004b4ae7825 */ /* 0x040fe200078e02aa */
[----:B------:R-:W-:Y:S01]  /*16e10*/  LDGSTS.E [R15+0x1c000], desc[UR4][R172.64], !P3 ;  /* 0x1c000000ac0f7fae */ /* 0x000fe2000d921844 */
[----:B------:R-:W2:Y:S02]  /*16e20*/  LDC R5, c[0x0][0x230] ;  /* 0x00008c00ff057b82 */ /* 0x000ea40000000800 */
[----:B------:R-:W-:Y:S01]  /*16e30*/  IMAD.WIDE R176, R180, 0x4, R164 ;  /* 0x00000004b4b07825 */ /* 0x000fe200078e02a4 */
[----:B------:R-:W-:Y:S01]  /*16e40*/  ISETP.GE.U32.AND P3, PT, R0, 0x7fffffa6, PT ;  /* 0x7fffffa60000780c */ /* 0x000fe20003f66070 */
[----:B------:R-:W-:Y:S02]  /*16e50*/  LDGSTS.E [R15+0x10004], desc[UR4][R174.64], !P1 ;  /* 0x10004000ae0f7fae */ /* 0x000fe4000c921844 */
[----:B------:R-:W-:-:S02]  /*16e60*/  IMAD.WIDE R178, R180, 0x4, R166 ;  /* 0x00000004b4b27825 */ /* 0x000fc400078e02a6 */
[----:B------:R-:W-:Y:S02]  /*16e70*/  LDGSTS.E [R15+0x14004], desc[UR4][R176.64], !P1 ;  /* 0x14004000b00f7fae */ /* 0x000fe4000c921844 */
[----:B------:R-:W-:Y:S02]  /*16e80*/  IMAD.WIDE R180, R180, 0x4, R168 ;  /* 0x00000004b4b47825 */ /* 0x000fe400078e02a8 */
[----:B------:R-:W-:Y:S02]  /*16e90*/  LDGSTS.E [R15+0x18004], desc[UR4][R178.64], !P1 ;  /* 0x18004000b20f7fae */ /* 0x000fe4000c921844 */
[----:B----4-:R-:W-:Y:S02]  /*16ea0*/  VIADD R0, R6, 0xffffffe4 ;  /* 0xffffffe406007836 */ /* 0x010fe40000000000 */
[C---:B------:R-:W-:Y:S01]  /*16eb0*/  IMAD.WIDE R182, R188.reuse, 0x4, R170 ;  /* 0x00000004bcb67825 */ /* 0x040fe200078e02aa */
[----:B------:R-:W-:Y:S01]  /*16ec0*/  STL.64 [R1+0x348], R20 ;  /* 0x0003481401007387 */ /* 0x000fe20000100a00 */
[----:B------:R-:W4:Y:S02]  /*16ed0*/  LDC R6, c[0x0][0x230] ;  /* 0x00008c00ff067b82 */ /* 0x000f240000000800 */
[----:B------:R-:W-:Y:S01]  /*16ee0*/  IMAD.WIDE R184, R188, 0x4, R164 ;  /* 0x00000004bcb87825 */ /* 0x000fe200078e02a4 */
[----:B------:R-:W-:Y:S01]  /*16ef0*/  LDGSTS.E [R15+0x1c004], desc[UR4][R180.64], !P1 ;  /* 0x1c004000b40f7fae */ /* 0x000fe2000c921844 */
[----:B------:R-:W-:-:S02]  /*16f00*/  ISETP.GE.U32.AND P1, PT, R0, 0x7fffffa5, PT ;  /* 0x7fffffa50000780c */ /* 0x000fc40003f26070 */
[C---:B------:R-:W-:Y:S01]  /*16f10*/  IMAD.WIDE R186, R188.reuse, 0x4, R166 ;  /* 0x00000004bcba7825 */ /* 0x040fe200078e02a6 */
[----:B------:R-:W-:Y:S03]  /*16f20*/  STL.64 [R1+0x340], R18 ;  /* 0x0003401201007387 */ /* 0x000fe60000100a00 */
[----:B------:R-:W-:Y:S01]  /*16f30*/  IMAD.WIDE R188, R188, 0x4, R168 ;  /* 0x00000004bcbc7825 */ /* 0x000fe200078e02a8 */
[----:B------:R-:W-:Y:S03]  /*16f40*/  STL.64 [R1+0x338], R12 ;  /* 0x0003380c01007387 */ /* 0x000fe60000100a00 */
[----:B-1----:R-:W-:Y:S01]  /*16f50*/  VIADD R0, R3, 0xffffffc7 ;  /* 0xffffffc703007836 */ /* 0x002fe20000000000 */
[----:B------:R2:W-:Y:S01]  /*16f60*/  STL.64 [R1+0x330], R8 ;  /* 0x0003300801007387 */ /* 0x0005e20000100a00 */
[----:B------:R-:W-:-:S03]  /*16f70*/  IMAD.WIDE R190, R196, 0x4, R170 ;  /* 0x00000004c4be7825 */ /* 0x000fc600078e02aa */
[----:B------:R-:W-:Y:S01]  /*16f80*/  LDGSTS.E [R15+0x10008], desc[UR4][R182.64], !P2 ;  /* 0x10008000b60f7fae */ /* 0x000fe2000d121844 */
[----:B------:R-:W-:-:S03]  /*16f90*/  IMAD.WIDE R192, R196, 0x4, R164 ;  /* 0x00000004c4c07825 */ /* 0x000fc600078e02a4 */
[----:B------:R-:W-:Y:S01]  /*16fa0*/  STL.64 [R1+0x35e0], R238 ;  /* 0x0035e0ee01007387 */ /* 0x000fe20000100a00 */
[----:B------:R-:W-:-:S03]  /*16fb0*/  IMAD.WIDE R194, R196, 0x4, R166 ;  /* 0x00000004c4c27825 */ /* 0x000fc600078e02a6 */
[----:B------:R-:W-:Y:S01]  /*16fc0*/  LDGSTS.E [R15+0x14008], desc[UR4][R184.64], !P2 ;  /* 0x14008000b80f7fae */ /* 0x000fe2000d121844 */
[----:B------:R-:W-:-:S03]  /*16fd0*/  IMAD.WIDE R196, R196, 0x4, R168 ;  /* 0x00000004c4c47825 */ /* 0x000fc600078e02a8 */
[----:B------:R-:W-:Y:S04]  /*16fe0*/  STL.64 [R1+0x35e8], R236 ;  /* 0x0035e8ec01007387 */ /* 0x000fe80000100a00 */
[----:B------:R-:W-:Y:S04]  /*16ff0*/  LDGSTS.E [R15+0x18008], desc[UR4][R186.64], !P2 ;  /* 0x18008000ba0f7fae */ /* 0x000fe8000d121844 */
[----:B------:R-:W-:Y:S04]  /*17000*/  STL.64 [R1+0x35f0], R234 ;  /* 0x0035f0ea01007387 */ /* 0x000fe80000100a00 */
[----:B------:R-:W-:Y:S01]  /*17010*/  LDGSTS.E [R15+0x1c008], desc[UR4][R188.64], !P2 ;  /* 0x1c008000bc0f7fae */ /* 0x000fe2000d121844 */
[----:B------:R-:W-:Y:S01]  /*17020*/  ISETP.GE.U32.AND P2, PT, R0, 0x7fffff88, PT ;  /* 0x7fffff880000780c */ /* 0x000fe20003f46070 */
[----:B---3--:R-:W-:-:S02]  /*17030*/  VIADD R0, R4, 0xffffffc6 ;  /* 0xffffffc604007836 */ /* 0x008fc40000000000 */
[----:B------:R-:W-:Y:S01]  /*17040*/  STL.64 [R1+0x3628], R172 ;  /* 0x003628ac01007387 */ /* 0x000fe20000100a00 */
[----:B------:R-:W1:Y:S03]  /*17050*/  LDC R4, c[0x0][0x230] ;  /* 0x00008c00ff047b82 */ /* 0x000e660000000800 */
[----:B------:R-:W-:Y:S04]  /*17060*/  STL.64 [R1+0x3658], R174 ;  /* 0x003658ae01007387 */ /* 0x000fe80000100a00 */
[----:B------:R-:W-:Y:S04]  /*17070*/  STL.64 [R1+0x3660], R176 ;  /* 0x003660b001007387 */ /* 0x000fe80000100a00 */
[----:B------:R-:W-:Y:S01]  /*17080*/  LDGSTS.E [R15+0x1000c], desc[UR4][R190.64], !P4 ;  /* 0x1000c000be0f7fae */ /* 0x000fe2000e121844 */
[----:B--2---:R-:W-:-:S03]  /*17090*/  LOP3.LUT R8, R7, 0x60, RZ, 0x3c, !PT ;  /* 0x0000006007087812 */ /* 0x004fc600078e3cff */
[----:B------:R-:W-:Y:S04]  /*170a0*/  STL.64 [R1+0x3668], R178 ;  /* 0x003668b201007387 */ /* 0x000fe80000100a00 */
[----:B------:R-:W-:Y:S04]  /*170b0*/  LDGSTS.E [R15+0x1400c], desc[UR4][R192.64], !P4 ;  /* 0x1400c000c00f7fae */ /* 0x000fe8000e121844 */
[----:B------:R-:W-:Y:S04]  /*170c0*/  STL.64 [R1+0x3670], R180 ;  /* 0x003670b401007387 */ /* 0x000fe80000100a00 */
[----:B------:R-:W-:Y:S04]  /*170d0*/  LDGSTS.E [R15+0x1800c], desc[UR4][R194.64], !P4 ;  /* 0x1800c000c20f7fae */ /* 0x000fe8000e121844 */
[----:B------:R-:W-:Y:S04]  /*170e0*/  STL.64 [R1+0x3678], R182 ;  /* 0x003678b601007387 */ /* 0x000fe80000100a00 */
[----:B------:R2:W-:Y:S01]  /*170f0*/  LDGSTS.E [R15+0x1c00c], desc[UR4][R196.64], !P4 ;  /* 0x1c00c000c40f7fae */ /* 0x0005e2000e121844 */
[----:B------:R-:W-:Y:S01]  /*17100*/  ISETP.GE.U32.AND P4, PT, R0, 0x7fffff87, PT ;  /* 0x7fffff870000780c */ /* 0x000fe20003f86070 */
[----:B------:R-:W-:-:S02]  /*17110*/  IMAD R0, R2, 0x18, RZ ;  /* 0x0000001802007824 */ /* 0x000fc400078e02ff */
[----:B------:R-:W-:Y:S04]  /*17120*/  STL.64 [R1+0x3680], R184 ;  /* 0x003680b801007387 */ /* 0x000fe80000100a00 */
        /* <DEDUP_REMOVED lines=8> */
[----:B------:R-:W-:Y:S01]  /*171b0*/  STL.64 [R1+0x36a8], R194 ;  /* 0x0036a8c201007387 */ /* 0x000fe20000100a00 */
[----:B------:R-:W-:-:S03]  /*171c0*/  IMAD.WIDE R12, R0, 0x4, R168 ;  /* 0x00000004000c7825 */ /* 0x000fc600078e02a8 */
[----:B------:R2:W-:Y:S04]  /*171d0*/  STL.64 [R1+0x36b8], R14 ;  /* 0x0036b80e01007387 */ /* 0x0005e80000100a00 */
[----:B------:R-:W-:Y:S04]  /*171e0*/  STL.64 [R1+0x36b0], R196 ;  /* 0x0036b0c401007387 */ /* 0x000fe80000100a00 */
[----:B------:R3:W-:Y:S01]  /*171f0*/  LDGSTS.E [R9], desc[UR4][R20.64], !P5 ;  /* 0x0000000014097fae */ /* 0x0007e2000e921844 */
[----:B--2---:R-:W-:-:S03]  /*17200*/  IMAD.WIDE R14, R0, 0x4, R166 ;  /* 0x00000004000e7825 */ /* 0x004fc600078e02a6 */
[----:B------:R3:W-:Y:S01]  /*17210*/  STL.64 [R1+0x328], R20 ;  /* 0x0003281401007387 */ /* 0x0007e20000100a00 */
[----:B------:R-:W-:-:S03]  /*17220*/  VIADD R0, R5, 0xffffffc5 ;  /* 0xffffffc505007836 */ /* 0x000fc60000000000 */
[----:B------:R2:W-:Y:S01]  /*17230*/  LDGSTS.E [R9+0x4000], desc[UR4][R18.64], !P5 ;  /* 0x0400000012097fae */ /* 0x0005e2000e921844 */
[----:B------:R-:W1:Y:S03]  /*17240*/  LDC R5, c[0x0][0x230] ;  /* 0x00008c00ff057b82 */ /* 0x000e660000000800 */
[----:B------:R2:W-:Y:S04]  /*17250*/  STL.64 [R1+0x320], R18 ;  /* 0x0003201201007387 */ /* 0x0005e80000100a00 */
[----:B------:R4:W-:Y:S01]  /*17260*/  LDGSTS.E [R9+0x8000], desc[UR4][R14.64], !P5 ;  /* 0x080000000e097fae */ /* 0x0009e2000e921844 */
[----:B---3--:R-:W-:-:S03]  /*17270*/  IMAD.WIDE R20, R3, 0x4, R170 ;  /* 0x0000000403147825 */ /* 0x008fc600078e02aa */
[----:B------:R4:W-:Y:S04]  /*17280*/  STL.64 [R1+0x318], R14 ;  /* 0x0003180e01007387 */ /* 0x0009e80000100a00 */
[----:B------:R3:W-:Y:S01]  /*17290*/  LDGSTS.E [R9+0xc000], desc[UR4][R12.64], !P5 ;  /* 0x0c0000000c097fae */ /* 0x0007e2000e921844 */
[C---:B--2---:R-:W-:Y:S01]  /*172a0*/  IMAD.WIDE R18, R3.reuse, 0x4, R164 ;  /* 0x0000000403127825 */ /* 0x044fe200078e02a4 */
[----:B------:R-:W-:Y:S02]  /*172b0*/  ISETP.GE.U32.AND P5, PT, R0, 0x7fffff86, PT ;  /* 0x7fffff860000780c */ /* 0x000fe40003fa6070 */
[----:B------:R3:W-:Y:S01]  /*172c0*/  STL.64 [R1+0x310], R12 ;  /* 0x0003100c01007387 */ /* 0x0007e20000100a00 */
[----:B------:R-:W-:Y:S02]  /*172d0*/  IMAD R0, R2, 0x1a, RZ ;  /* 0x0000001a02007824 */ /* 0x000fe400078e02ff */
[C---:B----4-:R-:W-:Y:S01]  /*172e0*/  IMAD.WIDE R14, R3.reuse, 0x4, R166 ;  /* 0x00000004030e7825 */ /* 0x050fe200078e02a6 */
[----:B------:R2:W-:Y:S04]  /*172f0*/  STL.64 [R1+0x308], R20 ;  /* 0x0003081401007387 */ /* 0x0005e80000100a00 */
[----:B------:R2:W-:Y:S01]  /*17300*/  LDGSTS.E [R9+0x4], desc[UR4][R20.64], !P6 ;  /* 0x0000400014097fae */ /* 0x0005e2000f121844 */
[----:B---3--:R-:W-:-:S03]  /*17310*/  IMAD.WIDE R12, R3, 0x4, R168 ;  /* 0x00000004030c7825 */ /* 0x008fc600078e02a8 */
        /* <DEDUP_REMOVED lines=8> */
[----:B---3--:R-:W-:-:S03]  /*173a0*/  IMAD.WIDE R18, R0, 0x4, R164 ;  /* 0x0000000400127825 */ /* 0x008fc600078e02a4 */
[----:B------:R2:W-:Y:S01]  /*173b0*/  LDGSTS.E [R9+0xc004], desc[UR4][R12.64], !P6 ;  /* 0x0c0040000c097fae */ /* 0x0005e2000f121844 */
[----:B------:R-:W-:Y:S01]  /*173c0*/  ISETP.GE.U32.AND P6, PT, R3, 0x7fffff85, PT ;  /* 0x7fffff850300780c */ /* 0x000fe20003fc6070 */
[----:B------:R-:W-:Y:S02]  /*173d0*/  IMAD R3, R2, 0x1b, RZ ;  /* 0x0000001b02037824 */ /* 0x000fe400078e02ff */
[C---:B-1----:R-:W-:Y:S01]  /*173e0*/  IMAD.WIDE R14, R0.reuse, 0x4, R166 ;  /* 0x00000004000e7825 */ /* 0x042fe200078e02a6 */
[----:B------:R1:W-:Y:S04]  /*173f0*/  STL.64 [R1+0x2e8], R20 ;  /* 0x0002e81401007387 */ /* 0x0003e80000100a00 */
        /* <DEDUP_REMOVED lines=12> */
[C---:B----4-:R-:W-:Y:S01]  /*174c0*/  IMAD.WIDE R14, R3.reuse, 0x4, R166 ;  /* 0x00000004030e7825 */ /* 0x050fe200078e02a6 */
[----:B------:R-:W-:Y:S02]  /*174d0*/  ISETP.GE.U32.AND P3, PT, R0, 0x7fffffa4, PT ;  /* 0x7fffffa40000780c */ /* 0x000fe40003f66070 */
[----:B------:R2:W-:Y:S01]  /*174e0*/  LDGSTS.E [R9+0xc], desc[UR4][R20.64], !P1 ;  /* 0x0000c00014097fae */ /* 0x0005e2000c921844 */
[----:B-1----:R-:W-:-:S03]  /*174f0*/  IMAD.WIDE R12, R3, 0x4, R168 ;  /* 0x00000004030c7825 */ /* 0x002fc600078e02a8 */
[----:B------:R1:W-:Y:S01]  /*17500*/  LDGSTS.E [R9+0x400c], desc[UR4][R18.64], !P1 ;  /* 0x0400c00012097fae */ /* 0x0003e2000c921844 */
[----:B------:R-:W4:Y:S01]  /*17510*/  LDC R3, c[0x0][0x230] ;  /* 0x00008c00ff037b82 */ /* 0x000f220000000800 */
[----:B------:R-:W-:Y:S02]  /*17520*/  VIADD R0, R5, 0xffffffe2 ;  /* 0xffffffe205007836 */ /* 0x000fe40000000000 */
[----:B------:R1:W-:Y:S01]  /*17530*/  LDGSTS.E [R9+0x800c], desc[UR4][R14.64], !P1 ;  /* 0x0800c0000e097fae */ /* 0x0003e2000c921844 */
[----:B------:R-:W-:-:S03]  /*17540*/  IMAD.WIDE R198, R204, 0x4, R170 ;  /* 0x00000004ccc67825 */ /* 0x000fc600078e02aa */
[----:B------:R1:W-:Y:S01]  /*17550*/  LDGSTS.E [R9+0xc00c], desc[UR4][R12.64], !P1 ;  /* 0x0c00c0000c097fae */ /* 0x0003e2000c921844 */
[----:B------:R-:W2:Y:S01]  /*17560*/  LDC R5, c[0x0][0x230] ;  /* 0x00008c00ff057b82 */ /* 0x000ea20000000800 */
[----:B------:R-:W-:Y:S01]  /*17570*/  IMAD.WIDE R200, R204, 0x4, R164 ;  /* 0x00000004ccc87825 */ /* 0x000fe200078e02a4 */
[----:B------:R-:W-:Y:S01]  /*17580*/  ISETP.GE.U32.AND P1, PT, R0, 0x7fffffa3, PT ;  /* 0x7fffffa30000780c */ /* 0x000fe20003f26070 */
[----:B------:R-:W-:Y:S02]  /*17590*/  LDGSTS.E [R9+0x10000], desc[UR4][R198.64], !P2 ;  /* 0x10000000c6097fae */ /* 0x000fe4000d121844 */
[C---:B------:R-:W-:Y:S02]  /*175a0*/  IMAD.WIDE R202, R204.reuse, 0x4, R166 ;  /* 0x00000004ccca7825 */ /* 0x040fe400078e02a6 */
[----:B------:R-:W-:Y:S02]  /*175b0*/  LDGSTS.E [R9+0x14000], desc[UR4][R200.64], !P2 ;  /* 0x14000000c8097fae */ /* 0x000fe4000d121844 */
[----:B------:R-:W-:-:S02]  /*175c0*/  IMAD.WIDE R204, R204, 0x4, R168 ;  /* 0x00000004cccc7825 */ /* 0x000fc400078e02a8 */
[----:B------:R-:W-:Y:S02]  /*175d0*/  LDGSTS.E [R9+0x18000], desc[UR4][R202.64], !P2 ;  /* 0x18000000ca097fae */ /* 0x000fe4000d121844 */
[----:B------:R-:W-:Y:S02]  /*175e0*/  VIADD R0, R6, 0xffffffe1 ;  /* 0xffffffe106007836 */ /* 0x000fe40000000000 */
[C---:B------:R-:W-:Y:S01]  /*175f0*/  IMAD.WIDE R206, R212.reuse, 0x4, R170 ;  /* 0x00000004d4ce7825 */ /* 0x040fe200078e02aa */
[----:B------:R-:W-:Y:S03]  /*17600*/  LDGSTS.E [R9+0x1c000], desc[UR4][R204.64], !P2 ;  /* 0x1c000000cc097fae */ /* 0x000fe6000d121844 */
[----:B------:R-:W-:Y:S01]  /*17610*/  IMAD.WIDE R208, R212, 0x4, R164 ;  /* 0x00000004d4d07825 */ /* 0x000fe200078e02a4 */
[----:B------:R-:W-:Y:S01]  /*17620*/  ISETP.GE.U32.AND P2, PT, R0, 0x7fffffa2, PT ;  /* 0x7fffffa20000780c */ /* 0x000fe20003f46070 */
[----:B------:R-:W-:Y:S02]  /*17630*/  LDGSTS.E [R9+0x10004], desc[UR4][R206.64], !P4 ;  /* 0x10004000ce097fae */ /* 0x000fe4000e121844 */
[----:B------:R-:W-:-:S04]  /*17640*/  IMAD.WIDE R210, R212, 0x4, R166 ;  /* 0x00000004d4d27825 */ /* 0x000fc800078e02a6 */
[C---:B------:R-:W-:Y:S01]  /*17650*/  IMAD.WIDE R214, R220.reuse, 0x4, R170 ;  /* 0x00000004dcd67825 */ /* 0x040fe200078e02aa */
[----:B------:R-:W-:Y:S03]  /*17660*/  LDGSTS.E [R9+0x14004], desc[UR4][R208.64], !P4 ;  /* 0x14004000d0097fae */ /* 0x000fe6000e121844 */
[C---:B------:R-:W-:Y:S01]  /*17670*/  IMAD.WIDE R216, R220.reuse, 0x4, R164 ;  /* 0x00000004dcd87825 */ /* 0x040fe200078e02a4 */
[----:B------:R-:W-:Y:S03]  /*17680*/  LDGSTS.E [R9+0x18004], desc[UR4][R210.64], !P4 ;  /* 0x18004000d2097fae */ /* 0x000fe6000e121844 */
[----:B------:R-:W-:-:S04]  /*17690*/  IMAD.WIDE R218, R220, 0x4, R166 ;  /* 0x00000004dcda7825 */ /* 0x000fc800078e02a6 */
[----:B------:R-:W-:-:S04]  /*176a0*/  IMAD.WIDE R222, R228, 0x4, R170 ;  /* 0x00000004e4de7825 */ /* 0x000fc800078e02aa */
[----:B------:R-:W-:-:S04]  /*176b0*/  IMAD.WIDE R224, R228, 0x4, R164 ;  /* 0x00000004e4e07825 */ /* 0x000fc800078e02a4 */
[----:B------:R-:W-:Y:S01]  /*176c0*/  IMAD.WIDE R226, R228, 0x4, R166 ;  /* 0x00000004e4e27825 */ /* 0x000fe200078e02a6 */
[----:B------:R-:W-:Y:S01]  /*176d0*/  LOP3.LUT R8, R7, 0x70, RZ, 0x3c, !PT ;  /* 0x0000007007087812 */ /* 0x000fe200078e3cff */
[----:B------:R1:W-:Y:S01]  /*176e0*/  STL.64 [R1+0x2c8], R20 ;  /* 0x0002c81401007387 */ /* 0x0003e20000100a00 */
[----:B------:R-:W-:Y:S01]  /*176f0*/  LOP3.LUT R159, R159, 0x3f, RZ, 0xc0, !PT ;  /* 0x0000003f9f9f7812 */ /* 0x000fe200078ec0ff */
[--C-:B------:R-:W-:Y:S01]  /*17700*/  IMAD.WIDE R212, R212, 0x4, R168.reuse ;  /* 0x00000004d4d47825 */ /* 0x100fe200078e02a8 */
[----:B------:R-:W1:Y:S03]  /*17710*/  LDC R6, c[0x0][0x230] ;  /* 0x00008c00ff067b82 */ /* 0x000e660000000800 */
[----:B---3--:R-:W-:Y:S01]  /*17720*/  VIADD R0, R4, 0xffffffe0 ;  /* 0xffffffe004007836 */ /* 0x008fe20000000000 */
[----:B------:R-:W-:Y:S01]  /*17730*/  LDGSTS.E [R9+0x1c004], desc[UR4][R212.64], !P4 ;  /* 0x1c004000d4097fae */ /* 0x000fe2000e121844 */
[----:B------:R-:W-:-:S03]  /*17740*/  IMAD.WIDE R220, R220, 0x4, R168 ;  /* 0x00000004dcdc7825 */ /* 0x000fc600078e02a8 */
[----:B------:R-:W-:Y:S01]  /*17750*/  ISETP.GE.U32.AND P4, PT, R0, 0x7fffffa1, PT ;  /* 0x7fffffa10000780c */ /* 0x000fe20003f86070 */
[----:B----4-:R-:W-:Y:S01]  /*17760*/  VIADD R0, R3, 0xffffffc3 ;  /* 0xffffffc303007836 */ /* 0x010fe20000000000 */
[----:B------:R-:W-:Y:S01]  /*17770*/  LDGSTS.E [R9+0x10008], desc[UR4][R214.64], !P5 ;  /* 0x10008000d6097fae */ /* 0x000fe2000e921844 */
[----:B------:R-:W-:-:S03]  /*17780*/  IMAD.WIDE R228, R228, 0x4, R168 ;  /* 0x00000004e4e47825 */ /* 0x000fc600078e02a8 */
[----:B------:R-:W-:Y:S04]  /*17790*/  LDGSTS.E [R9+0x14008], desc[UR4][R216.64], !P5 ;  /* 0x14008000d8097fae */ /* 0x000fe8000e921844 */
[----:B------:R-:W-:Y:S04]  /*177a0*/  LDGSTS.E [R9+0x18008], desc[UR4][R218.64], !P5 ;  /* 0x18008000da097fae */ /* 0x000fe8000e921844 */
[----:B------:R-:W-:Y:S01]  /*177b0*/  LDGSTS.E [R9+0x1c008], desc[UR4][R220.64], !P5 ;  /* 0x1c008000dc097fae */ /* 0x000fe2000e921844 */
[----:B------:R-:W-:Y:S01]  /*177c0*/  ISETP.GE.U32.AND P5, PT, R0, 0x7fffff84, PT ;  /* 0x7fffff840000780c */ /* 0x000fe20003fa6070 */
[----:B--2---:R-:W-:-:S02]  /*177d0*/  VIADD R0, R5, 0xffffffc2 ;  /* 0xffffffc205007836 */ /* 0x004fc40000000000 */
[----:B------:R-:W-:Y:S04]  /*177e0*/  LDGSTS.E [R9+0x1000c], desc[UR4][R222.64], !P6 ;  /* 0x1000c000de097fae */ /* 0x000fe8000f121844 */
[----:B------:R-:W-:Y:S04]  /*177f0*/  LDGSTS.E [R9+0x1400c], desc[UR4][R224.64], !P6 ;  /* 0x1400c000e0097fae */ /* 0x000fe8000f121844 */
[----:B------:R-:W-:Y:S04]  /*17800*/  LDGSTS.E [R9+0x1800c], desc[UR4][R226.64], !P6 ;  /* 0x1800c000e2097fae */ /* 0x000fe8000f121844 */
[----:B------:R-:W-:Y:S01]  /*17810*/  LDGSTS.E [R9+0x1c00c], desc[UR4][R228.64], !P6 ;  /* 0x1c00c000e4097fae */ /* 0x000fe2000f121844 */
[----:B------:R-:W-:Y:S01]  /*17820*/  ISETP.GE.U32.AND P6, PT, R0, 0x7fffff83, PT ;  /* 0x7fffff830000780c */ /* 0x000fe20003fc6070 */
[----:B------:R-:W-:-:S02]  /*17830*/  IMAD R0, R2, 0x1c, RZ ;  /* 0x0000001c02007824 */ /* 0x000fc400078e02ff */
[----:B------:R2:W-:Y:S01]  /*17840*/  STL.64 [R1+0x2c0], R18 ;  /* 0x0002c01201007387 */ /* 0x0005e20000100a00 */
[----:B------:R-:W-:Y:S02]  /*17850*/  VIADD R8, R8, UR61 ;  /* 0x0000003d08087c36 */ /* 0x000fe40008000000 */
[----:B-1----:R-:W-:Y:S01]  /*17860*/  IMAD.WIDE R20, R0, 0x4, R170 ;  /* 0x0000000400147825 */ /* 0x002fe200078e02aa */
[----:B------:R1:W-:Y:S03]  /*17870*/  STL.64 [R1+0x2b8], R14 ;  /* 0x0002b80e01007387 */ /* 0x0003e60000100a00 */
[C---:B------:R-:W-:Y:S01]  /*17880*/  IMAD R3, R2.reuse, 0x1d, RZ ;  /* 0x0000001d02037824 */ /* 0x040fe200078e02ff */
[----:B------:R3:W-:Y:S01]  /*17890*/  STL.64 [R1+0x2b0], R12 ;  /* 0x0002b00c01007387 */ /* 0x0007e20000100a00 */
[----:B------:R-:W-:Y:S02]  /*178a0*/  VIADD R5, R231, 0xffffffc0 ;  /* 0xffffffc0e7057836 */ /* 0x000fe40000000000 */
[----:B------:R-:W-:Y:S01]  /*178b0*/  IMAD R4, R2, 0x1e, RZ ;  /* 0x0000001e02047824 */ /* 0x000fe200078e02ff */
[----:B------:R4:W-:Y:S01]  /*178c0*/  LDGSTS.E [R8], desc[UR4][R20.64], !P3 ;  /* 0x0000000014087fae */ /* 0x0009e2000d921844 */
[C---:B--2---:R-:W-:Y:S01]  /*178d0*/  IMAD.WIDE R18, R0.reuse, 0x4, R164 ;  /* 0x0000000400127825 */ /* 0x044fe200078e02a4 */
[----:B------:R-:W2:Y:S03]  /*178e0*/  LDC R231, c[0x0][0x230] ;  /* 0x00008c00ffe77b82 */ /* 0x000ea60000000800 */
[C---:B-1----:R-:W-:Y:S01]  /*178f0*/  IMAD.WIDE R14, R0.reuse, 0x4, R166 ;  /* 0x00000004000e7825 */ /* 0x042fe200078e02a6 */
[----:B------:R4:W-:Y:S03]  /*17900*/  STL.64 [R1+0x2a8], R20 ;  /* 0x0002a81401007387 */ /* 0x0009e60000100a00 */
[----:B---3--:R-:W-:Y:S01]  /*17910*/  IMAD.WIDE R12, R0, 0x4, R168 ;  /* 0x00000004000c7825 */ /* 0x008fe200078e02a8 */
[----:B------:R1:W-:Y:S04]  /*17920*/  LDGSTS.E [R8+0x4000], desc[UR4][R18.64], !P3 ;  /* 0x0400000012087fae */ /* 0x0003e8000d921844 */
[----:B------:R1:W-:Y:S04]  /*17930*/  STL.64 [R1+0x2a0], R18 ;  /* 0x0002a01201007387 */ /* 0x0003e80000100a00 */
[----:B------:R3:W-:Y:S01]  /*17940*/  LDGSTS.E [R8+0x8000], desc[UR4][R14.64], !P3 ;  /* 0x080000000e087fae */ /* 0x0007e2000d921844 */
[----:B----4-:R-:W-:-:S03]  /*17950*/  IMAD.WIDE R20, R3, 0x4, R170 ;  /* 0x0000000403147825 */ /* 0x010fc600078e02aa */
[----:B------:R3:W-:Y:S04]  /*17960*/  STL.64 [R1+0x298], R14 ;  /* 0x0002980e01007387 */ /* 0x0007e80000100a00 */
[----:B------:R4:W-:Y:S01]  /*17970*/  LDGSTS.E [R8+0xc000], desc[UR4][R12.64], !P3 ;  /* 0x0c0000000c087fae */ /* 0x0009e2000d921844 */
[----:B-1----:R-:W-:Y:S01]  /*17980*/  IMAD.WIDE R18, R3, 0x4, R164 ;  /* 0x0000000403127825 */ /* 0x002fe200078e02a4 */
[----:B------:R-:W-:Y:S02]  /*17990*/  ISETP.GE.AND P3, PT, R159, R5, PT ;  /* 0x000000059f00720c */ /* 0x000fe40003f66270 */
[----:B------:R4:W-:Y:S01]  /*179a0*/  STL.64 [R1+0x290], R12 ;  /* 0x0002900c01007387 */ /* 0x0009e20000100a00 */
[----:B---3--:R-:W-:-:S03]  /*179b0*/  IMAD.WIDE R14, R3, 0x4, R166 ;  /* 0x00000004030e7825 */ /* 0x008fc600078e02a6 */
[----:B------:R1:W-:Y:S01]  /*179c0*/  STL.64 [R1+0x288], R20 ;  /* 0x0002881401007387 */ /* 0x0003e20000100a00 */
[----:B------:R-:W-:-:S03]  /*179d0*/  SEL R0, RZ, 0x4, P3 ;  /* 0x00000004ff007807 */ /* 0x000fc60001800000 */
[----:B------:R1:W-:Y:S01]  /*179e0*/  LDGSTS.E [R8+0x4], desc[UR4][R20.64], !P1 ;  /* 0x0000400014087fae */ /* 0x0003e2000c921844 */
[----:B----4-:R-:W-:-:S03]  /*179f0*/  IMAD.WIDE R12, R3, 0x4, R168 ;  /* 0x00000004030c7825 */ /* 0x010fc600078e02a8 */
[----:B------:R3:W-:Y:S01]  /*17a00*/  STL.64 [R1+0x280], R18 ;  /* 0x0002801201007387 */ /* 0x0007e20000100a00 */
[----:B------:R-:W-:-:S03]  /*17a10*/  PLOP3.LUT P3, PT, PT, PT, UP0, 0x80, 0x0 ;  /* 0x000000000000781c */ /* 0x000fc60003f6f008 */
[----:B------:R3:W-:Y:S01]  /*17a20*/  LDGSTS.E [R8+0x4004], desc[UR4][R18.64], !P1 ;  /* 0x0400400012087fae */ /* 0x0007e2000c921844 */
[----:B------:R-:W-:Y:S02]  /*17a30*/  IMAD R3, R2, 0x1f, RZ ;  /* 0x0000001f02037824 */ /* 0x000fe400078e02ff */
[C---:B-1----:R-:W-:Y:S01]  /*17a40*/  IMAD.WIDE R20, R4.reuse, 0x4, R170 ;  /* 0x0000000404147825 */ /* 0x042fe200078e02aa */
[----:B------:R1:W-:Y:S04]  /*17a50*/  STL.64 [R1+0x278], R14 ;  /* 0x0002780e01007387 */ /* 0x0003e80000100a00 */
[----:B------:R1:W-:Y:S01]  /*17a60*/  LDGSTS.E [R8+0x8004], desc[UR4][R14.64], !P1 ;  /* 0x080040000e087fae */ /* 0x0003e2000c921844 */
[----:B---3--:R-:W-:-:S03]  /*17a70*/  IMAD.WIDE R18, R4, 0x4, R164 ;  /* 0x0000000404127825 */ /* 0x008fc600078e02a4 */
[----:B------:R3:W-:Y:S01]  /*17a80*/  STL.64 [R1+0x270], R12 ;  /* 0x0002700c01007387 */ /* 0x0007e20000100a00 */
[----:B------:R-:W-:-:S03]  /*17a90*/  SEL R0, R0, RZ, P3 ;  /* 0x000000ff00007207 */ /* 0x000fc60001800000 */
[----:B------:R3:W-:Y:S01]  /*17aa0*/  LDGSTS.E [R8+0xc004], desc[UR4][R12.64], !P1 ;  /* 0x0c0040000c087fae */ /* 0x0007e2000c921844 */
[----:B-1----:R-:W-:-:S03]  /*17ab0*/  IMAD.WIDE R14, R4, 0x4, R166 ;  /* 0x00000004040e7825 */ /* 0x002fc600078e02a6 */
[----:B------:R1:W-:Y:S04]  /*17ac0*/  STL.64 [R1+0x268], R20 ;  /* 0x0002681401007387 */ /* 0x0003e80000100a00 */
[----:B------:R1:W-:Y:S01]  /*17ad0*/  LDGSTS.E [R8+0x8], desc[UR4][R20.64], !P2 ;  /* 0x0000800014087fae */ /* 0x0003e2000d121844 */
[----:B---3--:R-:W-:-:S03]  /*17ae0*/  IMAD.WIDE R12, R4, 0x4, R168 ;  /* 0x00000004040c7825 */ /* 0x008fc600078e02a8 */
[----:B------:R3:W-:Y:S01]  /*17af0*/  STL.64 [R1+0x260], R18 ;  /* 0x0002601201007387 */ /* 0x0007e20000100a00 */
[----:B------:R-:W-:Y:S01]  /*17b00*/  ISETP.NE.U32.AND P3, PT, R0, RZ, PT ;  /* 0x000000ff0000720c */ /* 0x000fe20003f65070 */
[----:B------:R-:W4:Y:S02]  /*17b10*/  LDC R4, c[0x0][0x230] ;  /* 0x00008c00ff047b82 */ /* 0x000f240000000800 */
[----:B------:R3:W-:Y:S01]  /*17b20*/  LDGSTS.E [R8+0x4008], desc[UR4][R18.64], !P2 ;  /* 0x0400800012087fae */ /* 0x0007e2000d121844 */
[----:B-1----:R-:W-:-:S03]  /*17b30*/  IMAD.WIDE R20, R3, 0x4, R170 ;  /* 0x0000000403147825 */ /* 0x002fc600078e02aa */
[----:B------:R1:W-:Y:S04]  /*17b40*/  STL.64 [R1+0x258], R14 ;  /* 0x0002580e01007387 */ /* 0x0003e80000100a00 */
[----:B------:R1:W-:Y:S01]  /*17b50*/  LDGSTS.E [R8+0x8008], desc[UR4][R14.64], !P2 ;  /* 0x080080000e087fae */ /* 0x0003e2000d121844 */
[----:B---3--:R-:W-:-:S03]  /*17b60*/  IMAD.WIDE R18, R3, 0x4, R164 ;  /* 0x0000000403127825 */ /* 0x008fc600078e02a4 */
[----:B------:R3:W-:Y:S04]  /*17b70*/  STL.64 [R1+0x250], R12 ;  /* 0x0002500c01007387 */ /* 0x0007e80000100a00 */
[----:B------:R3:W-:Y:S01]  /*17b80*/  LDGSTS.E [R8+0xc008], desc[UR4][R12.64], !P2 ;  /* 0x0c0080000c087fae */ /* 0x0007e2000d121844 */
[----:B------:R-:W-:Y:S02]  /*17b90*/  IMAD R0, R2, 0x3c, RZ ;  /* 0x0000003c02007824 */ /* 0x000fe400078e02ff */
[C---:B-1----:R-:W-:Y:S01]  /*17ba0*/  IMAD.WIDE R14, R3.reuse, 0x4, R166 ;  /* 0x00000004030e7825 */ /* 0x042fe200078e02a6 */
[----:B------:R1:W-:Y:S04]  /*17bb0*/  LDGSTS.E [R8+0xc], desc[UR4][R20.64], !P4 ;  /* 0x0000c00014087fae */ /* 0x0003e8000e121844 */
[----:B------:R2:W-:Y:S01]  /*17bc0*/  LDGSTS.E [R8+0x400c], desc[UR4][R18.64], !P4 ;  /* 0x0400c00012087fae */ /* 0x0005e2000e121844 */
[----:B---3--:R-:W-:-:S03]  /*17bd0*/  IMAD.WIDE R12, R3, 0x4, R168 ;  /* 0x00000004030c7825 */ /* 0x008fc600078e02a8 */
[----:B------:R1:W-:Y:S01]  /*17be0*/  STL.64 [R1+0x758], R20 ;  /* 0x0007581401007387 */ /* 0x0003e20000100a00 */
[----:B------:R-:W-:-:S03]  /*17bf0*/  VIADD R3, R232, 0xffffffbf ;  /* 0xffffffbfe8037836 */ /* 0x000fc60000000000 */
[----:B------:R3:W-:Y:S01]  /*17c00*/  LDGSTS.E [R8+0x800c], desc[UR4][R14.64], !P4 ;  /* 0x0800c0000e087fae */ /* 0x0007e2000e121844 */
[----:B------:R-:W-:Y:S01]  /*17c10*/  VIADD R6, R6, 0xffffffc1 ;  /* 0xffffffc106067836 */ /* 0x000fe20000000000 */
[----:B------:R-:W-:Y:S01]  /*17c20*/  ISETP.GE.U32.AND P2, PT, R5, 0x7fffff81, PT ;  /* 0x7fffff810500780c */ /* 0x000fe20003f46070 */
[----:B------:R-:W4:Y:S01]  /*17c30*/  LDC.64 R232, c[0x0][0x238] ;  /* 0x00008e00ffe87b82 */ /* 0x000f220000000a00 */
[----:B------:R2:W-:Y:S04]  /*17c40*/  STL.64 [R1+0x7b0], R18 ;  /* 0x0007b01201007387 */ /* 0x0005e80000100a00 */
[----:B------:R3:W-:Y:S01]  /*17c50*/  LDGSTS.E [R8+0xc00c], desc[UR4][R12.64], !P4 ;  /* 0x0c00c0000c087fae */ /* 0x0007e2000e121844 */
[----:B-1----:R-:W-:Y:S01]  /*17c60*/  IMAD.WIDE R20, R0, 0x4, R170 ;  /* 0x0000000400147825 */ /* 0x002fe200078e02aa */
[----:B------:R-:W-:Y:S01]  /*17c70*/  ISETP.GE.U32.AND P4, PT, R3, 0x7fffff80, PT ;  /* 0x7fffff800300780c */ /* 0x000fe20003f86070 */
[----:B------:R-:W1:Y:S01]  /*17c80*/  LDC R5, c[0x0][0x230] ;  /* 0x00008c00ff057b82 */ /* 0x000e620000000800 */
[----:B------:R3:W-:Y:S01]  /*17c90*/  STL.64 [R1+0x7c8], R14 ;  /* 0x0007c80e01007387 */ /* 0x0007e20000100a00 */
[----:B------:R-:W-:-:S02]  /*17ca0*/  IMAD R3, R2, 0x3d, RZ ;  /* 0x0000003d02037824 */ /* 0x000fc400078e02ff */
[C---:B--2---:R-:W-:Y:S01]  /*17cb0*/  IMAD.WIDE R18, R0.reuse, 0x4, R164 ;  /* 0x0000000400127825 */ /* 0x044fe200078e02a4 */
[----:B------:R2:W-:Y:S04]  /*17cc0*/  STL.64 [R1+0x7e0], R12 ;  /* 0x0007e00c01007387 */ /* 0x0005e80000100a00 */
[----:B------:R2:W-:Y:S01]  /*17cd0*/  STL.64 [R1+0x770], R20 ;  /* 0x0007701401007387 */ /* 0x0005e20000100a00 */
[----:B---3--:R-:W-:-:S03]  /*17ce0*/  IMAD.WIDE R14, R0, 0x4, R166 ;  /* 0x00000004000e7825 */ /* 0x008fc600078e02a6 */
[----:B------:R3:W-:Y:S01]  /*17cf0*/  LDGSTS.E [R8+0x10000], desc[UR4][R20.64], !P5 ;  /* 0x1000000014087fae */ /* 0x0007e2000e921844 */
[----:B--2---:R-:W-:-:S03]  /*17d00*/  IMAD.WIDE R12, R0, 0x4, R168 ;  /* 0x00000004000c7825 */ /* 0x004fc600078e02a8 */
[----:B------:R2:W-:Y:S04]  /*17d10*/  STL.64 [R1+0x7f8], R18 ;  /* 0x0007f81201007387 */ /* 0x0005e80000100a00 */
[----:B------:R2:W-:Y:S01]  /*17d20*/  LDGSTS.E [R8+0x14000], desc[UR4][R18.64], !P5 ;  /* 0x1400000012087fae */ /* 0x0005e2000e921844 */
[----:B---3--:R-:W-:-:S03]  /*17d30*/  IMAD.WIDE R20, R3, 0x4, R170 ;  /* 0x0000000403147825 */ /* 0x008fc600078e02aa */
[----:B------:R3:W-:Y:S04]  /*17d40*/  STL.64 [R1+0x820], R14 ;  /* 0x0008200e01007387 */ /* 0x0007e80000100a00 */
[----:B------:R3:W-:Y:S01]  /*17d50*/  LDGSTS.E [R8+0x18000], desc[UR4][R14.64], !P5 ;  /* 0x180000000e087fae */ /* 0x0007e2000e921844 */
[----:B--2---:R-:W-:-:S03]  /*17d60*/  IMAD.WIDE R18, R3, 0x4, R164 ;  /* 0x0000000403127825 */ /* 0x004fc600078e02a4 */
[----:B------:R2:W-:Y:S04]  /*17d70*/  STL.64 [R1+0x838], R12 ;  /* 0x0008380c01007387 */ /* 0x0005e80000100a00 */
[----:B------:R2:W-:Y:S01]  /*17d80*/  LDGSTS.E [R8+0x1c000], desc[UR4][R12.64], !P5 ;  /* 0x1c0000000c087fae */ /* 0x0005e2000e921844 */
[----:B---3--:R-:W-:-:S03]  /*17d90*/  IMAD.WIDE R14, R3, 0x4, R166 ;  /* 0x00000004030e7825 */ /* 0x008fc600078e02a6 */
[----:B------:R3:W-:Y:S04]  /*17da0*/  STL.64 [R1+0x7a0], R20 ;  /* 0x0007a01401007387 */ /* 0x0007e80000100a00 */
[----:B------:R1:W-:Y:S01]  /*17db0*/  STL.64 [R1+0x850], R18 ;  /* 0x0008501201007387 */ /* 0x0003e20000100a00 */
[----:B--2---:R-:W-:-:S03]  /*17dc0*/  IMAD.WIDE R12, R3, 0x4, R168 ;  /* 0x00000004030c7825 */ /* 0x004fc600078e02a8 */
[----:B------:R2:W-:Y:S04]  /*17dd0*/  STL.64 [R1+0x868], R14 ;  /* 0x0008680e01007387 */ /* 0x0005e80000100a00 */
[----:B------:R2:W-:Y:S04]  /*17de0*/  STL.64 [R1+0x890], R12 ;  /* 0x0008900c01007387 */ /* 0x0005e80000100a00 */
[----:B------:R-:W2:Y:S01]  /*17df0*/  LDL R159, [R1+0x2cfc] ;  /* 0x002cfc00019f7983 */ /* 0x000ea20000100800 */
[----:B------:R-:W-:Y:S02]  /*17e00*/  ISETP.GE.U32.AND P1, PT, R6, 0x7fffff82, PT ;  /* 0x7fffff820600780c */ /* 0x000fe40003f26070 */
[----:B------:R-:W4:Y:S01]  /*17e10*/  LDC R6, c[0x0][0x230] ;  /* 0x00008c00ff067b82 */ /* 0x000f220000000800 */
[----:B------:R3:W-:Y:S04]  /*17e20*/  LDGSTS.E [R8+0x10004], desc[UR4][R20.64], !P6 ;  /* 0x1000400014087fae */ /* 0x0007e8000f121844 */
[----:B------:R1:W-:Y:S04]  /*17e30*/  LDGSTS.E [R8+0x14004], desc[UR4][R18.64], !P6 ;  /* 0x1400400012087fae */ /* 0x0003e8000f121844 */
[----:B------:R2:W-:Y:S04]  /*17e40*/  LDGSTS.E [R8+0x18004], desc[UR4][R14.64], !P6 ;  /* 0x180040000e087fae */ /* 0x0005e8000f121844 */
[----:B------:R2:W-:Y:S01]  /*17e50*/  LDGSTS.E [R8+0x1c004], desc[UR4][R12.64], !P6 ;  /* 0x1c0040000c087fae */ /* 0x0005e2000f121844 */
[----:B----4-:R-:W-:-:S02]  /*17e60*/  VIADD R0, R6, 0xffffffbe ;  /* 0xffffffbe06007836 */ /* 0x010fc40000000000 */
[----:B------:R-:W4:Y:S03]  /*17e70*/  LDC R6, c[0x0][0x230] ;  /* 0x00008c00ff067b82 */ /* 0x000f260000000800 */
[----:B------:R-:W-:Y:S01]  /*17e80*/  ISETP.GE.U32.AND P5, PT, R0, 0x7fffff7f, PT ;  /* 0x7fffff7f0000780c */ /* 0x000fe20003fa6070 */
[----:B------:R-:W-:-:S04]  /*17e90*/  VIADD R0, R4, 0xffffffbd ;  /* 0xffffffbd04007836 */ /* 0x000fc80000000000 */
[----:B------:R-:W4:Y:S01]  /*17ea0*/  LDC R4, c[0x0][0x230] ;  /* 0x00008c00ff047b82 */ /* 0x000f220000000800 */
[----:B------:R-:W-:Y:S01]  /*17eb0*/  ISETP.GE.U32.AND P6, PT, R0, 0x7fffff7e, PT ;  /* 0x7fffff7e0000780c */ /* 0x000fe20003fc6070 */
[C---:B------:R-:W-:Y:S02]  /*17ec0*/  IMAD R0, R2.reuse, 0x3e, RZ ;  /* 0x0000003e02007824 */ /* 0x040fe400078e02ff */
[----:B------:R-:W-:Y:S02]  /*17ed0*/  IMAD R2, R2, 0x3f, RZ ;  /* 0x0000003f02027824 */ /* 0x000fe400078e02ff */
[----:B---3--:R-:W-:-:S04]  /*17ee0*/  IMAD.WIDE R20, R0, 0x4, R170 ;  /* 0x0000000400147825 */ /* 0x008fc800078e02aa */
[C---:B-1----:R-:W-:Y:S01]  /*17ef0*/  IMAD.WIDE R18, R0.reuse, 0x4, R164 ;  /* 0x0000000400127825 */ /* 0x042fe200078e02a4 */
[----:B------:R1:W-:Y:S03]  /*17f00*/  STL.64 [R1+0x798], R20 ;  /* 0x0007981401007387 */ /* 0x0003e60000100a00 */
[C---:B--2---:R-:W-:Y:S01]  /*17f10*/  IMAD.WIDE R14, R0.reuse, 0x4, R166 ;  /* 0x00000004000e7825 */ /* 0x044fe200078e02a6 */
[----:B------:R1:W-:Y:S03]  /*17f20*/  LDGSTS.E [R8+0x10008], desc[UR4][R20.64], !P1 ;  /* 0x1000800014087fae */ /* 0x0003e6000c921844 */
[----:B------:R-:W-:Y:S01]  /*17f30*/  IMAD.WIDE R12, R0, 0x4, R168 ;  /* 0x00000004000c7825 */ /* 0x000fe200078e02a8 */
[----:B------:R2:W-:Y:S03]  /*17f40*/  STL.64 [R1+0x888], R18 ;  /* 0x0008881201007387 */ /* 0x0005e60000100a00 */
[----:B------:R-:W-:Y:S01]  /*17f50*/  VIADD R0, R5, 0xffffffbc ;  /* 0xffffffbc05007836 */ /* 0x000fe20000000000 */
        /* <DEDUP_REMOVED lines=8> */
[----:B----4-:R-:W-:Y:S02]  /*17fe0*/  VIADD R0, R6, 0xffffff9f ;  /* 0xffffff9f06007836 */ /* 0x010fe40000000000 */
[C---:B-1----:R-:W-:Y:S01]  /*17ff0*/  IMAD.WIDE R14, R2.reuse, 0x4, R166 ;  /* 0x00000004020e7825 */ /* 0x042fe200078e02a6 */
[----:B------:R-:W-:Y:S04]  /*18000*/  LDGSTS.E [R8+0x1000c], desc[UR4][R20.64], !P2 ;  /* 0x1000c00014087fae */ /* 0x000fe8000d121844 */
[----:B------:R-:W-:Y:S01]  /*18010*/  STL.64 [R1+0x788], R20 ;  /* 0x0007881401007387 */ /* 0x000fe20000100a00 */
[----:B--2---:R-:W-:-:S03]  /*18020*/  IMAD.WIDE R12, R2, 0x4, R168 ;  /* 0x00000004020c7825 */ /* 0x004fc600078e02a8 */
[----:B------:R-:W-:Y:S04]  /*18030*/  LDGSTS.E [R8+0x1400c], desc[UR4][R18.64], !P2 ;  /* 0x1400c00012087fae */ /* 0x000fe8000d121844 */
[----:B------:R-:W-:Y:S04]  /*18040*/  STL.64 [R1+0x8e8], R18 ;  /* 0x0008e81201007387 */ /* 0x000fe80000100a00 */
[----:B------:R-:W-:Y:S04]  /*18050*/  LDGSTS.E [R8+0x1800c], desc[UR4][R14.64], !P2 ;  /* 0x1800c0000e087fae */ /* 0x000fe8000d121844 */
[----:B------:R-:W-:Y:S04]  /*18060*/  STL.64 [R1+0x900], R14 ;  /* 0x0009000e01007387 */ /* 0x000fe80000100a00 */
[----:B------:R1:W-:Y:S01]  /*18070*/  LDGSTS.E [R8+0x1c00c], desc[UR4][R12.64], !P2 ;  /* 0x1c00c0000c087fae */ /* 0x0003e2000d121844 */
[----:B------:R-:W-:Y:S01]  /*18080*/  ISETP.GE.U32.AND P2, PT, R0, 0x7fffff60, PT ;  /* 0x7fffff600000780c */ /* 0x000fe20003f46070 */
[----:B------:R-:W-:-:S02]  /*18090*/  IMAD.U32 R0, RZ, RZ, UR61 ;  /* 0x0000003dff007e24 */ /* 0x000fc4000f8e00ff */
[----:B------:R1:W-:Y:S04]  /*180a0*/  STL.64 [R1+0x928], R12 ;  /* 0x0009280c01007387 */ /* 0x0003e80000100a00 */
[----:B------:R-:W0:Y:S01]  /*180b0*/  LDGDEPBAR ;  /* 0x00000000000079af */ /* 0x000e220000000000 */
[C---:B------:R-:W-:Y:S02]  /*180c0*/  LOP3.LUT R5, R159.reuse, 0x20, RZ, 0x3c, !PT ;  /* 0x000000209f057812 */ /* 0x040fe400078e3cff */
[C---:B------:R-:W-:Y:S02]  /*180d0*/  LOP3.LUT R3, R159.reuse, 0x40, RZ, 0x3c, !PT ;  /* 0x000000409f037812 */ /* 0x040fe400078e3cff */
[----:B-1----:R-:W-:Y:S01]  /*180e0*/  LOP3.LUT R12, R159, 0x60, RZ, 0x3c, !PT ;  /* 0x000000609f0c7812 */ /* 0x002fe200078e3cff */
[----:B------:R1:W-:Y:S01]  /*180f0*/  STL [R1+0x3218], R5 ;  /* 0x0032180501007387 */ /* 0x0003e20000100800 */
[----:B------:R-:W-:-:S03]  /*18100*/  IADD3 R6, R0, 0x100000, R159 ;  /* 0x0010000000067810 */ /* 0x000fc60007ffe09f */
[----:B------:R2:W-:Y:S04]  /*18110*/  STL [R1+0x3214], R3 ;  /* 0x0032140301007387 */ /* 0x0005e80000100800 */
[----:B------:R3:W-:Y:S04]  /*18120*/  STL [R1+0x3210], R12 ;  /* 0x0032100c01007387 */ /* 0x0007e80000100800 */
[----:B------:R-:W4:Y:S04]  /*18130*/  LDL.64 R158, [R1+0x3b8] ;  /* 0x0003b800019e7983 */ /* 0x000f280000100a00 */
        /* <DEDUP_REMOVED lines=8> */
[----:B------:R-:W-:Y:S04]  /*181c0*/  LDGSTS.E [R6+-0x60000], desc[UR4][R16.64], P0 ;  /* 0xa000000010067fae */ /* 0x000fe80008121844 */
        /* <DEDUP_REMOVED lines=23> */
[----:B------:R-:W-:Y:S01]  /*18340*/  LDGSTS.E [R6+-0x5d000], desc[UR4][R116.64], P0 ;  /* 0xa300000074067fae */ /* 0x000fe20008121844 */
[----:B-1----:R-:W-:-:S03]  /*18350*/  IADD3 R5, R0, 0x100000, R5 ;  /* 0x0010000000057810 */ /* 0x002fc60007ffe005 */
[----:B------:R-:W4:Y:S01]  /*18360*/  LDL.64 R244, [R1+0x950] ;  /* 0x0009500001f47983 */ /* 0x000f220000100a00 */
[----:B--2---:R-:W-:-:S03]  /*18370*/  IADD3 R3, R0, 0x100000, R3 ;  /* 0x0010000000037810 */ /* 0x004fc60007ffe003 */
[----:B------:R-:W-:Y:S01]  /*18380*/  LDGSTS.E [R6+-0x5cc00], desc[UR4][R124.64], P0 ;  /* 0xa34000007c067fae */ /* 0x000fe20008121844 */
[----:B------:R-:W-:-:S03]  /*18390*/  IADD3 R0, R0, 0x100000, R12 ;  /* 0x0010000000007810 */ /* 0x000fc60007ffe00c */
[----:B------:R-:W2:Y:S04]  /*183a0*/  LDL.64 R246, [R1+0x970] ;  /* 0x0009700001f67983 */ /* 0x000ea80000100a00 */
[----:B------:R-:W-:Y:S04]  /*183b0*/  LDGSTS.E [R6+-0x5c800], desc[UR4][R132.64], P0 ;  /* 0xa380000084067fae */ /* 0x000fe80008121844 */
[----:B------:R-:W2:Y:S04]  /*183c0*/  LDL.64 R248, [R1+0x990] ;  /* 0x0009900001f87983 */ /* 0x000ea80000100a00 */
[----:B------:R-:W-:Y:S04]  /*183d0*/  LDGSTS.E [R6+-0x5c400], desc[UR4][R140.64], P0 ;  /* 0xa3c000008c067fae */ /* 0x000fe80008121844 */
[----:B------:R-:W2:Y:S04]  /*183e0*/  LDL.64 R250, [R1+0x9b0] ;  /* 0x0009b00001fa7983 */ /* 0x000ea80000100a00 */
[----:B------:R-:W-:Y:S04]  /*183f0*/  LDGSTS.E [R6+-0x5c000], desc[UR4][R148.64], P0 ;  /* 0xa400000094067fae */ /* 0x000fe80008121844 */
[----:B------:R-:W2:Y:S04]  /*18400*/  LDL.64 R20, [R1+0x9d0] ;  /* 0x0009d00001147983 */ /* 0x000ea80000100a00 */
[----:B------:R-:W-:Y:S04]  /*18410*/  LDGSTS.E [R6+-0x5bc00], desc[UR4][R156.64], P0 ;  /* 0xa44000009c067fae */ /* 0x000fe80008121844 */
[----:B---3--:R-:W3:Y:S04]  /*18420*/  LDL.64 R12, [R1+0x9f0] ;  /* 0x0009f000010c7983 */ /* 0x008ee80000100a00 */
[----:B----4-:R-:W-:Y:S04]  /*18430*/  LDGSTS.E [R6+-0x5b800], desc[UR4][R158.64], P0 ;  /* 0xa48000009e067fae */ /* 0x010fe80008121844 */
[----:B------:R-:W-:Y:S04]  /*18440*/  LDGSTS.E [R6+-0x5b400], desc[UR4][R196.64], P0 ;  /* 0xa4c00000c4067fae */ /* 0x000fe80008121844 */
[----:B------:R-:W-:Y:S04]  /*18450*/  LDGSTS.E [R6+-0x5b000], desc[UR4][R14.64], P0 ;  /* 0xa50000000e067fae */ /* 0x000fe80008121844 */
[----:B------:R-:W4:Y:S04]  /*18460*/  LDL.LU.64 R158, [R1+0x3878] ;  /* 0x00387800019e7983 */ /* 0x000f280000300a00 */
[----:B------:R-:W-:Y:S04]  /*18470*/  LDGSTS.E [R6+-0x5ac00], desc[UR4][R194.64], P0 ;  /* 0xa5400000c2067fae */ /* 0x000fe80008121844 */
        /* <DEDUP_REMOVED lines=18> */
[----:B--2---:R-:W-:Y:S04]  /*185a0*/  LDGSTS.E [R6+-0x4e000], desc[UR4][R246.64], P0 ;  /* 0xb2000000f6067fae */ /* 0x004fe80008121844 */
[----:B------:R-:W-:Y:S04]  /*185b0*/  LDGSTS.E [R6+-0x4dc00], desc[UR4][R248.64], P0 ;  /* 0xb2400000f8067fae */ /* 0x000fe80008121844 */
[----:B------:R-:W-:Y:S04]  /*185c0*/  LDGSTS.E [R6+-0x4d800], desc[UR4][R250.64], P0 ;  /* 0xb2800000fa067fae */ /* 0x000fe80008121844 */
[----:B------:R-:W-:Y:S04]  /*185d0*/  LDGSTS.E [R6+-0x4d400], desc[UR4][R20.64], P0 ;  /* 0xb2c0000014067fae */ /* 0x000fe80008121844 */
[----:B---3--:R-:W-:Y:S04]  /*185e0*/  LDGSTS.E [R6+-0x4d000], desc[UR4][R12.64], P0 ;  /* 0xb30000000c067fae */ /* 0x008fe80008121844 */
[----:B----4-:R-:W-:Y:S04]  /*185f0*/  LDGSTS.E [R6+-0x4cc00], desc[UR4][R158.64], P0 ;  /* 0xb34000009e067fae */ /* 0x010fe80008121844 */
[----:B------:R-:W-:Y:S04]  /*18600*/  LDGSTS.E [R6+-0x4c800], desc[UR4][R150.64], P0 ;  /* 0xb380000096067fae */ /* 0x000fe80008121844 */
[----:B------:R-:W-:Y:S04]  /*18610*/  LDGSTS.E [R6+-0x4c400], desc[UR4][R142.64], P0 ;  /* 0xb3c000008e067fae */ /* 0x000fe80008121844 */
[----:B------:R-:W2:Y:S04]  /*18620*/  LDL.LU.64 R158, [R1+0x3870] ;  /* 0x00387000019e7983 */ /* 0x000ea80000300a00 */
[----:B------:R-:W3:Y:S04]  /*18630*/  LDL.LU.64 R150, [R1+0x3868] ;  /* 0x0038680001967983 */ /* 0x000ee80000300a00 */
[----:B------:R-:W4:Y:S04]  /*18640*/  LDL.LU.64 R142, [R1+0x3860] ;  /* 0x00386000018e7983 */ /* 0x000f280000300a00 */
[----:B------:R-:W-:Y:S04]  /*18650*/  LDGSTS.E [R6+-0x4c000], desc[UR4][R134.64], P0 ;  /* 0xb400000086067fae */ /* 0x000fe80008121844 */
        /* <DEDUP_REMOVED lines=30> */
[----:B------:R-:W2:Y:S04]  /*18840*/  LDL.64 R196, [R1+0x488] ;  /* 0x0004880001c47983 */ /* 0x000ea80000100a00 */
        /* <DEDUP_REMOVED lines=26> */
[----:B------:R1:W-:Y:S04]  /*189f0*/  STL.64 [R1+0x3558], R6 ;  /* 0x0035580601007387 */ /* 0x0003e80000100a00 */
[----:B-1----:R-:W2:Y:S04]  /*18a00*/  LDL.64 R6, [R1+0x428] ;  /* 0x0004280001067983 */ /* 0x002ea80000100a00 */
[----:B---3--:R-:W-:Y:S04]  /*18a10*/  LDGSTS.E [R5+-0x5ff00], desc[UR4][R22.64], P0 ;  /* 0xa010000016057fae */ /* 0x008fe80008121844 */
[----:B----4-:R-:W-:Y:S04]  /*18a20*/  LDGSTS.E [R5+-0x5fb00], desc[UR4][R30.64], P0 ;  /* 0xa05000001e057fae */ /* 0x010fe80008121844 */
[----:B--2---:R-:W-:Y:S04]  /*18a30*/  LDGSTS.E [R5+-0x5f700], desc[UR4][R38.64], P0 ;  /* 0xa090000026057fae */ /* 0x004fe80008121844 */
        /* <DEDUP_REMOVED lines=16> */
[----:B------:R-:W2:Y:S04]  /*18b40*/  LDL.LU.64 R162, [R1+0x37e0] ;  /* 0x0037e00001a27983 */ /* 0x000ea80000300a00 */
        /* <DEDUP_REMOVED lines=30> */
[----:B------:R-:W3:Y:S04]  /*18d30*/  LDL.LU.64 R160, [R1+0x37d8] ;  /* 0x0037d80001a07983 */ /* 0x000ee80000300a00 */
[----:B------:R-:W4:Y:S04]  /*18d40*/  LDL.LU.64 R152, [R1+0x37d0] ;  /* 0x0037d00001987983 */ /* 0x000f280000300a00 */
[----:B------:R-:W2:Y:S04]  /*18d50*/  LDL.LU.64 R144, [R1+0x37c8] ;  /* 0x0037c80001907983 */ /* 0x000ea80000300a00 */
        /* <DEDUP_REMOVED lines=30> */
[----:B------:R-:W3:Y:S04]  /*18f40*/  LDL.64 R6, [R1+0x3e8] ;  /* 0x0003e80001067983 */ /* 0x000ee80000100a00 */
        /* <DEDUP_REMOVED lines=26> */
[----:B--2---:R-:W-:Y:S04]  /*190f0*/  LDGSTS.E [R3+-0x5fe00], desc[UR4][R24.64], P0 ;  /* 0xa020000018037fae */ /* 0x004fe80008121844 */
[----:B----4-:R-:W-:Y:S04]  /*19100*/  LDGSTS.E [R3+-0x5fa00], desc[UR4][R32.64], P0 ;  /* 0xa060000020037fae */ /* 0x010fe80008121844 */
[----:B---3--:R-:W-:Y:S04]  /*19110*/  LDGSTS.E [R3+-0x5f600], desc[UR4][R40.64], P0 ;  /* 0xa0a0000028037fae */ /* 0x008fe80008121844 */
        /* <DEDUP_REMOVED lines=107> */
[----:B----4-:R-:W-:Y:S04]  /*197d0*/  LDGSTS.E [R0+-0x5fd00], desc[UR4][R26.64], P0 ;  /* 0xa03000001a007fae */ /* 0x010fe80008121844 */
[----:B---3--:R-:W-:Y:S04]  /*197e0*/  LDGSTS.E [R0+-0x5f900], desc[UR4][R34.64], P0 ;  /* 0xa070000022007fae */ /* 0x008fe80008121844 */
        /* <DEDUP_REMOVED lines=23> */
[----:B------:R-:W2:Y:S04]  /*19960*/  LDL.64 R242, [R1+0x7e8] ;  /* 0x0007e80001f27983 */ /* 0x000ea80000100a00 */
[----:B------:R-:W3:Y:S04]  /*19970*/  LDL.64 R244, [R1+0x810] ;  /* 0x0008100001f47983 */ /* 0x000ee80000100a00 */
[----:B------:R-:W-:Y:S04]  /*19980*/  LDGSTS.E [R0+-0x59900], desc[UR4][R250.64], P0 ;  /* 0xa6700000fa007fae */ /* 0x000fe80008121844 */
[----:B------:R-:W-:Y:S04]  /*19990*/  LDGSTS.E [R0+-0x59500], desc[UR4][R248.64], P0 ;  /* 0xa6b00000f8007fae */ /* 0x000fe80008121844 */
[----:B------:R-:W-:Y:S04]  /*199a0*/  LDGSTS.E [R0+-0x59100], desc[UR4][R20.64], P0 ;  /* 0xa6f0000014007fae */ /* 0x000fe80008121844 */
[----:B------:R-:W4:Y:S04]  /*199b0*/  LDL.64 R250, [R1+0x840] ;  /* 0x0008400001fa7983 */ /* 0x000f280000100a00 */
[----:B------:R-:W4:Y:S04]  /*199c0*/  LDL.64 R18, [R1+0xa48] ;  /* 0x000a480001127983 */ /* 0x000f280000100a00 */
[----:B------:R-:W-:Y:S04]  /*199d0*/  LDGSTS.E [R0+-0x58d00], desc[UR4][R12.64], P0 ;  /* 0xa73000000c007fae */ /* 0x000fe80008121844 */
[----:B------:R-:W4:Y:S04]  /*199e0*/  LDL.64 R20, [R1+0xa68] ;  /* 0x000a680001147983 */ /* 0x000f280000100a00 */
[----:B------:R-:W-:Y:S04]  /*199f0*/  LDGSTS.E [R0+-0x58900], desc[UR4][R10.64], P0 ;  /* 0xa77000000a007fae */ /* 0x000fe80008121844 */
[----:B------:R-:W4:Y:S04]  /*19a00*/  LDL.64 R12, [R1+0xa88] ;  /* 0x000a8800010c7983 */ /* 0x000f280000100a00 */
[----:B------:R-:W4:Y:S04]  /*19a10*/  LDL.64 R236, [R1+0xb28] ;  /* 0x000b280001ec7983 */ /* 0x000f280000100a00 */
[----:B------:R-:W4:Y:S04]  /*19a20*/  LDL.64 R10, [R1+0xaa8] ;  /* 0x000aa800010a7983 */ /* 0x000f280000100a00 */
[----:B------:R-:W4:Y:S04]  /*19a30*/  LDL.64 R246, [R1+0xb48] ;  /* 0x000b480001f67983 */ /* 0x000f280000100a00 */
[----:B------:R-:W4:Y:S04]  /*19a40*/  LDL.64 R248, [R1+0xb68] ;  /* 0x000b680001f87983 */ /* 0x000f280000100a00 */
[----:B------:R-:W4:Y:S04]  /*19a50*/  LDL.64 R238, [R1+0xb88] ;  /* 0x000b880001ee7983 */ /* 0x000f280000100a00 */
[----:B------:R-:W4:Y:S04]  /*19a60*/  LDL.64 R240, [R1+0xbc8] ;  /* 0x000bc80001f07983 */ /* 0x000f280000100a00 */
[----:B--2---:R-:W-:Y:S04]  /*19a70*/  LDGSTS.E [R0+-0x58500], desc[UR4][R242.64], P0 ;  /* 0xa7b00000f2007fae */ /* 0x004fe80008121844 */
[----:B---3--:R-:W-:Y:S04]  /*19a80*/  LDGSTS.E [R0+-0x58100], desc[UR4][R244.64], P0 ;  /* 0xa7f00000f4007fae */ /* 0x008fe80008121844 */
[----:B------:R-:W2:Y:S04]  /*19a90*/  LDL.64 R242, [R1+0xbe8] ;  /* 0x000be80001f27983 */ /* 0x000ea80000100a00 */
[----:B------:R-:W3:Y:S04]  /*19aa0*/  LDL.64 R244, [R1+0xc08] ;  /* 0x000c080001f47983 */ /* 0x000ee80000100a00 */
[----:B----4-:R-:W-:Y:S04]  /*19ab0*/  LDGSTS.E [R0+-0x4fd00], desc[UR4][R250.64], P0 ;  /* 0xb0300000fa007fae */ /* 0x010fe80008121844 */
[----:B------:R-:W-:Y:S04]  /*19ac0*/  LDGSTS.E [R0+-0x4f900], desc[UR4][R14.64], P0 ;  /* 0xb07000000e007fae */ /* 0x000fe80008121844 */
[----:B------:R-:W-:Y:S04]  /*19ad0*/  LDGSTS.E [R0+-0x4f500], desc[UR4][R196.64], P0 ;  /* 0xb0b00000c4007fae */ /* 0x000fe80008121844 */
[----:B------:R-:W4:Y:S04]  /*19ae0*/  LDL.64 R250, [R1+0xc28] ;  /* 0x000c280001fa7983 */ /* 0x000f280000100a00 */
[----:B------:R-:W4:Y:S04]  /*19af0*/  LDL.LU.64 R14, [R1+0x36b8] ;  /* 0x0036b800010e7983 */ /* 0x000f280000300a00 */
[----:B------:R-:W4:Y:S04]  /*19b00*/  LDL.LU.64 R196, [R1+0x36b0] ;  /* 0x0036b00001c47983 */ /* 0x000f280000300a00 */
[----:B------:R-:W-:Y:S04]  /*19b10*/  LDGSTS.E [R0+-0x4f100], desc[UR4][R194.64], P0 ;  /* 0xb0f00000c2007fae */ /* 0x000fe80008121844 */
[----:B------:R-:W-:Y:S04]  /*19b20*/  LDGSTS.E [R0+-0x4ed00], desc[UR4][R192.64], P0 ;  /* 0xb1300000c0007fae */ /* 0x000fe80008121844 */
[----:B------:R-:W-:Y:S04]  /*19b30*/  LDGSTS.E [R0+-0x4e900], desc[UR4][R190.64], P0 ;  /* 0xb1700000be007fae */ /* 0x000fe80008121844 */
[----:B------:R-:W4:Y:S04]  /*19b40*/  LDL.LU.64 R194, [R1+0x36a8] ;  /* 0x0036a80001c27983 */ /* 0x000f280000300a00 */
        /* <DEDUP_REMOVED lines=25> */
[----:B------:R-:W2:Y:S04]  /*19ce0*/  LDL.LU.64 R10, [R1+0x3638] ;  /* 0x00363800010a7983 */ /* 0x000ea80000300a00 */
[----:B------:R-:W-:Y:S04]  /*19cf0*/  LDGSTS.E [R0+-0x4b500], desc[UR4][R6.64], P0 ;  /* 0xb4b0000006007fae */ /* 0x000fe80008121844 */
[----:B------:R1:W-:Y:S04]  /*19d00*/  LDGSTS.E [R0+-0x4b100], desc[UR4][R172.64], P0 ;  /* 0xb4f00000ac007fae */ /* 0x0003e80008121844 */
[----:B------:R-:W-:Y:S04]  /*19d10*/  LDGSTS.E [R0+-0x4ad00], desc[UR4][R234.64], P0 ;  /* 0xb5300000ea007fae */ /* 0x000fe80008121844 */
[----:B------:R1:W-:Y:S04]  /*19d20*/  LDGSTS.E [R0+-0x4a900], desc[UR4][R236.64], P0 ;  /* 0xb5700000ec007fae */ /* 0x0003e80008121844 */
[----:B------:R-:W-:Y:S04]  /*19d30*/  LDGSTS.E [R0+-0x4a500], desc[UR4][R246.64], P0 ;  /* 0xb5b00000f6007fae */ /* 0x000fe80008121844 */
[----:B------:R-:W-:Y:S04]  /*19d40*/  LDGSTS.E [R0+-0x4a100], desc[UR4][R248.64], P0 ;  /* 0xb5f00000f8007fae */ /* 0x000fe80008121844 */
[----:B------:R-:W-:Y:S04]  /*19d50*/  LDGSTS.E [R0+-0x49d00], desc[UR4][R238.64], P0 ;  /* 0xb6300000ee007fae */ /* 0x000fe80008121844 */
[----:B------:R-:W4:Y:S04]  /*19d60*/  LDL.LU.64 R246, [R1+0x740] ;  /* 0x0007400001f67983 */ /* 0x000f280000300a00 */
[----:B------:R-:W4:Y:S04]  /*19d70*/  LDL.LU.64 R248, [R1+0x730] ;  /* 0x0007300001f87983 */ /* 0x000f280000300a00 */
[----:B--2---:R-:W-:Y:S04]  /*19d80*/  LDGSTS.E [R0+-0x49900], desc[UR4][R10.64], P0 ;  /* 0xb67000000a007fae */ /* 0x004fe80008121844 */
[----:B------:R2:W-:Y:S04]  /*19d90*/  LDGSTS.E [R0+-0x49500], desc[UR4][R240.64], P0 ;  /* 0xb6b00000f0007fae */ /* 0x0005e80008121844 */
[----:B------:R-:W-:Y:S04]  /*19da0*/  LDGSTS.E [R0+-0x49100], desc[UR4][R242.64], P0 ;  /* 0xb6f00000f2007fae */ /* 0x000fe80008121844 */
[----:B------:R-:W2:Y:S04]  /*19db0*/  LDL.LU.64 R10, [R1+0x3630] ;  /* 0x00363000010a7983 */ /* 0x000ea80000300a00 */
[----:B---3--:R-:W-:Y:S04]  /*19dc0*/  LDGSTS.E [R0+-0x48d00], desc[UR4][R244.64], P0 ;  /* 0xb7300000f4007fae */ /* 0x008fe80008121844 */
[----:B----4-:R-:W-:Y:S04]  /*19dd0*/  LDGSTS.E [R0+-0x48900], desc[UR4][R250.64], P0 ;  /* 0xb7700000fa007fae */ /* 0x010fe80008121844 */
[----:B------:R-:W3:Y:S04]  /*19de0*/  LDL.LU.64 R238, [R1+0x720] ;  /* 0x0007200001ee7983 */ /* 0x000ee80000300a00 */
[----:B------:R-:W-:Y:S04]  /*19df0*/  LDGSTS.E [R0+-0x48500], desc[UR4][R12.64], P0 ;  /* 0xb7b000000c007fae */ /* 0x000fe80008121844 */
[----:B------:R-:W4:Y:S01]  /*19e00*/  LDL.LU.64 R250, [R1+0x710] ;  /* 0x0007100001fa7983 */ /* 0x000f220000300a00 */
[----:B------:R-:W-:-:S02]  /*19e10*/  IMAD.SHL.U32 R2, R232, 0x40, RZ ;  /* 0x00000040e8027824 */ /* 0x000fc400078e00ff */
[----:B------:R-:W-:Y:S01]  /*19e20*/  VIADD R4, R4, 0xffffff9e ;  /* 0xffffff9e04047836 */ /* 0x000fe20000000000 */
[----:B------:R-:W4:Y:S01]  /*19e30*/  LDL.LU.64 R240, [R1+0x708] ;  /* 0x0007080001f07983 */ /* 0x000f220000300a00 */
[C---:B-1----:R-:W-:Y:S01]  /*19e40*/  IMAD.WIDE R172, R2.reuse, 0x4, R170 ;  /* 0x0000000402ac7825 */ /* 0x042fe200078e02aa */
[----:B------:R-:W1:Y:S02]  /*19e50*/  LDC R232, c[0x0][0x230] ;  /* 0x00008c00ffe87b82 */ /* 0x000e640000000800 */
[----:B------:R-:W4:Y:S01]  /*19e60*/  LDL.LU.64 R242, [R1+0x6f0] ;  /* 0x0006f00001f27983 */ /* 0x000f220000300a00 */
[----:B------:R-:W-:-:S03]  /*19e70*/  IMAD.WIDE R164, R2, 0x4, R164 ;  /* 0x0000000402a47825 */ /* 0x000fc600078e02a4 */
[----:B------:R-:W4:Y:S01]  /*19e80*/  LDL.LU.64 R244, [R1+0x6e0] ;  /* 0x0006e00001f47983 */ /* 0x000f220000300a00 */
[----:B------:R-:W-:-:S03]  /*19e90*/  IMAD.WIDE R166, R2, 0x4, R166 ;  /* 0x0000000402a67825 */ /* 0x000fc600078e02a6 */
[----:B------:R-:W4:Y:S01]  /*19ea0*/  LDL.LU.64 R170, [R1+0x700] ;  /* 0x0007000001aa7983 */ /* 0x000f220000300a00 */
[----:B------:R-:W-:-:S03]  /*19eb0*/  IMAD.WIDE R6, R2, 0x4, R168 ;  /* 0x0000000402067825 */ /* 0x000fc600078e02a8 */
[----:B------:R3:W-:Y:S01]  /*19ec0*/  STL.64 [R1+0xf78], R172 ;  /* 0x000f78ac01007387 */ /* 0x0007e20000100a00 */
[----:B------:R-:W-:-:S03]  /*19ed0*/  IMAD.WIDE R236, R2, 0x4, R246 ;  /* 0x0000000402ec7825 */ /* 0x000fc600078e02f6 */
[----:B------:R4:W-:Y:S01]  /*19ee0*/  STL.64 [R1+0xf70], R164 ;  /* 0x000f70a401007387 */ /* 0x0009e20000100a00 */
[----:B------:R-:W-:-:S03]  /*19ef0*/  IMAD.WIDE R234, R2, 0x4, R248 ;  /* 0x0000000402ea7825 */ /* 0x000fc600078e02f8 */
[----:B------:R-:W-:Y:S04]  /*19f00*/  STL.64 [R1+0xf68], R166 ;  /* 0x000f68a601007387 */ /* 0x000fe80000100a00 */
[----:B------:R1:W-:Y:S04]  /*19f10*/  STL.64 [R1+0xf60], R6 ;  /* 0x000f600601007387 */ /* 0x0003e80000100a00 */
[----:B--2---:R-:W-:Y:S04]  /*19f20*/  LDGSTS.E [R0+-0x48100], desc[UR4][R10.64], P0 ;  /* 0xb7f000000a007fae */ /* 0x004fe80008121844 */
[----:B------:R-:W0:Y:S01]  /*19f30*/  LDGDEPBAR ;  /* 0x00000000000079af */ /* 0x000e220000000000 */
[----:B------:R-:W-:Y:S01]  /*19f40*/  BAR.SYNC.DEFER_BLOCKING 0x0 ;  /* 0x0000000000007b1d */ /* 0x000fe20000010000 */
[----:B---3--:R-:W-:-:S05]  /*19f50*/  IMAD.WIDE R168, R2, 0x4, R238 ;  /* 0x0000000402a87825 */ /* 0x008fca00078e02ee */
[----:B------:R-:W-:Y:S01]  /*19f60*/  @!PT LDS RZ, [RZ] ;  /* 0x00000000fffff984 */ /* 0x000fe20000000800 */
[----:B------:R-:W-:Y:S01]  /*19f70*/  @!PT LDS RZ, [RZ] ;  /* 0x00000000fffff984 */ /* 0x000fe20000000800 */
[----:B------:R-:W-:Y:S01]  /*19f80*/  @!PT LDS RZ, [RZ] ;  /* 0x00000000fffff984 */ /* 0x000fe20000000800 */
[----:B------:R-:W-:Y:S04]  /*19f90*/  LDGSTS.E [R230+0x20000], desc[UR4][R172.64], !P4 ;  /* 0x20000000ace67fae */ /* 0x000fe8000e121844 */
[----:B------:R2:W-:Y:S04]  /*19fa0*/  LDGSTS.E [R230+0x24000], desc[UR4][R164.64], !P4 ;  /* 0x24000000a4e67fae */ /* 0x0005e8000e121844 */
[----:B------:R3:W-:Y:S04]  /*19fb0*/  LDGSTS.E [R230+0x28000], desc[UR4][R166.64], !P4 ;  /* 0x28000000a6e67fae */ /* 0x0007e8000e121844 */
[----:B------:R-:W-:Y:S04]  /*19fc0*/  LDGSTS.E [R230+0x2c000], desc[UR4][R6.64], !P4 ;  /* 0x2c00000006e67fae */ /* 0x000fe8000e121844 */
[----:B------:R-:W3:Y:S01]  /*19fd0*/  LDL.LU.64 R172, [R1+0x6d8] ;  /* 0x0006d80001ac7983 */ /* 0x000ee20000300a00 */
[----:B----4-:R-:W-:-:S04]  /*19fe0*/  IMAD.WIDE R240, R2, 0x4, R240 ;  /* 0x0000000402f07825 */ /* 0x010fc800078e02f0 */
[----:B------:R-:W-:Y:S01]  /*19ff0*/  IMAD.WIDE R170, R2, 0x4, R170 ;  /* 0x0000000402aa7825 */ /* 0x000fe200078e02aa */
[----:B------:R-:W-:Y:S01]  /*1a000*/  LDGSTS.E [R230+0x20004], desc[UR4][R236.64], !P5 ;  /* 0x20004000ece67fae */ /* 0x000fe2000e921844 */
[----:B------:R-:W-:Y:S01]  /*1a010*/  ISETP.GE.U32.AND P0, PT, R4, 0x7fffff5f, PT ;  /* 0x7fffff5f0400780c */ /* 0x000fe20003f06070 */
[----:B--2---:R-:W2:Y:S02]  /*1a020*/  LDC R165, c[0x0][0x230] ;  /* 0x00008c00ffa57b82 */ /* 0x004ea40000000800 */
[----:B-1----:R-:W4:Y:S01]  /*1a030*/  LDL.LU.64 R6, [R1+0x6d0] ;  /* 0x0006d00001067983 */ /* 0x002f220000300a00 */
[----:B---3--:R-:W-:-:S03]  /*1a040*/  IMAD.WIDE R166, R2, 0x4, R250 ;  /* 0x0000000402a67825 */ /* 0x008fc600078e02fa */
[----:B------:R-:W-:Y:S02]  /*1a050*/  STL.64 [R1+0xf58], R236 ;  /* 0x000f58ec01007387 */ /* 0x000fe40000100a00 */
[----:B------:R-:W1:Y:S02]  /*1a060*/  LDC R164, c[0x0][0x230] ;  /* 0x00008c00ffa47b82 */ /* 0x000e640000000800 */
[----:B------:R-:W3:Y:S04]  /*1a070*/  LDL.LU.64 R246, [R1+0x6c0] ;  /* 0x0006c00001f67983 */ /* 0x000ee80000300a00 */
[----:B------:R2:W-:Y:S04]  /*1a080*/  STL.64 [R1+0xf50], R234 ;  /* 0x000f50ea01007387 */ /* 0x0005e80000100a00 */
[----:B------:R-:W3:Y:S04]  /*1a090*/  LDL.LU.64 R248, [R1+0x6b0] ;  /* 0x0006b00001f87983 */ /* 0x000ee80000300a00 */
[----:B------:R2:W-:Y:S04]  /*1a0a0*/  STL.64 [R1+0xf48], R168 ;  /* 0x000f48a801007387 */ /* 0x0005e80000100a00 */
[----:B------:R-:W-:Y:S04]  /*1a0b0*/  LDGSTS.E [R230+0x24004], desc[UR4][R234.64], !P5 ;  /* 0x24004000eae67fae */ /* 0x000fe8000e921844 */
[----:B------:R1:W-:Y:S04]  /*1a0c0*/  STL.64 [R1+0xf40], R166 ;  /* 0x000f40a601007387 */ /* 0x0003e80000100a00 */
[----:B------:R1:W-:Y:S04]  /*1a0d0*/  LDGSTS.E [R230+0x28004], desc[UR4][R168.64], !P5 ;  /* 0x28004000a8e67fae */ /* 0x0003e8000e921844 */
[----:B--2---:R-:W2:Y:S04]  /*1a0e0*/  LDL.LU.64 R234, [R1+0x248] ;  /* 0x0002480001ea7983 */ /* 0x004ea80000300a00 */
[----:B------:R-:W2:Y:S04]  /*1a0f0*/  LDL.LU.64 R236, [R1+0x240] ;  /* 0x0002400001ec7983 */ /* 0x000ea80000300a00 */
[----:B------:R-:W2:Y:S04]  /*1a100*/  LDL.LU.64 R238, [R1+0x238] ;  /* 0x0002380001ee7983 */ /* 0x000ea80000300a00 */
[----:B------:R-:W2:Y:S01]  /*1a110*/  LDL.LU.64 R250, [R1+0x230] ;  /* 0x0002300001fa7983 */ /* 0x000ea20000300a00 */
[----:B-1----:R-:W-:-:S03]  /*1a120*/  IMAD.WIDE R168, R2, 0x4, R242 ;  /* 0x0000000402a87825 */ /* 0x002fc600078e02f2 */
[----:B------:R1:W-:Y:S04]  /*1a130*/  LDGSTS.E [R230+0x2c004], desc[UR4][R166.64], !P5 ;  /* 0x2c004000a6e67fae */ /* 0x0003e8000e921844 */
[----:B------:R1:W-:Y:S04]  /*1a140*/  STL.64 [R1+0xf38], R240 ;  /* 0x000f38f001007387 */ /* 0x0003e80000100a00 */
[----:B------:R-:W-:Y:S01]  /*1a150*/  STL.64 [R1+0xf30], R170 ;  /* 0x000f30aa01007387 */ /* 0x000fe20000100a00 */
[----:B-1----:R-:W-:-:S03]  /*1a160*/  IMAD.WIDE R166, R2, 0x4, R244 ;  /* 0x0000000402a67825 */ /* 0x002fc600078e02f4 */
[----:B------:R-:W-:Y:S04]  /*1a170*/  STL.64 [R1+0xf28], R168 ;  /* 0x000f28a801007387 */ /* 0x000fe80000100a00 */
[----:B------:R-:W-:Y:S04]  /*1a180*/  LDGSTS.E [R230+0x20008], desc[UR4][R240.64], !P6 ;  /* 0x20008000f0e67fae */ /* 0x000fe8000f121844 */
[----:B------:R1:W-:Y:S04]  /*1a190*/  STL.64 [R1+0xf20], R166 ;  /* 0x000f20a601007387 */ /* 0x0003e80000100a00 */
[----:B------:R-:W-:Y:S04]  /*1a1a0*/  LDGSTS.E [R230+0x24008], desc[UR4][R170.64], !P6 ;  /* 0x24008000aae67fae */ /* 0x000fe8000f121844 */
[----:B------:R-:W2:Y:S04]  /*1a1b0*/  LDL.LU.64 R240, [R1+0x228] ;  /* 0x0002280001f07983 */ /* 0x000ea80000300a00 */
[----:B------:R-:W-:Y:S04]  /*1a1c0*/  LDGSTS.E [R230+0x28008], desc[UR4][R168.64], !P6 ;  /* 0x28008000a8e67fae */ /* 0x000fe8000f121844 */
[----:B------:R-:W2:Y:S04]  /*1a1d0*/  LDL.LU.64 R242, [R1+0x220] ;  /* 0x0002200001f27983 */ /* 0x000ea80000300a00 */
[----:B------:R-:W2:Y:S04]  /*1a1e0*/  LDL.LU.64 R244, [R1+0x218] ;  /* 0x0002180001f47983 */ /* 0x000ea80000300a00 */
[----:B------:R1:W-:Y:S01]  /*1a1f0*/  LDGSTS.E [R230+0x2c008], desc[UR4][R166.64], !P6 ;  /* 0x2c008000a6e67fae */ /* 0x0003e2000f121844 */
[C---:B------:R-:W-:Y:S01]  /*1a200*/  IMAD.WIDE R172, R2.reuse, 0x4, R172 ;  /* 0x0000000402ac7825 */ /* 0x040fe200078e02ac */
[----:B-1----:R-:W1:Y:S04]  /*1a210*/  LDC R167, c[0x0][0x230] ;  /* 0x00008c00ffa77b82 */ /* 0x002e680000000800 */
[----:B------:R2:W-:Y:S04]  /*1a220*/  STL.64 [R1+0xf18], R172 ;  /* 0x000f18ac01007387 */ /* 0x0005e80000100a00 */
[----:B------:R2:W-:Y:S01]  /*1a230*/  LDGSTS.E [R230+0x2000c], desc[UR4][R172.64], !P1 ;  /* 0x2000c000ace67fae */ /* 0x0005e2000c921844 */
[C---:B----4-:R-:W-:Y:S01]  /*1a240*/  IMAD.WIDE R170, R2.reuse, 0x4, R6 ;  /* 0x0000000402aa7825 */ /* 0x050fe200078e0206 */
[----:B------:R-:W4:Y:S03]  /*1a250*/  LDC R166, c[0x0][0x230] ;  /* 0x00008c00ffa67b82 */ /* 0x000f260000000800 */
[C---:B---3--:R-:W-:Y:S01]  /*1a260*/  IMAD.WIDE R168, R2.reuse, 0x4, R246 ;  /* 0x0000000402a87825 */ /* 0x048fe200078e02f6 */
[----:B------:R3:W-:Y:S04]  /*1a270*/  STL.64 [R1+0xf10], R170 ;  /* 0x000f10aa01007387 */ /* 0x0007e80000100a00 */
[----:B------:R3:W-:Y:S01]  /*1a280*/  STL.64 [R1+0xf08], R168 ;  /* 0x000f08a801007387 */ /* 0x0007e20000100a00 */
[----:B------:R-:W-:-:S03]  /*1a290*/  IMAD.WIDE R6, R2, 0x4, R248 ;  /* 0x0000000402067825 */ /* 0x000fc600078e02f8 */
[----:B------:R-:W4:Y:S04]  /*1a2a0*/  LDL.LU.64 R246, [R1+0x210] ;  /* 0x0002100001f67983 */ /* 0x000f280000300a00 */
[----:B------:R3:W-:Y:S04]  /*1a2b0*/  LDGSTS.E [R230+0x2400c], desc[UR4][R170.64], !P1 ;  /* 0x2400c000aae67fae */ /* 0x0007e8000c921844 */
[----:B------:R1:W-:Y:S04]  /*1a2c0*/  STL.64 [R1+0xf00], R6 ;  /* 0x000f000601007387 */ /* 0x0003e80000100a00 */
[----:B------:R1:W-:Y:S04]  /*1a2d0*/  LDGSTS.E [R230+0x2800c], desc[UR4][R168.64], !P1 ;  /* 0x2800c000a8e67fae */ /* 0x0003e8000c921844 */
[----:B------:R-:W4:Y:S01]  /*1a2e0*/  LDL.LU.64 R248, [R1+0x208] ;  /* 0x0002080001f87983 */ /* 0x000f220000300a00 */
[----:B--2---:R-:W-:-:S03]  /*1a2f0*/  IMAD.WIDE R172, R2, 0x4, R234 ;  /* 0x0000000402ac7825 */ /* 0x004fc600078e02ea */
[----:B------:R2:W-:Y:S01]  /*1a300*/  LDGSTS.E [R230+0x2c00c], desc[UR4][R6.64], !P1 ;  /* 0x2c00c00006e67fae */ /* 0x0005e2000c921844 */
[----:B---3--:R-:W-:-:S03]  /*1a310*/  IMAD.WIDE R170, R2, 0x4, R236 ;  /* 0x0000000402aa7825 */ /* 0x008fc600078e02ec */
[----:B------:R3:W-:Y:S01]  /*1a320*/  STL.64 [R1+0xd60], R172 ;  /* 0x000d60ac01007387 */ /* 0x0007e20000100a00 */
[----:B-1----:R-:W-:-:S03]  /*1a330*/  IMAD.WIDE R168, R2, 0x4, R238 ;  /* 0x0000000402a87825 */ /* 0x002fc600078e02ee */
[----:B------:R3:W-:Y:S04]  /*1a340*/  LDGSTS.E [R230+0x30000], desc[UR4][R172.64], !P2 ;  /* 0x30000000ace67fae */ /* 0x0007e8000d121844 */
[----:B------:R-:W4:Y:S01]  /*1a350*/  LDL.LU.64 R238, [R1+0x200] ;  /* 0x0002000001ee7983 */ /* 0x000f220000300a00 */
[----:B--2---:R-:W-:-:S03]  /*1a360*/  IMAD.WIDE R6, R2, 0x4, R250 ;  /* 0x0000000402067825 */ /* 0x004fc600078e02fa */
[----:B------:R1:W-:Y:S04]  /*1a370*/  STL.64 [R1+0xd58], R170 ;  /* 0x000d58aa01007387 */ /* 0x0003e80000100a00 */
[----:B------:R-:W2:Y:S04]  /*1a380*/  LDL.LU.64 R236, [R1+0x1f8] ;  /* 0x0001f80001ec7983 */ /* 0x000ea80000300a00 */
[----:B------:R-:W-:Y:S04]  /*1a390*/  STL.64 [R1+0xd50], R168 ;  /* 0x000d50a801007387 */ /* 0x000fe80000100a00 */
[----:B------:R-:W2:Y:S01]  /*1a3a0*/  LDL.LU.64 R250, [R1+0x1f0] ;  /* 0x0001f00001fa7983 */ /* 0x000ea20000300a00 */
[----:B------:R-:W-:-:S03]  /*1a3b0*/  VIADD R4, R231, 0xffffff9d ;  /* 0xffffff9de7047836 */ /* 0x000fc60000000000 */
[----:B------:R1:W-:Y:S04]  /*1a3c0*/  STL.64 [R1+0xd48], R6 ;  /* 0x000d480601007387 */ /* 0x0003e80000100a00 */
[----:B------:R-:W-:Y:S01]  /*1a3d0*/  LDGSTS.E [R230+0x34000], desc[UR4][R170.64], !P2 ;  /* 0x34000000aae67fae */ /* 0x000fe2000d121844 */
[----:B------:R-:W-:-:S03]  /*1a3e0*/  IMAD.WIDE R240, R2, 0x4, R240 ;  /* 0x0000000402f07825 */ /* 0x000fc600078e02f0 */
[----:B------:R4:W-:Y:S01]  /*1a3f0*/  LDGSTS.E [R230+0x38000], desc[UR4][R168.64], !P2 ;  /* 0x38000000a8e67fae */ /* 0x0009e2000d121844 */
[----:B------:R-:W-:-:S03]  /*1a400*/  ISETP.GE.U32.AND P4, PT, R4, 0x7fffff5e, PT ;  /* 0x7fffff5e0400780c */ /* 0x000fc60003f86070 */
[----:B------:R-:W-:Y:S01]  /*1a410*/  LDGSTS.E [R230+0x3c000], desc[UR4][R6.64], !P2 ;  /* 0x3c00000006e67fae */ /* 0x000fe2000d121844 */
[----:B------:R-:W-:-:S03]  /*1a420*/  IMAD.WIDE R234, R2, 0x4, R242 ;  /* 0x0000000402ea7825 */ /* 0x000fc600078e02f2 */
[----:B------:R4:W-:Y:S01]  /*1a430*/  LDGSTS.E [R230+0x30004], desc[UR4][R240.64], !P0 ;  /* 0x30004000f0e67fae */ /* 0x0009e2000c121844 */
[----:B---3--:R-:W-:-:S03]  /*1a440*/  IMAD.WIDE R172, R2, 0x4, R244 ;  /* 0x0000000402ac7825 */ /* 0x008fc600078e02f4 */
[----:B------:R-:W3:Y:S04]  /*1a450*/  LDL.LU.64 R242, [R1+0x1e8] ;  /* 0x0001e80001f27983 */ /* 0x000ee80000300a00 */
[----:B------:R-:W-:Y:S04]  /*1a460*/  STL.64 [R1+0xd40], R240 ;  /* 0x000d40f001007387 */ /* 0x000fe80000100a00 */
[----:B-1----:R-:W3:Y:S04]  /*1a470*/  LDL.LU.64 R170, [R1+0x1e0] ;  /* 0x0001e00001aa7983 */ /* 0x002ee80000300a00 */
[----:B------:R1:W-:Y:S04]  /*1a480*/  STL.64 [R1+0xd38], R234 ;  /* 0x000d38ea01007387 */ /* 0x0003e80000100a00 */
[----:B------:R-:W3:Y:S04]  /*1a490*/  LDL.LU.64 R6, [R1+0x1d8] ;  /* 0x0001d80001067983 */ /* 0x000ee80000300a00 */
[----:B------:R1:W-:Y:S04]  /*1a4a0*/  STL.64 [R1+0xd30], R172 ;  /* 0x000d30ac01007387 */ /* 0x0003e80000100a00 */
[----:B------:R-:W3:Y:S04]  /*1a4b0*/  LDL.LU.64 R244, [R1+0x1d0] ;  /* 0x0001d00001f47983 */ /* 0x000ee80000300a00 */
[----:B------:R-:W-:Y:S04]  /*1a4c0*/  LDGSTS.E [R230+0x34004], desc[UR4][R234.64], !P0 ;  /* 0x34004000eae67fae */ /* 0x000fe8000c121844 */
[----:B------:R-:W-:Y:S01]  /*1a4d0*/  LDGSTS.E [R230+0x38004], desc[UR4][R172.64], !P0 ;  /* 0x38004000ace67fae */ /* 0x000fe2000c121844 */
[----:B----4-:R-:W-:-:S05]  /*1a4e0*/  IMAD.WIDE R168, R2, 0x4, R246 ;  /* 0x0000000402a87825 */ /* 0x010fca00078e02f6 */
[----:B------:R4:W-:Y:S04]  /*1a4f0*/  STL.64 [R1+0xd28], R168 ;  /* 0x000d28a801007387 */ /* 0x0009e80000100a00 */
[----:B-1----:R-:W3:Y:S04]  /*1a500*/  LDL.LU.64 R234, [R1+0x6a8] ;  /* 0x0006a80001ea7983 */ /* 0x002ee80000300a00 */
[----:B------:R-:W3:Y:S01]  /*1a510*/  LDL.LU.64 R172, [R1+0x6a0] ;  /* 0x0006a00001ac7983 */ /* 0x000ee20000300a00 */
[----:B------:R-:W-:-:S03]  /*1a520*/  IMAD.WIDE R240, R2, 0x4, R248 ;  /* 0x0000000402f07825 */ /* 0x000fc600078e02f8 */
[----:B------:R4:W-:Y:S04]  /*1a530*/  LDGSTS.E [R230+0x3c004], desc[UR4][R168.64], !P0 ;  /* 0x3c004000a8e67fae */ /* 0x0009e8000c121844 */
[----:B------:R-:W3:Y:S04]  /*1a540*/  LDL.LU.64 R246, [R1+0x690] ;  /* 0x0006900001f67983 */ /* 0x000ee80000300a00 */
[----:B------:R-:W-:Y:S04]  /*1a550*/  STL.64 [R1+0xd20], R240 ;  /* 0x000d20f001007387 */ /* 0x000fe80000100a00 */
[----:B------:R-:W3:Y:S01]  /*1a560*/  LDL.LU.64 R248, [R1+0x680] ;  /* 0x0006800001f87983 */ /* 0x000ee20000300a00 */
[----:B------:R-:W-:-:S03]  /*1a570*/  IMAD.WIDE R238, R2, 0x4, R238 ;  /* 0x0000000402ee7825 */ /* 0x000fc600078e02ee */
[----:B------:R-:W-:Y:S01]  /*1a580*/  LDGSTS.E [R230+0x30008], desc[UR4][R240.64], !P4 ;  /* 0x30008000f0e67fae */ /* 0x000fe2000e121844 */
[----:B--2---:R-:W-:-:S03]  /*1a590*/  IMAD.WIDE R236, R2, 0x4, R236 ;  /* 0x0000000402ec7825 */ /* 0x004fc600078e02ec */
[----:B------:R-:W-:Y:S01]  /*1a5a0*/  STL.64 [R1+0xd18], R238 ;  /* 0x000d18ee01007387 */ /* 0x000fe20000100a00 */
[----:B----4-:R-:W-:-:S03]  /*1a5b0*/  IMAD.WIDE R168, R2, 0x4, R250 ;  /* 0x0000000402a87825 */ /* 0x010fc600078e02fa */
[----:B------:R1:W-:Y:S04]  /*1a5c0*/  STL.64 [R1+0xd10], R236 ;  /* 0x000d10ec01007387 */ /* 0x0003e80000100a00 */
[----:B------:R-:W-:Y:S04]  /*1a5d0*/  LDGSTS.E [R230+0x34008], desc[UR4][R238.64], !P4 ;  /* 0x34008000eee67fae */ /* 0x000fe8000e121844 */
[----:B------:R2:W-:Y:S04]  /*1a5e0*/  STL.64 [R1+0xd08], R168 ;  /* 0x000d08a801007387 */ /* 0x0005e80000100a00 */
[----:B------:R-:W-:Y:S01]  /*1a5f0*/  LDGSTS.E [R230+0x38008], desc[UR4][R236.64], !P4 ;  /* 0x38008000ece67fae */ /* 0x000fe2000e121844 */
[----:B------:R-:W-:-:S02]  /*1a600*/  VIADD R4, R252, 0xffffff9c ;  /* 0xffffff9cfc047836 */ /* 0x000fc40000000000 */
[----:B------:R-:W4:Y:S01]  /*1a610*/  LDC R252, c[0x0][0x230] ;  /* 0x00008c00fffc7b82 */ /* 0x000f220000000800 */
[----:B------:R2:W-:Y:S04]  /*1a620*/  LDGSTS.E [R230+0x3c008], desc[UR4][R168.64], !P4 ;  /* 0x3c008000a8e67fae */ /* 0x0005e8000e121844 */
[----:B-1----:R-:W4:Y:S04]  /*1a630*/  LDL.LU.64 R236, [R1+0x678] ;  /* 0x0006780001ec7983 */ /* 0x002f280000300a00 */
[----:B------:R-:W4:Y:S04]  /*1a640*/  LDL.LU.64 R238, [R1+0x670] ;  /* 0x0006700001ee7983 */ /* 0x000f280000300a00 */
[----:B------:R-:W4:Y:S04]  /*1a650*/  LDL.LU.64 R240, [R1+0x660] ;  /* 0x0006600001f07983 */ /* 0x000f280000300a00 */
[----:B------:R-:W4:Y:S01]  /*1a660*/  LDL.LU.64 R250, [R1+0x650] ;  /* 0x0006500001fa7983 */ /* 0x000f220000300a00 */
[----:B------:R-:W-:Y:S01]  /*1a670*/  ISETP.GE.U32.AND P5, PT, R4, 0x7fffff5d, PT ;  /* 0x7fffff5d0400780c */ /* 0x000fe20003fa6070 */
[----:B------:R-:W-:-:S02]  /*1a680*/  VIADD R4, R232, 0xffffffbb ;  /* 0xffffffbbe8047836 */ /* 0x000fc40000000000 */
[----:B---3--:R-:W-:-:S04]  /*1a690*/  IMAD.WIDE R242, R2, 0x4, R242 ;  /* 0x0000000402f27825 */ /* 0x008fc800078e02f2 */
[----:B------:R-:W-:Y:S01]  /*1a6a0*/  IMAD.WIDE R170, R2, 0x4, R170 ;  /* 0x0000000402aa7825 */ /* 0x000fe200078e02aa */
[----:B------:R-:W-:-:S03]  /*1a6b0*/  ISETP.GE.U32.AND P6, PT, R4, 0x7fffff7c, PT ;  /* 0x7fffff7c0400780c */ /* 0x000fc60003fc6070 */
[C---:B--2---:R-:W-:Y:S01]  /*1a6c0*/  IMAD.WIDE R168, R2.reuse, 0x4, R6 ;  /* 0x0000000402a87825 */ /* 0x044fe200078e0206 */
[----:B------:R1:W-:Y:S03]  /*1a6d0*/  STL.64 [R1+0xd00], R242 ;  /* 0x000d00f201007387 */ /* 0x0003e60000100a00 */
[C---:B------:R-:W-:Y:S01]  /*1a6e0*/  IMAD.WIDE R6, R2.reuse, 0x4, R244 ;  /* 0x0000000402067825 */ /* 0x040fe200078e02f4 */
[----:B------:R2:W-:Y:S04]  /*1a6f0*/  STL.64 [R1+0xcf8], R170 ;  /* 0x000cf8aa01007387 */ /* 0x0005e80000100a00 */
[----:B------:R-:W-:Y:S04]  /*1a700*/  LDGSTS.E [R230+0x3000c], desc[UR4][R242.64], !P5 ;  /* 0x3000c000f2e67fae */ /* 0x000fe8000e921844 */
[----:B------:R3:W-:Y:S04]  /*1a710*/  STL.64 [R1+0xcf0], R168 ;  /* 0x000cf0a801007387 */ /* 0x0007e80000100a00 */
[----:B------:R2:W-:Y:S04]  /*1a720*/  LDGSTS.E [R230+0x3400c], desc[UR4][R170.64], !P5 ;  /* 0x3400c000aae67fae */ /* 0x0005e8000e921844 */
[----:B------:R3:W-:Y:S04]  /*1a730*/  STL.64 [R1+0xce8], R6 ;  /* 0x000ce80601007387 */ /* 0x0007e80000100a00 */
[----:B-1----:R-:W4:Y:S04]  /*1a740*/  LDL.LU.64 R242, [R1+0x648] ;  /* 0x0006480001f27983 */ /* 0x002f280000300a00 */
[----:B------:R-:W4:Y:S04]  /*1a750*/  LDL.LU.64 R244, [R1+0x640] ;  /* 0x0006400001f47983 */ /* 0x000f280000300a00 */
[----:B------:R3:W-:Y:S04]  /*1a760*/  LDGSTS.E [R230+0x3800c], desc[UR4][R168.64], !P5 ;  /* 0x3800c000a8e67fae */ /* 0x0007e8000e921844 */
[----:B------:R1:W-:Y:S01]  /*1a770*/  LDGSTS.E [R230+0x3c00c], desc[UR4][R6.64], !P5 ;  /* 0x3c00c00006e67fae */ /* 0x0003e2000e921844 */
[----:B------:R-:W-:-:S04]  /*1a780*/  IMAD.WIDE R234, R2, 0x4, R234 ;  /* 0x0000000402ea7825 */ /* 0x000fc800078e02ea */
[C---:B--2---:R-:W-:Y:S01]  /*1a790*/  IMAD.WIDE R170, R2.reuse, 0x4, R172 ;  /* 0x0000000402aa7825 */ /* 0x044fe200078e02ac */
[----:B------:R2:W-:Y:S04]  /*1a7a0*/  STL.64 [R1+0xef8], R234 ;  /* 0x000ef8ea01007387 */ /* 0x0005e80000100a00 */
[----:B------:R-:W2:Y:S01]  /*1a7b0*/  LDL.LU.64 R172, [R1+0x630] ;  /* 0x0006300001ac7983 */ /* 0x000ea20000300a00 */
[----:B---3--:R-:W-:-:S03]  /*1a7c0*/  IMAD.WIDE R168, R2, 0x4, R246 ;  /* 0x0000000402a87825 */ /* 0x008fc600078e02f6 */
[----:B------:R-:W-:Y:S04]  /*1a7d0*/  STL.64 [R1+0xef0], R170 ;  /* 0x000ef0aa01007387 */ /* 0x000fe80000100a00 */
[----:B------:R-:W3:Y:S01]  /*1a7e0*/  LDL.LU.64 R246, [R1+0x620] ;  /* 0x0006200001f67983 */ /* 0x000ee20000300a00 */
[----:B-1----:R-:W-:-:S03]  /*1a7f0*/  IMAD.WIDE R6, R2, 0x4, R248 ;  /* 0x0000000402067825 */ /* 0x002fc600078e02f8 */
[----:B------:R2:W-:Y:S04]  /*1a800*/  LDGSTS.E [R21+0x20000], desc[UR4][R234.64], !P6 ;  /* 0x20000000ea157fae */ /* 0x0005e8000f121844 */
[----:B------:R1:W-:Y:S04]  /*1a810*/  STL.64 [R1+0xee8], R168 ;  /* 0x000ee8a801007387 */ /* 0x0003e80000100a00 */
[----:B------:R-:W-:Y:S04]  /*1a820*/  LDGSTS.E [R21+0x24000], desc[UR4][R170.64], !P6 ;  /* 0x24000000aa157fae */ /* 0x000fe8000f121844 */
[----:B------:R1:W-:Y:S04]  /*1a830*/  STL.64 [R1+0xee0], R6 ;  /* 0x000ee00601007387 */ /* 0x0003e80000100a00 */
[----:B------:R1:W-:Y:S04]  /*1a840*/  LDGSTS.E [R21+0x28000], desc[UR4][R168.64], !P6 ;  /* 0x28000000a8157fae */ /* 0x0003e8000f121844 */
[----:B------:R-:W3:Y:S04]  /*1a850*/  LDL.LU.64 R248, [R1+0x618] ;  /* 0x0006180001f87983 */ /* 0x000ee80000300a00 */
[----:B------:R1:W-:Y:S01]  /*1a860*/  LDGSTS.E [R21+0x2c000], desc[UR4][R6.64], !P6 ;  /* 0x2c00000006157fae */ /* 0x0003e2000f121844 */
[----:B----4-:R-:W-:-:S04]  /*1a870*/  IMAD.WIDE R236, R2, 0x4, R236 ;  /* 0x0000000402ec7825 */ /* 0x010fc800078e02ec */
[C---:B--2---:R-:W-:Y:S01]  /*1a880*/  IMAD.WIDE R234, R2.reuse, 0x4, R238 ;  /* 0x0000000402ea7825 */ /* 0x044fe200078e02ee */
[----:B------:R2:W-:Y:S03]  /*1a890*/  STL.64 [R1+0xed8], R236 ;  /* 0x000ed8ec01007387 */ /* 0x0005e60000100a00 */
[C---:B-1----:R-:W-:Y:S02]  /*1a8a0*/  IMAD.WIDE R168, R2.reuse, 0x4, R240 ;  /* 0x0000000402a87825 */ /* 0x042fe400078e02f0 */
[----:B------:R-:W4:Y:S02]  /*1a8b0*/  LDL.LU.64 R240, [R1+0x610] ;  /* 0x0006100001f07983 */ /* 0x000f240000300a00 */
[----:B------:R-:W-:Y:S02]  /*1a8c0*/  IMAD.WIDE R6, R2, 0x4, R250 ;  /* 0x0000000402067825 */ /* 0x000fe400078e02fa */
[----:B------:R1:W-:Y:S04]  /*1a8d0*/  STL.64 [R1+0xed0], R234 ;  /* 0x000ed0ea01007387 */ /* 0x0003e80000100a00 */
[----:B------:R-:W4:Y:S04]  /*1a8e0*/  LDL.LU.64 R170, [R1+0x600] ;  /* 0x0006000001aa7983 */ /* 0x000f280000300a00 */
[----:B------:R-:W-:Y:S04]  /*1a8f0*/  STL.64 [R1+0xec8], R168 ;  /* 0x000ec8a801007387 */ /* 0x000fe80000100a00 */
[----:B------:R-:W4:Y:S01]  /*1a900*/  LDL.LU.64 R250, [R1+0x5f0] ;  /* 0x0005f00001fa7983 */ /* 0x000f220000300a00 */
[----:B------:R-:W-:-:S02]  /*1a910*/  VIADD R4, R165, 0xffffffba ;  /* 0xffffffbaa5047836 */ /* 0x000fc40000000000 */
[----:B------:R-:W4:Y:S03]  /*1a920*/  LDC R165, c[0x0][0x230] ;  /* 0x00008c00ffa57b82 */ /* 0x000f260000000800 */
[----:B------:R-:W-:Y:S01]  /*1a930*/  ISETP.GE.U32.AND P1, PT, R4, 0x7fffff7b, PT ;  /* 0x7fffff7b0400780c */ /* 0x000fe20003f26070 */
[----:B------:R-:W-:Y:S01]  /*1a940*/  VIADD R4, R164, 0xffffffb9 ;  /* 0xffffffb9a4047836 */ /* 0x000fe20000000000 */
[----:B------:R1:W-:Y:S03]  /*1a950*/  STL.64 [R1+0xec0], R6 ;  /* 0x000ec00601007387 */ /* 0x0003e60000100a00 */
[----:B------:R-:W4:Y:S01]  /*1a960*/  LDC R164, c[0x0][0x230] ;  /* 0x00008c00ffa47b82 */ /* 0x000f220000000800 */
[----:B------:R-:W-:Y:S01]  /*1a970*/  ISETP.GE.U32.AND P2, PT, R4, 0x7fffff7a, PT ;  /* 0x7fffff7a0400780c */ /* 0x000fe20003f46070 */
[----:B------:R-:W4:Y:S01]  /*1a980*/  LDL.LU.64 R238, [R1+0x1c8] ;  /* 0x0001c80001ee7983 */ /* 0x000f220000300a00 */
[----:B------:R-:W-:-:S05]  /*1a990*/  VIADD R4, R167, 0xffffffb8 ;  /* 0xffffffb8a7047836 */ /* 0x000fca0000000000 */
[----:B------:R2:W-:Y:S01]  /*1a9a0*/  LDGSTS.E [R21+0x20004], desc[UR4][R236.64], !P1 ;  /* 0x20004000ec157fae */ /* 0x0005e2000c921844 */
[----:B------:R-:W4:Y:S03]  /*1a9b0*/  LDC R167, c[0x0][0x230] ;  /* 0x00008c00ffa77b82 */ /* 0x000f260000000800 */
[----:B------:R1:W-:Y:S04]  /*1a9c0*/  LDGSTS.E [R21+0x24004], desc[UR4][R234.64], !P1 ;  /* 0x24004000ea157fae */ /* 0x0003e8000c921844 */
[----:B------:R3:W-:Y:S01]  /*1a9d0*/  LDGSTS.E [R21+0x28004], desc[UR4][R168.64], !P1 ;  /* 0x28004000a8157fae */ /* 0x0007e2000c921844 */
[----:B--2---:R-:W-:-:S03]  /*1a9e0*/  IMAD.WIDE R236, R2, 0x4, R242 ;  /* 0x0000000402ec7825 */ /* 0x004fc600078e02f2 */
[----:B------:R-:W-:Y:S01]  /*1a9f0*/  LDGSTS.E [R21+0x2c004], desc[UR4][R6.64], !P1 ;  /* 0x2c00400006157fae */ /* 0x000fe2000c921844 */
[----:B-1----:R-:W-:Y:S01]  /*1aa00*/  IMAD.WIDE R234, R2, 0x4, R244 ;  /* 0x0000000402ea7825 */ /* 0x002fe200078e02f4 */
[----:B------:R-:W-:Y:S02]  /*1aa10*/  ISETP.GE.U32.AND P0, PT, R4, 0x7fffff79, PT ;  /* 0x7fffff790400780c */ /* 0x000fe40003f06070 */
[----:B------:R-:W-:Y:S04]  /*1aa20*/  LDGSTS.E [R21+0x20008], desc[UR4][R236.64], !P2 ;  /* 0x20008000ec157fae */ /* 0x000fe8000d121844 */
[----:B------:R-:W-:Y:S04]  /*1aa30*/  LDGSTS.E [R21+0x24008], desc[UR4][R234.64], !P2 ;  /* 0x24008000ea157fae */ /* 0x000fe8000d121844 */
[----:B------:R-:W2:Y:S04]  /*1aa40*/  LDL.LU.64 R6, [R1+0x1c0] ;  /* 0x0001c00001067983 */ /* 0x000ea80000300a00 */
[----:B------:R-:W-:Y:S04]  /*1aa50*/  STL.64 [R1+0xeb8], R236 ;  /* 0x000eb8ec01007387 */ /* 0x000fe80000100a00 */
[----:B------:R-:W2:Y:S04]  /*1aa60*/  LDL.LU.64 R242, [R1+0x1b8] ;  /* 0x0001b80001f27983 */ /* 0x000ea80000300a00 */
[----:B------:R-:W-:Y:S04]  /*1aa70*/  STL.64 [R1+0xeb0], R234 ;  /* 0x000eb0ea01007387 */ /* 0x000fe80000100a00 */
[----:B------:R-:W2:Y:S01]  /*1aa80*/  LDL.LU.64 R244, [R1+0x1b0] ;  /* 0x0001b00001f47983 */ /* 0x000ea20000300a00 */
[----:B------:R-:W-:-:S04]  /*1aa90*/  IMAD.WIDE R172, R2, 0x4, R172 ;  /* 0x0000000402ac7825 */ /* 0x000fc800078e02ac */
[C---:B---3--:R-:W-:Y:S01]  /*1aaa0*/  IMAD.WIDE R168, R2.reuse, 0x4, R246 ;  /* 0x0000000402a87825 */ /* 0x048fe200078e02f6 */
[----:B------:R1:W-:Y:S04]  /*1aab0*/  STL.64 [R1+0xea8], R172 ;  /* 0x000ea8ac01007387 */ /* 0x0003e80000100a00 */
[----:B------:R3:W-:Y:S04]  /*1aac0*/  STL.64 [R1+0xea0], R168 ;  /* 0x000ea0a801007387 */ /* 0x0007e80000100a00 */
[----:B------:R-:W-:Y:S04]  /*1aad0*/  LDGSTS.E [R21+0x28008], desc[UR4][R172.64], !P2 ;  /* 0x28008000ac157fae */ /* 0x000fe8000d121844 */
[----:B------:R3:W-:Y:S04]  /*1aae0*/  LDGSTS.E [R21+0x2c008], desc[UR4][R168.64], !P2 ;  /* 0x2c008000a8157fae */ /* 0x0007e8000d121844 */
[----:B-1----:R-:W2:Y:S01]  /*1aaf0*/  LDL.LU.64 R172, [R1+0x1a8] ;  /* 0x0001a80001ac7983 */ /* 0x002ea20000300a00 */
[----:B------:R-:W-:-:S03]  /*1ab00*/  IMAD.WIDE R248, R2, 0x4, R248 ;  /* 0x0000000402f87825 */ /* 0x000fc600078e02f8 */
[----:B------:R-:W2:Y:S04]  /*1ab10*/  LDL.LU.64 R234, [R1+0x1a0] ;  /* 0x0001a00001ea7983 */ /* 0x000ea80000300a00 */
[----:B------:R-:W2:Y:S04]  /*1ab20*/  LDL.LU.64 R236, [R1+0x198] ;  /* 0x0001980001ec7983 */ /* 0x000ea80000300a00 */
[----:B------:R-:W-:Y:S04]  /*1ab30*/  STL.64 [R1+0xe98], R248 ;  /* 0x000e98f801007387 */ /* 0x000fe80000100a00 */
[----:B------:R-:W2:Y:S04]  /*1ab40*/  LDL.LU.64 R246, [R1+0x190] ;  /* 0x0001900001f67983 */ /* 0x000ea80000300a00 */
[----:B------:R-:W-:Y:S01]  /*1ab50*/  LDGSTS.E [R21+0x2000c], desc[UR4][R248.64], !P0 ;  /* 0x2000c000f8157fae */ /* 0x000fe2000c121844 */
[----:B----4-:R-:W-:-:S04]  /*1ab60*/  IMAD.WIDE R240, R2, 0x4, R240 ;  /* 0x0000000402f07825 */ /* 0x010fc800078e02f0 */
[C---:B------:R-:W-:Y:S01]  /*1ab70*/  IMAD.WIDE R170, R2.reuse, 0x4, R170 ;  /* 0x0000000402aa7825 */ /* 0x040fe200078e02aa */
[----:B------:R1:W-:Y:S03]  /*1ab80*/  STL.64 [R1+0xe90], R240 ;  /* 0x000e90f001007387 */ /* 0x0003e60000100a00 */
[----:B---3--:R-:W-:Y:S01]  /*1ab90*/  IMAD.WIDE R168, R2, 0x4, R250 ;  /* 0x0000000402a87825 */ /* 0x008fe200078e02fa */
[----:B------:R2:W-:Y:S04]  /*1aba0*/  STL.64 [R1+0xe88], R170 ;  /* 0x000e88aa01007387 */ /* 0x0005e80000100a00 */
[----:B------:R-:W-:Y:S04]  /*1abb0*/  LDGSTS.E [R21+0x2400c], desc[UR4][R240.64], !P0 ;  /* 0x2400c000f0157fae */ /* 0x000fe8000c121844 */
[----:B------:R3:W-:Y:S01]  /*1abc0*/  STL.64 [R1+0xe80], R168 ;  /* 0x000e80a801007387 */ /* 0x0007e20000100a00 */
[----:B------:R-:W-:-:S02]  /*1abd0*/  VIADD R4, R166, 0xffffff9b ;  /* 0xffffff9ba6047836 */ /* 0x000fc40000000000 */
[----:B------:R-:W4:Y:S01]  /*1abe0*/  LDC R166, c[0x0][0x230] ;  /* 0x00008c00ffa67b82 */ /* 0x000f220000000800 */
[----:B------:R2:W-:Y:S04]  /*1abf0*/  LDGSTS.E [R21+0x2800c], desc[UR4][R170.64], !P0 ;  /* 0x2800c000aa157fae */ /* 0x0005e8000c121844 */
[----:B-1----:R-:W4:Y:S04]  /*1ac00*/  LDL.LU.64 R240, [R1+0x188] ;  /* 0x0001880001f07983 */ /* 0x002f280000300a00 */
[----:B------:R-:W4:Y:S04]  /*1ac10*/  LDL.LU.64 R248, [R1+0x180] ;  /* 0x0001800001f87983 */ /* 0x000f280000300a00 */
[----:B------:R-:W4:Y:S01]  /*1ac20*/  LDL.LU.64 R250, [R1+0x178] ;  /* 0x0001780001fa7983 */ /* 0x000f220000300a00 */
[----:B------:R-:W-:Y:S01]  /*1ac30*/  ISETP.GE.U32.AND P4, PT, R4, 0x7fffff5c, PT ;  /* 0x7fffff5c0400780c */ /* 0x000fe20003f86070 */
[----:B------:R-:W-:-:S02]  /*1ac40*/  IMAD.WIDE R238, R2, 0x4, R238 ;  /* 0x0000000402ee7825 */ /* 0x000fc400078e02ee */
[----:B------:R3:W-:Y:S02]  /*1ac50*/  LDGSTS.E [R21+0x2c00c], desc[UR4][R168.64], !P0 ;  /* 0x2c00c000a8157fae */ /* 0x0007e4000c121844 */
[----:B------:R-:W-:Y:S02]  /*1ac60*/  VIADD R4, R165, 0xffffff9a ;  /* 0xffffff9aa5047836 */ /* 0x000fe40000000000 */
[----:B------:R1:W-:Y:S01]  /*1ac70*/  STL.64 [R1+0xce0], R238 ;  /* 0x000ce0ee01007387 */ /* 0x0003e20000100a00 */
[----:B------:R-:W4:Y:S02]  /*1ac80*/  LDC R165, c[0x0][0x230] ;  /* 0x00008c00ffa57b82 */ /* 0x000f240000000800 */
[----:B------:R-:W-:-:S03]  /*1ac90*/  ISETP.GE.U32.AND P5, PT, R4, 0x7fffff5b, PT ;  /* 0x7fffff5b0400780c */ /* 0x000fc60003fa6070 */
[----:B------:R-:W-:Y:S01]  /*1aca0*/  LDGSTS.E [R21+0x30000], desc[UR4][R238.64], !P4 ;  /* 0x30000000ee157fae */ /* 0x000fe2000e121844 */
[----:B--2---:R-:W-:-:S04]  /*1acb0*/  IMAD.WIDE R170, R2, 0x4, R6 ;  /* 0x0000000402aa7825 */ /* 0x004fc800078e0206 */
[C---:B---3--:R-:W-:Y:S01]  /*1acc0*/  IMAD.WIDE R168, R2.reuse, 0x4, R242 ;  /* 0x0000000402a87825 */ /* 0x048fe200078e02f2 */
[----:B------:R2:W-:Y:S04]  /*1acd0*/  STL.64 [R1+0xcd8], R170 ;  /* 0x000cd8aa01007387 */ /* 0x0005e80000100a00 */
[----:B------:R3:W-:Y:S01]  /*1ace0*/  STL.64 [R1+0xcd0], R168 ;  /* 0x000cd0a801007387 */ /* 0x0007e20000100a00 */
[----:B------:R-:W-:-:S03]  /*1acf0*/  IMAD.WIDE R6, R2, 0x4, R244 ;  /* 0x0000000402067825 */ /* 0x000fc600078e02f4 */
[----:B-1----:R-:W4:Y:S04]  /*1ad00*/  LDL.LU.64 R238, [R1+0x170] ;  /* 0x0001700001ee7983 */ /* 0x002f280000300a00 */
[----:B------:R2:W-:Y:S04]  /*1ad10*/  LDGSTS.E [R21+0x34000], desc[UR4][R170.64], !P4 ;  /* 0x34000000aa157fae */ /* 0x0005e8000e121844 */
[----:B------:R1:W-:Y:S04]  /*1ad20*/  STL.64 [R1+0xcc8], R6 ;  /* 0x000cc80601007387 */ /* 0x0003e80000100a00 */
[----:B------:R-:W4:Y:S04]  /*1ad30*/  LDL.LU.64 R242, [R1+0x168] ;  /* 0x0001680001f27983 */ /* 0x000f280000300a00 */
        /* <DEDUP_REMOVED lines=8> */
[----:B------:R-:W-:Y:S01]  /*1adc0*/  STL.64 [R1+0xcb8], R170 ;  /* 0x000cb8aa01007387 */ /* 0x000fe20000100a00 */
[----:B-1----:R-:W-:-:S03]  /*1add0*/  IMAD.WIDE R6, R2, 0x4, R246 ;  /* 0x0000000402067825 */ /* 0x002fc600078e02f6 */
[----:B------:R2:W-:Y:S04]  /*1ade0*/  LDGSTS.E [R21+0x30004], desc[UR4][R172.64], !P5 ;  /* 0x30004000ac157fae */ /* 0x0005e8000e921844 */
[----:B------:R-:W3:Y:S04]  /*1adf0*/  LDL.LU.64 R246, [R1+0x150] ;  /* 0x0001500001f67983 */ /* 0x000ee80000300a00 */
[----:B------:R1:W-:Y:S04]  /*1ae00*/  STL.64 [R1+0xcb0], R168 ;  /* 0x000cb0a801007387 */ /* 0x0003e80000100a00 */
[----:B------:R-:W-:Y:S04]  /*1ae10*/  LDGSTS.E [R21+0x34004], desc[UR4][R170.64], !P5 ;  /* 0x34004000aa157fae */ /* 0x000fe8000e921844 */
[----:B------:R1:W-:Y:S04]  /*1ae20*/  STL.64 [R1+0xca8], R6 ;  /* 0x000ca80601007387 */ /* 0x0003e80000100a00 */
[----:B------:R1:W-:Y:S01]  /*1ae30*/  LDGSTS.E [R21+0x38004], desc[UR4][R168.64], !P5 ;  /* 0x38004000a8157fae */ /* 0x0003e2000e921844 */
[----:B------:R-:W-:-:S02]  /*1ae40*/  VIADD R4, R164, 0xffffff99 ;  /* 0xffffff99a4047836 */ /* 0x000fc40000000000 */
[----:B------:R-:W3:Y:S01]  /*1ae50*/  LDC R164, c[0x0][0x230] ;  /* 0x00008c00ffa47b82 */ /* 0x000ee20000000800 */
[----:B------:R1:W-:Y:S01]  /*1ae60*/  LDGSTS.E [R21+0x3c004], desc[UR4][R6.64], !P5 ;  /* 0x3c00400006157fae */ /* 0x0003e2000e921844 */
[----:B----4-:R-:W-:-:S04]  /*1ae70*/  IMAD.WIDE R236, R2, 0x4, R240 ;  /* 0x0000000402ec7825 */ /* 0x010fc800078e02f0 */
[C---:B--2---:R-:W-:Y:S02]  /*1ae80*/  IMAD.WIDE R172, R2.reuse, 0x4, R248 ;  /* 0x0000000402ac7825 */ /* 0x044fe400078e02f8 */
[----:B------:R-:W2:Y:S02]  /*1ae90*/  LDL.LU.64 R248, [R1+0x5e8] ;  /* 0x0005e80001f87983 */ /* 0x000ea40000300a00 */
[----:B-1----:R-:W-:Y:S02]  /*1aea0*/  IMAD.WIDE R168, R2, 0x4, R250 ;  /* 0x0000000402a87825 */ /* 0x002fe400078e02fa */
[----:B------:R1:W-:Y:S04]  /*1aeb0*/  STL.64 [R1+0xca0], R236 ;  /* 0x000ca0ec01007387 */ /* 0x0003e80000100a00 */
[----:B------:R-:W4:Y:S04]  /*1aec0*/  LDL.LU.64 R240, [R1+0x5e0] ;  /* 0x0005e00001f07983 */ /* 0x000f280000300a00 */
[----:B------:R1:W-:Y:S04]  /*1aed0*/  STL.64 [R1+0xc98], R172 ;  /* 0x000c98ac01007387 */ /* 0x0003e80000100a00 */
[----:B------:R-:W4:Y:S04]  /*1aee0*/  LDL.LU.64 R170, [R1+0x5d0] ;  /* 0x0005d00001aa7983 */ /* 0x000f280000300a00 */
[----:B------:R-:W-:Y:S04]  /*1aef0*/  STL.64 [R1+0xc90], R168 ;  /* 0x000c90a801007387 */ /* 0x000fe80000100a00 */
[----:B------:R-:W4:Y:S01]  /*1af00*/  LDL.LU.64 R250, [R1+0x5c0] ;  /* 0x0005c00001fa7983 */ /* 0x000f220000300a00 */
[----:B------:R-:W-:Y:S01]  /*1af10*/  ISETP.GE.U32.AND P6, PT, R4, 0x7fffff5a, PT ;  /* 0x7fffff5a0400780c */ /* 0x000fe20003fc6070 */
[----:B------:R-:W-:-:S02]  /*1af20*/  VIADD R4, R166, 0xffffff98 ;  /* 0xffffff98a6047836 */ /* 0x000fc40000000000 */
[----:B------:R-:W4:Y:S03]  /*1af30*/  LDC R166, c[0x0][0x230] ;  /* 0x00008c00ffa67b82 */ /* 0x000f260000000800 */
[----:B------:R-:W-:Y:S01]  /*1af40*/  ISETP.GE.U32.AND P1, PT, R4, 0x7fffff59, PT ;  /* 0x7fffff590400780c */ /* 0x000fe20003f26070 */
[----:B------:R-:W-:-:S06]  /*1af50*/  IMAD.WIDE R6, R2, 0x4, R238 ;  /* 0x0000000402067825 */ /* 0x000fcc00078e02ee */
[----:B------:R1:W-:Y:S04]  /*1af60*/  LDGSTS.E [R21+0x30008], desc[UR4][R236.64], !P6 ;  /* 0x30008000ec157fae */ /* 0x0003e8000f121844 */
[----:B------:R-:W-:Y:S01]  /*1af70*/  LDGSTS.E [R21+0x34008], desc[UR4][R172.64], !P6 ;  /* 0x34008000ac157fae */ /* 0x000fe2000f121844 */
[----:B------:R-:W-:Y:S02]  /*1af80*/  VIADD R4, R167, 0xffffffb7 ;  /* 0xffffffb7a7047836 */ /* 0x000fe40000000000 */
[----:B------:R-:W4:Y:S01]  /*1af90*/  LDC R167, c[0x0][0x230] ;  /* 0x00008c00ffa77b82 */ /* 0x000f220000000800 */
[----:B------:R1:W-:Y:S01]  /*1afa0*/  STL.64 [R1+0xc88], R6 ;  /* 0x000c880601007387 */ /* 0x0003e20000100a00 */
[----:B------:R-:W-:-:S03]  /*1afb0*/  IMAD.WIDE R238, R2, 0x4, R242 ;  /* 0x0000000402ee7825 */ /* 0x000fc600078e02f2 */
[----:B------:R3:W-:Y:S01]  /*1afc0*/  LDGSTS.E [R21+0x38008], desc[UR4][R168.64], !P6 ;  /* 0x38008000a8157fae */ /* 0x0007e2000f121844 */
[----:B-1----:R-:W-:-:S03]  /*1afd0*/  IMAD.WIDE R236, R2, 0x4, R244 ;  /* 0x0000000402ec7825 */ /* 0x002fc600078e02f4 */
[----:B------:R-:W-:Y:S04]  /*1afe0*/  LDGSTS.E [R21+0x3c008], desc[UR4][R6.64], !P6 ;  /* 0x3c00800006157fae */ /* 0x000fe8000f121844 */
[----:B------:R-:W4:Y:S01]  /*1aff0*/  LDL.LU.64 R172, [R1+0x5b8] ;  /* 0x0005b80001ac7983 */ /* 0x000f220000300a00 */
[----:B------:R-:W-:-:S03]  /*1b000*/  ISETP.GE.U32.AND P2, PT, R4, 0x7fffff78, PT ;  /* 0x7fffff780400780c */ /* 0x000fc60003f46070 */
[----:B------:R-:W-:Y:S04]  /*1b010*/  LDGSTS.E [R21+0x3000c], desc[UR4][R238.64], !P1 ;  /* 0x3000c000ee157fae */ /* 0x000fe8000c921844 */
[----:B------:R-:W4:Y:S04]  /*1b020*/  LDL.LU.64 R6, [R1+0x5b0] ;  /* 0x0005b00001067983 */ /* 0x000f280000300a00 */
[----:B------:R-:W-:Y:S04]  /*1b030*/  STL.64 [R1+0xc80], R238 ;  /* 0x000c80ee01007387 */ /* 0x000fe80000100a00 */
[----:B------:R-:W4:Y:S04]  /*1b040*/  LDL.LU.64 R242, [R1+0x5a0] ;  /* 0x0005a00001f27983 */ /* 0x000f280000300a00 */
[----:B------:R-:W-:Y:S04]  /*1b050*/  STL.64 [R1+0xc78], R236 ;  /* 0x000c78ec01007387 */ /* 0x000fe80000100a00 */
[----:B------:R-:W4:Y:S04]  /*1b060*/  LDL.LU.64 R244, [R1+0x590] ;  /* 0x0005900001f47983 */ /* 0x000f280000300a00 */
[----:B------:R-:W-:Y:S01]  /*1b070*/  LDGSTS.E [R21+0x3400c], desc[UR4][R236.64], !P1 ;  /* 0x3400c000ec157fae */ /* 0x000fe2000c921844 */
[----:B------:R-:W-:-:S05]  /*1b080*/  IMAD.WIDE R234, R2, 0x4, R234 ;  /* 0x0000000402ea7825 */ /* 0x000fca00078e02ea */
[----:B------:R1:W-:Y:S04]  /*1b090*/  STL.64 [R1+0xc70], R234 ;  /* 0x000c70ea01007387 */ /* 0x0003e80000100a00 */
[----:B------:R-:W-:Y:S01]  /*1b0a0*/  LDGSTS.E [R21+0x3800c], desc[UR4][R234.64], !P1 ;  /* 0x3800c000ea157fae */ /* 0x000fe2000c921844 */
[----:B---3--:R-:W-:-:S05]  /*1b0b0*/  IMAD.WIDE R168, R2, 0x4, R246 ;  /* 0x0000000402a87825 */ /* 0x008fca00078e02f6 */
[----:B------:R3:W-:Y:S04]  /*1b0c0*/  STL.64 [R1+0x730], R168 ;  /* 0x000730a801007387 */ /* 0x0007e80000100a00 */
[----:B-1----:R-:W3:Y:S04]  /*1b0d0*/  LDL.LU.64 R234, [R1+0x588] ;  /* 0x0005880001ea7983 */ /* 0x002ee80000300a00 */
[----:B------:R-:W3:Y:S04]  /*1b0e0*/  LDL.LU.64 R236, [R1+0x580] ;  /* 0x0005800001ec7983 */ /* 0x000ee80000300a00 */
[----:B------:R-:W3:Y:S04]  /*1b0f0*/  LDL.LU.64 R238, [R1+0x570] ;  /* 0x0005700001ee7983 */ /* 0x000ee80000300a00 */
[----:B------:R3:W-:Y:S04]  /*1b100*/  LDGSTS.E [R21+0x3c00c], desc[UR4][R168.64], !P1 ;  /* 0x3c00c000a8157fae */ /* 0x0007e8000c921844 */
[----:B------:R-:W3:Y:S01]  /*1b110*/  LDL.LU.64 R246, [R1+0x560] ;  /* 0x0005600001f67983 */ /* 0x000ee20000300a00 */
[----:B--2---:R-:W-:-:S04]  /*1b120*/  IMAD.WIDE R248, R2, 0x4, R248 ;  /* 0x0000000402f87825 */ /* 0x004fc800078e02f8 */
[C---:B----4-:R-:W-:Y:S01]  /*1b130*/  IMAD.WIDE R240, R2.reuse, 0x4, R240 ;  /* 0x0000000402f07825 */ /* 0x050fe200078e02f0 */
[----:B------:R-:W-:Y:S03]  /*1b140*/  STL.64 [R1+0xe78], R248 ;  /* 0x000e78f801007387 */ /* 0x000fe60000100a00 */
[C---:B------:R-:W-:Y:S01]  /*1b150*/  IMAD.WIDE R170, R2.reuse, 0x4, R170 ;  /* 0x0000000402aa7825 */ /* 0x040fe200078e02aa */
[----:B------:R1:W-:Y:S04]  /*1b160*/  STL.64 [R1+0xe70], R240 ;  /* 0x000e70f001007387 */ /* 0x0003e80000100a00 */
[----:B------:R-:W-:Y:S01]  /*1b170*/  LDGSTS.E [R20+0x20000], desc[UR4][R248.64], !P2 ;  /* 0x20000000f8147fae */ /* 0x000fe2000d121844 */
[----:B---3--:R-:W-:-:S03]  /*1b180*/  IMAD.WIDE R168, R2, 0x4, R250 ;  /* 0x0000000402a87825 */ /* 0x008fc600078e02fa */
[----:B------:R2:W-:Y:S04]  /*1b190*/  STL.64 [R1+0xe68], R170 ;  /* 0x000e68aa01007387 */ /* 0x0005e80000100a00 */
[----:B------:R-:W-:Y:S04]  /*1b1a0*/  LDGSTS.E [R20+0x24000], desc[UR4][R240.64], !P2 ;  /* 0x24000000f0147fae */ /* 0x000fe8000d121844 */
[----:B------:R3:W-:Y:S01]  /*1b1b0*/  STL.64 [R1+0xe60], R168 ;  /* 0x000e60a801007387 */ /* 0x0007e20000100a00 */
[----:B------:R-:W-:Y:S02]  /*1b1c0*/  VIADD R4, R165, 0xffffffb6 ;  /* 0xffffffb6a5047836 */ /* 0x000fe40000000000 */
[----:B------:R-:W4:Y:S01]  /*1b1d0*/  LDC R165, c[0x0][0x230] ;  /* 0x00008c00ffa57b82 */ /* 0x000f220000000800 */
[----:B------:R2:W-:Y:S04]  /*1b1e0*/  LDGSTS.E [R20+0x28000], desc[UR4][R170.64], !P2 ;  /* 0x28000000aa147fae */ /* 0x0005e8000d121844 */
[----:B-1----:R-:W4:Y:S04]  /*1b1f0*/  LDL.LU.64 R240, [R1+0x558] ;  /* 0x0005580001f07983 */ /* 0x002f280000300a00 */
[----:B------:R-:W4:Y:S04]  /*1b200*/  LDL.LU.64 R248, [R1+0x550] ;  /* 0x0005500001f87983 */ /* 0x000f280000300a00 */
[----:B------:R-:W4:Y:S01]  /*1b210*/  LDL.LU.64 R250, [R1+0x540] ;  /* 0x0005400001fa7983 */ /* 0x000f220000300a00 */
[----:B------:R-:W-:-:S03]  /*1b220*/  ISETP.GE.U32.AND P0, PT, R4, 0x7fffff77, PT ;  /* 0x7fffff770400780c */ /* 0x000fc60003f06070 */
[----:B------:R3:W-:Y:S01]  /*1b230*/  LDGSTS.E [R20+0x2c000], desc[UR4][R168.64], !P2 ;  /* 0x2c000000a8147fae */ /* 0x0007e2000d121844 */
[----:B------:R-:W-:Y:S02]  /*1b240*/  VIADD R4, R164, 0xffffffb5 ;  /* 0xffffffb5a4047836 */ /* 0x000fe40000000000 */
[----:B------:R-:W1:Y:S01]  /*1b250*/  LDC R164, c[0x0][0x230] ;  /* 0x00008c00ffa47b82 */ /* 0x000e620000000800 */
[----:B------:R-:W-:-:S04]  /*1b260*/  IMAD.WIDE R172, R2, 0x4, R172 ;  /* 0x0000000402ac7825 */ /* 0x000fc800078e02ac */
[C---:B--2---:R-:W-:Y:S01]  /*1b270*/  IMAD.WIDE R170, R2.reuse, 0x4, R6 ;  /* 0x0000000402aa7825 */ /* 0x044fe200078e0206 */
[----:B------:R2:W-:Y:S03]  /*1b280*/  STL.64 [R1+0xe58], R172 ;  /* 0x000e58ac01007387 */ /* 0x0005e60000100a00 */
[C---:B---3--:R-:W-:Y:S01]  /*1b290*/  IMAD.WIDE R168, R2.reuse, 0x4, R242 ;  /* 0x0000000402a87825 */ /* 0x048fe200078e02f2 */
[----:B------:R3:W-:Y:S04]  /*1b2a0*/  STL.64 [R1+0xe50], R170 ;  /* 0x000e50aa01007387 */ /* 0x0007e80000100a00 */
[----:B------:R2:W-:Y:S01]  /*1b2b0*/  LDGSTS.E [R20+0x20004], desc[UR4][R172.64], !P0 ;  /* 0x20004000ac147fae */ /* 0x0005e2000c121844 */
[----:B------:R-:W-:-:S03]  /*1b2c0*/  IMAD.WIDE R6, R2, 0x4, R244 ;  /* 0x0000000402067825 */ /* 0x000fc600078e02f4 */
[----:B------:R1:W-:Y:S01]  /*1b2d0*/  STL.64 [R1+0xe48], R168 ;  /* 0x000e48a801007387 */ /* 0x0003e20000100a00 */
[----:B------:R-:W-:-:S03]  /*1b2e0*/  ISETP.GE.U32.AND P4, PT, R4, 0x7fffff76, PT ;  /* 0x7fffff760400780c */ /* 0x000fc60003f86070 */
[----:B------:R-:W4:Y:S04]  /*1b2f0*/  LDL.LU.64 R242, [R1+0x530] ;  /* 0x0005300001f27983 */ /* 0x000f280000300a00 */
[----:B------:R3:W-:Y:S04]  /*1b300*/  LDGSTS.E [R20+0x24004], desc[UR4][R170.64], !P0 ;  /* 0x24004000aa147fae */ /* 0x0007e8000c121844 */
[----:B------:R1:W-:Y:S04]  /*1b310*/  STL.64 [R1+0xe40], R6 ;  /* 0x000e400601007387 */ /* 0x0003e80000100a00 */
[----:B------:R1:W-:Y:S04]  /*1b320*/  LDGSTS.E [R20+0x28004], desc[UR4][R168.64], !P0 ;  /* 0x28004000a8147fae */ /* 0x0003e8000c121844 */
[----:B------:R-:W4:Y:S04]  /*1b330*/  LDL.LU.64 R244, [R1+0x148] ;  /* 0x0001480001f47983 */ /* 0x000f280000300a00 */
[----:B------:R1:W-:Y:S01]  /*1b340*/  LDGSTS.E [R20+0x2c004], desc[UR4][R6.64], !P0 ;  /* 0x2c00400006147fae */ /* 0x0003e2000c121844 */
[----:B--2---:R-:W-:-:S04]  /*1b350*/  IMAD.WIDE R172, R2, 0x4, R234 ;  /* 0x0000000402ac7825 */ /* 0x004fc800078e02ea */
[C---:B---3--:R-:W-:Y:S01]  /*1b360*/  IMAD.WIDE R170, R2.reuse, 0x4, R236 ;  /* 0x0000000402aa7825 */ /* 0x048fe200078e02ec */
[----:B------:R2:W-:Y:S03]  /*1b370*/  STL.64 [R1+0xe38], R172 ;  /* 0x000e38ac01007387 */ /* 0x0005e60000100a00 */
[C---:B-1----:R-:W-:Y:S01]  /*1b380*/  IMAD.WIDE R168, R2.reuse, 0x4, R238 ;  /* 0x0000000402a87825 */ /* 0x042fe200078e02ee */
[----:B------:R-:W3:Y:S04]  /*1b390*/  LDL.LU.64 R236, [R1+0x140] ;  /* 0x0001400001ec7983 */ /* 0x000ee80000300a00 */
[----:B------:R1:W-:Y:S01]  /*1b3a0*/  STL.64 [R1+0xe30], R170 ;  /* 0x000e30aa01007387 */ /* 0x0003e20000100a00 */
[----:B------:R-:W-:-:S03]  /*1b3b0*/  IMAD.WIDE R6, R2, 0x4, R246 ;  /* 0x0000000402067825 */ /* 0x000fc600078e02f6 */
[----:B------:R-:W3:Y:S04]  /*1b3c0*/  LDL.LU.64 R234, [R1+0x138] ;  /* 0x0001380001ea7983 */ /* 0x000ee80000300a00 */
[----:B------:R-:W-:Y:S04]  /*1b3d0*/  STL.64 [R1+0xe28], R168 ;  /* 0x000e28a801007387 */ /* 0x000fe80000100a00 */
[----:B------:R-:W3:Y:S04]  /*1b3e0*/  LDL.LU.64 R246, [R1+0x130] ;  /* 0x0001300001f67983 */ /* 0x000ee80000300a00 */
[----:B------:R1:W-:Y:S04]  /*1b3f0*/  STL.64 [R1+0xe20], R6 ;  /* 0x000e200601007387 */ /* 0x0003e80000100a00 */
[----:B------:R2:W-:Y:S04]  /*1b400*/  LDGSTS.E [R20+0x20008], desc[UR4][R172.64], !P4 ;  /* 0x20008000ac147fae */ /* 0x0005e8000e121844 */
[----:B------:R-:W-:Y:S04]  /*1b410*/  LDGSTS.E [R20+0x24008], desc[UR4][R170.64], !P4 ;  /* 0x24008000aa147fae */ /* 0x000fe8000e121844 */
[----:B------:R1:W-:Y:S04]  /*1b420*/  LDGSTS.E [R20+0x28008], desc[UR4][R168.64], !P4 ;  /* 0x28008000a8147fae */ /* 0x0003e8000e121844 */
[----:B------:R-:W-:Y:S01]  /*1b430*/  LDGSTS.E [R20+0x2c008], desc[UR4][R6.64], !P4 ;  /* 0x2c00800006147fae */ /* 0x000fe2000e121844 */
[----:B----4-:R-:W-:-:S04]  /*1b440*/  IMAD.WIDE R240, R2, 0x4, R240 ;  /* 0x0000000402f07825 */ /* 0x010fc800078e02f0 */
[C---:B------:R-:W-:Y:S02]  /*1b450*/  IMAD.WIDE R238, R2.reuse, 0x4, R248 ;  /* 0x0000000402ee7825 */ /* 0x040fe400078e02f8 */
[----:B------:R-:W4:Y:S02]  /*1b460*/  LDL.LU.64 R248, [R1+0x128] ;  /* 0x0001280001f87983 */ /* 0x000f240000300a00 */
[----:B--2---:R-:W-:Y:S02]  /*1b470*/  IMAD.WIDE R172, R2, 0x4, R250 ;  /* 0x0000000402ac7825 */ /* 0x004fe400078e02fa */
[----:B------:R-:W-:Y:S04]  /*1b480*/  STL.64 [R1+0xe18], R240 ;  /* 0x000e18f001007387 */ /* 0x000fe80000100a00 */
[----:B-1----:R-:W2:Y:S04]  /*1b490*/  LDL.LU.64 R170, [R1+0x120] ;  /* 0x0001200001aa7983 */ /* 0x002ea80000300a00 */
[----:B------:R-:W-:Y:S04]  /*1b4a0*/  STL.64 [R1+0xe10], R238 ;  /* 0x000e10ee01007387 */ /* 0x000fe80000100a00 */
[----:B------:R-:W2:Y:S04]  /*1b4b0*/  LDL.LU.64 R6, [R1+0x118] ;  /* 0x0001180001067983 */ /* 0x000ea80000300a00 */
[----:B------:R1:W-:Y:S04]  /*1b4c0*/  STL.64 [R1+0xe08], R172 ;  /* 0x000e08ac01007387 */ /* 0x0003e80000100a00 */
[----:B------:R-:W2:Y:S01]  /*1b4d0*/  LDL.LU.64 R250, [R1+0x110] ;  /* 0x0001100001fa7983 */ /* 0x000ea20000300a00 */
[----:B------:R-:W-:-:S02]  /*1b4e0*/  VIADD R4, R167, 0xffffffb4 ;  /* 0xffffffb4a7047836 */ /* 0x000fc40000000000 */
[----:B------:R-:W2:Y:S03]  /*1b4f0*/  LDC R167, c[0x0][0x230] ;  /* 0x00008c00ffa77b82 */ /* 0x000ea60000000800 */
[----:B------:R-:W-:Y:S01]  /*1b500*/  ISETP.GE.U32.AND P5, PT, R4, 0x7fffff75, PT ;  /* 0x7fffff750400780c */ /* 0x000fe20003fa6070 */
[----:B------:R-:W-:-:S04]  /*1b510*/  VIADD R4, R166, 0xffffff97 ;  /* 0xffffff97a6047836 */ /* 0x000fc80000000000 */
[----:B------:R-:W2:Y:S01]  /*1b520*/  LDC R166, c[0x0][0x230] ;  /* 0x00008c00ffa67b82 */ /* 0x000ea20000000800 */
[----:B------:R-:W-:Y:S01]  /*1b530*/  ISETP.GE.U32.AND P6, PT, R4, 0x7fffff58, PT ;  /* 0x7fffff580400780c */ /* 0x000fe20003fc6070 */
[----:B------:R-:W-:-:S06]  /*1b540*/  IMAD.WIDE R168, R2, 0x4, R242 ;  /* 0x0000000402a87825 */ /* 0x000fcc00078e02f2 */
[----:B------:R-:W-:Y:S04]  /*1b550*/  LDGSTS.E [R20+0x2000c], desc[UR4][R240.64], !P5 ;  /* 0x2000c000f0147fae */ /* 0x000fe8000e921844 */
[----:B------:R-:W-:Y:S04]  /*1b560*/  LDGSTS.E [R20+0x2400c], desc[UR4][R238.64], !P5 ;  /* 0x2400c000ee147fae */ /* 0x000fe8000e921844 */
[----:B------:R3:W-:Y:S04]  /*1b570*/  STL.64 [R1+0xe00], R168 ;  /* 0x000e00a801007387 */ /* 0x0007e80000100a00 */
[----:B------:R-:W-:Y:S01]  /*1b580*/  LDGSTS.E [R20+0x2800c], desc[UR4][R172.64], !P5 ;  /* 0x2800c000ac147fae */ /* 0x000fe2000e921844 */
[----:B------:R-:W-:-:S03]  /*1b590*/  IMAD.WIDE R244, R2, 0x4, R244 ;  /* 0x0000000402f47825 */ /* 0x000fc600078e02f4 */
[----:B------:R3:W-:Y:S01]  /*1b5a0*/  LDGSTS.E [R20+0x2c00c], desc[UR4][R168.64], !P5 ;  /* 0x2c00c000a8147fae */ /* 0x0007e2000e921844 */
[----:B------:R-:W-:-:S03]  /*1b5b0*/  VIADD R4, R165, 0xffffff96 ;  /* 0xffffff96a5047836 */ /* 0x000fc60000000000 */
[----:B------:R-:W-:Y:S01]  /*1b5c0*/  LDGSTS.E [R20+0x30000], desc[UR4][R244.64], !P6 ;  /* 0x30000000f4147fae */ /* 0x000fe2000f121844 */
[----:B------:R-:W2:Y:S03]  /*1b5d0*/  LDC R165, c[0x0][0x230] ;  /* 0x00008c00ffa57b82 */ /* 0x000ea60000000800 */
[----:B-1----:R-:W2:Y:S04]  /*1b5e0*/  LDL.LU.64 R172, [R1+0x108] ;  /* 0x0001080001ac7983 */ /* 0x002ea80000300a00 */
[----:B------:R-:W2:Y:S04]  /*1b5f0*/  LDL.LU.64 R238, [R1+0x100] ;  /* 0x0001000001ee7983 */ /* 0x000ea80000300a00 */
[----:B------:R-:W2:Y:S04]  /*1b600*/  LDL.LU.64 R240, [R1+0xf8] ;  /* 0x0000f80001f07983 */ /* 0x000ea80000300a00 */
[----:B------:R-:W-:Y:S04]  /*1b610*/  STL.64 [R1+0x720], R244 ;  /* 0x000720f401007387 */ /* 0x000fe80000100a00 */
[----:B------:R-:W2:Y:S01]  /*1b620*/  LDL.LU.64 R242, [R1+0xf0] ;  /* 0x0000f00001f27983 */ /* 0x000ea20000300a00 */
[----:B------:R-:W-:Y:S01]  /*1b630*/  ISETP.GE.U32.AND P1, PT, R4, 0x7fffff57, PT ;  /* 0x7fffff570400780c */ /* 0x000fe20003f26070 */
[----:B---3--:R-:W-:-:S04]  /*1b640*/  IMAD.WIDE R236, R2, 0x4, R236 ;  /* 0x0000000402ec7825 */ /* 0x008fc800078e02ec */
[C---:B------:R-:W-:Y:S01]  /*1b650*/  IMAD.WIDE R234, R2.reuse, 0x4, R234 ;  /* 0x0000000402ea7825 */ /* 0x040fe200078e02ea */
[----:B------:R-:W-:Y:S03]  /*1b660*/  STL.64 [R1+0x710], R236 ;  /* 0x000710ec01007387 */ /* 0x000fe60000100a00 */
[C---:B------:R-:W-:Y:S01]  /*1b670*/  IMAD.WIDE R168, R2.reuse, 0x4, R246 ;  /* 0x0000000402a87825 */ /* 0x040fe200078e02f6 */
[----:B------:R1:W-:Y:S04]  /*1b680*/  STL.64 [R1+0x700], R234 ;  /* 0x000700ea01007387 */ /* 0x0003e80000100a00 */
[----:B------:R-:W-:Y:S04]  /*1b690*/  LDGSTS.E [R20+0x34000], desc[UR4][R236.64], !P6 ;  /* 0x34000000ec147fae */ /* 0x000fe8000f121844 */
[----:B------:R3:W-:Y:S04]  /*1b6a0*/  STL.64 [R1+0x6f0], R168 ;  /* 0x0006f0a801007387 */ /* 0x0007e80000100a00 */
[----:B------:R-:W-:Y:S04]  /*1b6b0*/  LDGSTS.E [R20+0x38000], desc[UR4][R234.64], !P6 ;  /* 0x38000000ea147fae */ /* 0x000fe8000f121844 */
[----:B------:R3:W-:Y:S04]  /*1b6c0*/  LDGSTS.E [R20+0x3c000], desc[UR4][R168.64], !P6 ;  /* 0x3c000000a8147fae */ /* 0x0007e8000f121844 */
[----:B-1----:R-:W3:Y:S04]  /*1b6d0*/  LDL.LU.64 R234, [R1+0xe8] ;  /* 0x0000e80001ea7983 */ /* 0x002ee80000300a00 */
[----:B------:R-:W3:Y:S04]  /*1b6e0*/  LDL.LU.64 R236, [R1+0xe0] ;  /* 0x0000e00001ec7983 */ /* 0x000ee80000300a00 */
[----:B------:R-:W3:Y:S04]  /*1b6f0*/  LDL.LU.64 R244, [R1+0xd8] ;  /* 0x0000d80001f47983 */ /* 0x000ee80000300a00 */
[----:B------:R-:W3:Y:S01]  /*1b700*/  LDL.LU.64 R246, [R1+0xd0] ;  /* 0x0000d00001f67983 */ /* 0x000ee20000300a00 */
[----:B----4-:R-:W-:-:S04]  /*1b710*/  IMAD.WIDE R248, R2, 0x4, R248 ;  /* 0x0000000402f87825 */ /* 0x010fc800078e02f8 */
[C---:B--2---:R-:W-:Y:S01]  /*1b720*/  IMAD.WIDE R170, R2.reuse, 0x4, R170 ;  /* 0x0000000402aa7825 */ /* 0x044fe200078e02aa */
[----:B------:R1:W-:Y:S03]  /*1b730*/  STL.64 [R1+0x6e0], R248 ;  /* 0x0006e0f801007387 */ /* 0x0003e60000100a00 */
[C---:B---3--:R-:W-:Y:S01]  /*1b740*/  IMAD.WIDE R168, R2.reuse, 0x4, R6 ;  /* 0x0000000402a87825 */ /* 0x048fe200078e0206 */
[----:B------:R2:W-:Y:S04]  /*1b750*/  STL.64 [R1+0x6d8], R170 ;  /* 0x0006d8aa01007387 */ /* 0x0005e80000100a00 */
[----:B------:R-:W-:Y:S01]  /*1b760*/  LDGSTS.E [R20+0x30004], desc[UR4][R248.64], !P1 ;  /* 0x30004000f8147fae */ /* 0x000fe2000c921844 */
[----:B------:R-:W-:-:S03]  /*1b770*/  IMAD.WIDE R6, R2, 0x4, R250 ;  /* 0x0000000402067825 */ /* 0x000fc600078e02fa */
[----:B------:R3:W-:Y:S04]  /*1b780*/  STL.64 [R1+0x6d0], R168 ;  /* 0x0006d0a801007387 */ /* 0x0007e80000100a00 */
[----:B------:R4:W-:Y:S04]  /*1b790*/  STL.64 [R1+0x6c0], R6 ;  /* 0x0006c00601007387 */ /* 0x0009e80000100a00 */
[----:B-1----:R-:W4:Y:S04]  /*1b7a0*/  LDL.LU.64 R248, [R1+0x528] ;  /* 0x0005280001f87983 */ /* 0x002f280000300a00 */
[----:B------:R-:W4:Y:S01]  /*1b7b0*/  LDL.LU.64 R250, [R1+0x520] ;  /* 0x0005200001fa7983 */ /* 0x000f220000300a00 */
[----:B------:R-:W-:-:S02]  /*1b7c0*/  VIADD R4, R164, 0xffffff95 ;  /* 0xffffff95a4047836 */ /* 0x000fc40000000000 */
[----:B------:R-:W1:Y:S01]  /*1b7d0*/  LDC R164, c[0x0][0x230] ;  /* 0x00008c00ffa47b82 */ /* 0x000e620000000800 */
[----:B------:R2:W-:Y:S02]  /*1b7e0*/  LDGSTS.E [R20+0x34004], desc[UR4][R170.64], !P1 ;  /* 0x34004000aa147fae */ /* 0x0005e4000c921844 */
[----:B------:R-:W-:Y:S02]  /*1b7f0*/  ISETP.GE.U32.AND P2, PT, R4, 0x7fffff56, PT ;  /* 0x7fffff560400780c */ /* 0x000fe40003f46070 */
[----:B------:R3:W-:Y:S01]  /*1b800*/  LDGSTS.E [R20+0x38004], desc[UR4][R168.64], !P1 ;  /* 0x38004000a8147fae */ /* 0x0007e2000c921844 */
[----:B------:R-:W-:Y:S02]  /*1b810*/  VIADD R4, R166, 0xffffff94 ;  /* 0xffffff94a6047836 */ /* 0x000fe40000000000 */
[----:B------:R-:W1:Y:S01]  /*1b820*/  LDC R166, c[0x0][0x230] ;  /* 0x00008c00ffa67b82 */ /* 0x000e620000000800 */
[----:B------:R4:W-:Y:S02]  /*1b830*/  LDGSTS.E [R20+0x3c004], desc[UR4][R6.64], !P1 ;  /* 0x3c00400006147fae */ /* 0x0009e4000c921844 */
[----:B------:R-:W-:Y:S01]  /*1b840*/  ISETP.GE.U32.AND P0, PT, R4, 0x7fffff55, PT ;  /* 0x7fffff550400780c */ /* 0x000fe20003f06070 */
[----:B------:R-:W-:-:S04]  /*1b850*/  IMAD.WIDE R172, R2, 0x4, R172 ;  /* 0x0000000402ac7825 */ /* 0x000fc800078e02ac */
[C---:B--2---:R-:W-:Y:S01]  /*1b860*/  IMAD.WIDE R170, R2.reuse, 0x4, R238 ;  /* 0x0000000402aa7825 */ /* 0x044fe200078e02ee */
[----:B------:R2:W-:Y:S03]  /*1b870*/  STL.64 [R1+0x6b0], R172 ;  /* 0x0006b0ac01007387 */ /* 0x0005e60000100a00 */
[C---:B---3--:R-:W-:Y:S01]  /*1b880*/  IMAD.WIDE R168, R2.reuse, 0x4, R240 ;  /* 0x0000000402a87825 */ /* 0x048fe200078e02f0 */
[----:B------:R-:W-:Y:S04]  /*1b890*/  STL.64 [R1+0x6a0], R170 ;  /* 0x0006a0aa01007387 */ /* 0x000fe80000100a00 */
[----:B------:R3:W-:Y:S01]  /*1b8a0*/  STL.64 [R1+0x690], R168 ;  /* 0x000690a801007387 */ /* 0x0007e20000100a00 */
[----:B----4-:R-:W-:-:S03]  /*1b8b0*/  IMAD.WIDE R6, R2, 0x4, R242 ;  /* 0x0000000402067825 */ /* 0x010fc600078e02f2 */
[----:B------:R-:W4:Y:S04]  /*1b8c0*/  LDL.LU.64 R238, [R1+0x510] ;  /* 0x0005100001ee7983 */ /* 0x000f280000300a00 */
[----:B------:R1:W-:Y:S04]  /*1b8d0*/  STL.64 [R1+0x680], R6 ;  /* 0x0006800601007387 */ /* 0x0003e80000100a00 */
[----:B------:R2:W-:Y:S04]  /*1b8e0*/  LDGSTS.E [R20+0x30008], desc[UR4][R172.64], !P2 ;  /* 0x30008000ac147fae */ /* 0x0005e8000d121844 */
[----:B------:R-:W4:Y:S04]  /*1b8f0*/  LDL.LU.64 R240, [R1+0x500] ;  /* 0x0005000001f07983 */ /* 0x000f280000300a00 */
[----:B------:R-:W-:Y:S04]  /*1b900*/  LDGSTS.E [R20+0x34008], desc[UR4][R170.64], !P2 ;  /* 0x34008000aa147fae */ /* 0x000fe8000d121844 */
[----:B------:R3:W-:Y:S04]  /*1b910*/  LDGSTS.E [R20+0x38008], desc[UR4][R168.64], !P2 ;  /* 0x38008000a8147fae */ /* 0x0007e8000d121844 */
[----:B------:R-:W4:Y:S04]  /*1b920*/  LDL.LU.64 R242, [R1+0x4f8] ;  /* 0x0004f80001f27983 */ /* 0x000f280000300a00 */
[----:B------:R1:W-:Y:S01]  /*1b930*/  LDGSTS.E [R20+0x3c008], desc[UR4][R6.64], !P2 ;  /* 0x3c00800006147fae */ /* 0x0003e2000d121844 */
[----:B------:R-:W-:-:S04]  /*1b940*/  IMAD.WIDE R234, R2, 0x4, R234 ;  /* 0x0000000402ea7825 */ /* 0x000fc800078e02ea */
[C---:B--2---:R-:W-:Y:S01]  /*1b950*/  IMAD.WIDE R172, R2.reuse, 0x4, R236 ;  /* 0x0000000402ac7825 */ /* 0x044fe200078e02ec */
[----:B------:R-:W-:Y:S03]  /*1b960*/  STL.64 [R1+0x670], R234 ;  /* 0x000670ea01007387 */ /* 0x000fe60000100a00 */
[C---:B---3--:R-:W-:Y:S01]  /*1b970*/  IMAD.WIDE R168, R2.reuse, 0x4, R244 ;  /* 0x0000000402a87825 */ /* 0x048fe200078e02f4 */
[----:B------:R-:W2:Y:S04]  /*1b980*/  LDL.LU.64 R170, [R1+0x4f0] ;  /* 0x0004f00001aa7983 */ /* 0x000ea80000300a00 */
[----:B------:R-:W-:Y:S01]  /*1b990*/  STL.64 [R1+0x660], R172 ;  /* 0x000660ac01007387 */ /* 0x000fe20000100a00 */
[----:B-1----:R-:W-:-:S03]  /*1b9a0*/  IMAD.WIDE R6, R2, 0x4, R246 ;  /* 0x0000000402067825 */ /* 0x002fc600078e02f6 */
[----:B------:R-:W3:Y:S04]  /*1b9b0*/  LDL.LU.64 R244, [R1+0x4e0] ;  /* 0x0004e00001f47983 */ /* 0x000ee80000300a00 */
[----:B------:R-:W-:Y:S04]  /*1b9c0*/  STL.64 [R1+0x650], R168 ;  /* 0x000650a801007387 */ /* 0x000fe80000100a00 */
[----:B------:R-:W3:Y:S04]  /*1b9d0*/  LDL.LU.64 R246, [R1+0x4d0] ;  /* 0x0004d00001f67983 */ /* 0x000ee80000300a00 */
[----:B------:R1:W-:Y:S04]  /*1b9e0*/  LDGSTS.E [R20+0x3000c], desc[UR4][R234.64], !P0 ;  /* 0x3000c000ea147fae */ /* 0x0003e8000c121844 */
[----:B------:R1:W-:Y:S04]  /*1b9f0*/  LDGSTS.E [R20+0x3400c], desc[UR4][R172.64], !P0 ;  /* 0x3400c000ac147fae */ /* 0x0003e8000c121844 */
[----:B------:R1:W-:Y:S04]  /*1ba00*/  STL.64 [R1+0x640], R6 ;  /* 0x0006400601007387 */ /* 0x0003e80000100a00 */
[----:B------:R4:W-:Y:S04]  /*1ba10*/  LDGSTS.E [R20+0x3800c], desc[UR4][R168.64], !P0 ;  /* 0x3800c000a8147fae */ /* 0x0009e8000c121844 */
[----:B------:R4:W-:Y:S04]  /*1ba20*/  LDGSTS.E [R20+0x3c00c], desc[UR4][R6.64], !P0 ;  /* 0x3c00c00006147fae */ /* 0x0009e8000c121844 */
[----:B------:R4:W-:Y:S04]  /*1ba30*/  STL.64 [R1+0x3230], R20 ;  /* 0x0032301401007387 */ /* 0x0009e80000100a00 */
[----:B-1----:R-:W3:Y:S04]  /*1ba40*/  LDL.LU.64 R6, [R1+0x4c8] ;  /* 0x0004c80001067983 */ /* 0x002ee80000300a00 */
[----:B------:R-:W3:Y:S01]  /*1ba50*/  LDL.LU.64 R236, [R1+0x4c0] ;  /* 0x0004c00001ec7983 */ /* 0x000ee20000300a00 */
[----:B------:R-:W-:-:S04]  /*1ba60*/  IMAD.WIDE R234, R2, 0x4, R248 ;  /* 0x0000000402ea7825 */ /* 0x000fc800078e02f8 */
[----:B------:R-:W-:Y:S01]  /*1ba70*/  IMAD.WIDE R172, R2, 0x4, R250 ;  /* 0x0000000402ac7825 */ /* 0x000fe200078e02fa */
[----:B------:R-:W-:Y:S04]  /*1ba80*/  STL.64 [R1+0xdf8], R234 ;  /* 0x000df8ea01007387 */ /* 0x000fe80000100a00 */
[----:B------:R-:W3:Y:S04]  /*1ba90*/  LDL.LU.64 R248, [R1+0x4b0] ;  /* 0x0004b00001f87983 */ /* 0x000ee80000300a00 */
[----:B------:R1:W-:Y:S04]  /*1baa0*/  STL.64 [R1+0xdf0], R172 ;  /* 0x000df0ac01007387 */ /* 0x0003e80000100a00 */
[----:B------:R-:W3:Y:S01]  /*1bab0*/  LDL.LU.64 R250, [R1+0x4a0] ;  /* 0x0004a00001fa7983 */ /* 0x000ee20000300a00 */
[----:B------:R-:W-:-:S02]  /*1bac0*/  VIADD R4, R167, 0xffffffb3 ;  /* 0xffffffb3a7047836 */ /* 0x000fc40000000000 */
[----:B------:R-:W3:Y:S03]  /*1bad0*/  LDC R167, c[0x0][0x230] ;  /* 0x00008c00ffa77b82 */ /* 0x000ee60000000800 */
[----:B------:R-:W-:Y:S01]  /*1bae0*/  ISETP.GE.U32.AND P4, PT, R4, 0x7fffff74, PT ;  /* 0x7fffff740400780c */ /* 0x000fe20003f86070 */
[----:B------:R-:W-:-:S04]  /*1baf0*/  VIADD R4, R165, 0xffffffb2 ;  /* 0xffffffb2a5047836 */ /* 0x000fc80000000000 */
[----:B------:R-:W3:Y:S01]  /*1bb00*/  LDC R165, c[0x0][0x230] ;  /* 0x00008c00ffa57b82 */ /* 0x000ee20000000800 */
[----:B------:R-:W-:-:S07]  /*1bb10*/  ISETP.GE.U32.AND P5, PT, R4, 0x7fffff73, PT ;  /* 0x7fffff730400780c */ /* 0x000fce0003fa6070 */
[----:B------:R-:W-:Y:S04]  /*1bb20*/  LDGSTS.E [R19+0x20000], desc[UR4][R234.64], !P4 ;  /* 0x20000000ea137fae */ /* 0x000fe8000e121844 */
[----:B------:R-:W-:Y:S01]  /*1bb30*/  LDGSTS.E [R19+0x24000], desc[UR4][R172.64], !P4 ;  /* 0x24000000ac137fae */ /* 0x000fe2000e121844 */
[----:B----4-:R-:W-:-:S05]  /*1bb40*/  IMAD.WIDE R168, R2, 0x4, R238 ;  /* 0x0000000402a87825 */ /* 0x010fca00078e02ee */
[----:B------:R3:W-:Y:S04]  /*1bb50*/  STL.64 [R1+0xde8], R168 ;  /* 0x000de8a801007387 */ /* 0x0007e80000100a00 */
[----:B------:R3:W-:Y:S01]  /*1bb60*/  LDGSTS.E [R19+0x28000], desc[UR4][R168.64], !P4 ;  /* 0x28000000a8137fae */ /* 0x0007e2000e121844 */
[----:B------:R-:W-:-:S05]  /*1bb70*/  IMAD.WIDE R20, R2, 0x4, R240 ;  /* 0x0000000402147825 */ /* 0x000fca00078e02f0 */
[----:B------:R4:W-:Y:S04]  /*1bb80*/  STL.64 [R1+0xde0], R20 ;  /* 0x000de01401007387 */ /* 0x0009e80000100a00 */
[----:B-1----:R-:W4:Y:S01]  /*1bb90*/  LDL.LU.64 R172, [R1+0x498] ;  /* 0x0004980001ac7983 */ /* 0x002f220000300a00 */
[----:B------:R-:W-:-:S03]  /*1bba0*/  IMAD.WIDE R242, R2, 0x4, R242 ;  /* 0x0000000402f27825 */ /* 0x000fc600078e02f2 */
[----:B------:R4:W-:Y:S04]  /*1bbb0*/  LDGSTS.E [R19+0x2c000], desc[UR4][R20.64], !P4 ;  /* 0x2c00000014137fae */ /* 0x0009e8000e121844 */
[----:B------:R-:W4:Y:S04]  /*1bbc0*/  LDL.LU.64 R234, [R1+0x490] ;  /* 0x0004900001ea7983 */ /* 0x000f280000300a00 */
[----:B------:R-:W4:Y:S04]  /*1bbd0*/  LDL.LU.64 R238, [R1+0x480] ;  /* 0x0004800001ee7983 */ /* 0x000f280000300a00 */
[----:B------:R1:W-:Y:S04]  /*1bbe0*/  STL.64 [R1+0xdd8], R242 ;  /* 0x000dd8f201007387 */ /* 0x0003e80000100a00 */
[----:B------:R-:W4:Y:S04]  /*1bbf0*/  LDL.LU.64 R240, [R1+0x470] ;  /* 0x0004700001f07983 */ /* 0x000f280000300a00 */
[----:B------:R-:W-:Y:S01]  /*1bc00*/  LDGSTS.E [R19+0x20004], desc[UR4][R242.64], !P5 ;  /* 0x20004000f2137fae */ /* 0x000fe2000e921844 */
[----:B--2---:R-:W-:-:S04]  /*1bc10*/  IMAD.WIDE R170, R2, 0x4, R170 ;  /* 0x0000000402aa7825 */ /* 0x004fc800078e02aa */
[C---:B---3--:R-:W-:Y:S01]  /*1bc20*/  IMAD.WIDE R168, R2.reuse, 0x4, R244 ;  /* 0x0000000402a87825 */ /* 0x048fe200078e02f4 */
[----:B------:R2:W-:Y:S03]  /*1bc30*/  STL.64 [R1+0xdd0], R170 ;  /* 0x000dd0aa01007387 */ /* 0x0005e60000100a00 */
[C---:B----4-:R-:W-:Y:S01]  /*1bc40*/  IMAD.WIDE R20, R2.reuse, 0x4, R246 ;  /* 0x0000000402147825 */ /* 0x050fe200078e02f6 */
[----:B------:R3:W-:Y:S04]  /*1bc50*/  STL.64 [R1+0xdc8], R168 ;  /* 0x000dc8a801007387 */ /* 0x0007e80000100a00 */
[----:B------:R4:W-:Y:S04]  /*1bc60*/  STL.64 [R1+0xdc0], R20 ;  /* 0x000dc01401007387 */ /* 0x0009e80000100a00 */
[----:B-1----:R-:W4:Y:S04]  /*1bc70*/  LDL.LU.64 R242, [R1+0xc8] ;  /* 0x0000c80001f27983 */ /* 0x002f280000300a00 */
[----:B------:R2:W-:Y:S04]  /*1bc80*/  LDGSTS.E [R19+0x24004], desc[UR4][R170.64], !P5 ;  /* 0x24004000aa137fae */ /* 0x0005e8000e921844 */
[----:B------:R3:W-:Y:S04]  /*1bc90*/  LDGSTS.E [R19+0x28004], desc[UR4][R168.64], !P5 ;  /* 0x28004000a8137fae */ /* 0x0007e8000e921844 */
[----:B------:R-:W4:Y:S04]  /*1bca0*/  LDL.LU.64 R244, [R1+0xc0] ;  /* 0x0000c00001f47983 */ /* 0x000f280000300a00 */
[----:B------:R4:W-:Y:S04]  /*1bcb0*/  LDGSTS.E [R19+0x2c004], desc[UR4][R20.64], !P5 ;  /* 0x2c00400014137fae */ /* 0x0009e8000e921844 */
[----:B------:R-:W4:Y:S01]  /*1bcc0*/  LDL.LU.64 R246, [R1+0xb8] ;  /* 0x0000b80001f67983 */ /* 0x000f220000300a00 */
[----:B--2---:R-:W-:-:S04]  /*1bcd0*/  IMAD.WIDE R170, R2, 0x4, R6 ;  /* 0x0000000402aa7825 */ /* 0x004fc800078e0206 */
[C---:B---3--:R-:W-:Y:S01]  /*1bce0*/  IMAD.WIDE R168, R2.reuse, 0x4, R236 ;  /* 0x0000000402a87825 */ /* 0x048fe200078e02ec */
[----:B------:R1:W-:Y:S04]  /*1bcf0*/  STL.64 [R1+0xdb8], R170 ;  /* 0x000db8aa01007387 */ /* 0x0003e80000100a00 */
[----:B------:R2:W-:Y:S01]  /*1bd00*/  STL.64 [R1+0xdb0], R168 ;  /* 0x000db0a801007387 */ /* 0x0005e20000100a00 */
[----:B----4-:R-:W-:-:S05]  /*1bd10*/  IMAD.WIDE R20, R2, 0x4, R248 ;  /* 0x0000000402147825 */ /* 0x010fca00078e02f8 */
[----:B------:R3:W-:Y:S01]  /*1bd20*/  STL.64 [R1+0xda8], R20 ;  /* 0x000da81401007387 */ /* 0x0007e20000100a00 */
[----:B------:R-:W-:-:S03]  /*1bd30*/  IMAD.WIDE R6, R2, 0x4, R250 ;  /* 0x0000000402067825 */ /* 0x000fc600078e02fa */
[----:B------:R-:W4:Y:S04]  /*1bd40*/  LDL.LU.64 R236, [R1+0xb0] ;  /* 0x0000b00001ec7983 */ /* 0x000f280000300a00 */
[----:B------:R3:W-:Y:S04]  /*1bd50*/  STL.64 [R1+0xda0], R6 ;  /* 0x000da00601007387 */ /* 0x0007e80000100a00 */
[----:B------:R-:W4:Y:S04]  /*1bd60*/  LDL.LU.64 R248, [R1+0xa8] ;  /* 0x0000a80001f87983 */ /* 0x000f280000300a00 */
[----:B------:R-:W4:Y:S01]  /*1bd70*/  LDL.LU.64 R250, [R1+0xa0] ;  /* 0x0000a00001fa7983 */ /* 0x000f220000300a00 */
[----:B------:R-:W-:-:S02]  /*1bd80*/  VIADD R4, R164, 0xffffffb1 ;  /* 0xffffffb1a4047836 */ /* 0x000fc40000000000 */
[----:B------:R-:W4:Y:S03]  /*1bd90*/  LDC R164, c[0x0][0x230] ;  /* 0x00008c00ffa47b82 */ /* 0x000f260000000800 */
[----:B------:R-:W-:Y:S01]  /*1bda0*/  ISETP.GE.U32.AND P6, PT, R4, 0x7fffff72, PT ;  /* 0x7fffff720400780c */ /* 0x000fe20003fc6070 */
[----:B------:R-:W-:-:S04]  /*1bdb0*/  VIADD R4, R167, 0xffffffb0 ;  /* 0xffffffb0a7047836 */ /* 0x000fc80000000000 */
[----:B------:R-:W4:Y:S01]  /*1bdc0*/  LDC R167, c[0x0][0x230] ;  /* 0x00008c00ffa77b82 */ /* 0x000f220000000800 */
[----:B------:R-:W-:Y:S01]  /*1bdd0*/  ISETP.GE.U32.AND P1, PT, R4, 0x7fffff71, PT ;  /* 0x7fffff710400780c */ /* 0x000fe20003f26070 */
[----:B------:R-:W-:-:S06]  /*1bde0*/  VIADD R4, R166, 0xffffff93 ;  /* 0xffffff93a6047836 */ /* 0x000fcc0000000000 */
[----:B------:R1:W-:Y:S01]  /*1bdf0*/  LDGSTS.E [R19+0x20008], desc[UR4][R170.64], !P6 ;  /* 0x20008000aa137fae */ /* 0x0003e2000f121844 */
[----:B------:R-:W4:Y:S03]  /*1be00*/  LDC R166, c[0x0][0x230] ;  /* 0x00008c00ffa67b82 */ /* 0x000f260000000800 */
[----:B------:R2:W-:Y:S04]  /*1be10*/  LDGSTS.E [R19+0x24008], desc[UR4][R168.64], !P6 ;  /* 0x24008000a8137fae */ /* 0x0005e8000f121844 */
[----:B------:R3:W-:Y:S01]  /*1be20*/  LDGSTS.E [R19+0x28008], desc[UR4][R20.64], !P6 ;  /* 0x2800800014137fae */ /* 0x0007e2000f121844 */
[----:B------:R-:W-:-:S03]  /*1be30*/  ISETP.GE.U32.AND P2, PT, R4, 0x7fffff54, PT ;  /* 0x7fffff540400780c */ /* 0x000fc60003f46070 */
[----:B------:R3:W-:Y:S01]  /*1be40*/  LDGSTS.E [R19+0x2c008], desc[UR4][R6.64], !P6 ;  /* 0x2c00800006137fae */ /* 0x0007e2000f121844 */
[----:B-1----:R-:W-:-:S05]  /*1be50*/  IMAD.WIDE R170, R2, 0x4, R172 ;  /* 0x0000000402aa7825 */ /* 0x002fca00078e02ac */
[----:B------:R1:W-:Y:S01]  /*1be60*/  STL.64 [R1+0xd98], R170 ;  /* 0x000d98aa01007387 */ /* 0x0003e20000100a00 */
[----:B--2---:R-:W-:-:S03]  /*1be70*/  IMAD.WIDE R168, R2, 0x4, R234 ;  /* 0x0000000402a87825 */ /* 0x004fc600078e02ea */
[----:B------:R-:W-:Y:S01]  /*1be80*/  LDGSTS.E [R19+0x2000c], desc[UR4][R170.64], !P1 ;  /* 0x2000c000aa137fae */ /* 0x000fe2000c921844 */
[----:B---3--:R-:W-:-:S03]  /*1be90*/  IMAD.WIDE R20, R2, 0x4, R238 ;  /* 0x0000000402147825 */ /* 0x008fc600078e02ee */
[----:B------:R2:W-:Y:S04]  /*1bea0*/  LDGSTS.E [R19+0x2400c], desc[UR4][R168.64], !P1 ;  /* 0x2400c000a8137fae */ /* 0x0005e8000c921844 */
[----:B------:R-:W3:Y:S01]  /*1beb0*/  LDL.LU.64 R238, [R1+0x98] ;  /* 0x0000980001ee7983 */ /* 0x000ee20000300a00 */
[----:B------:R-:W-:-:S03]  /*1bec0*/  IMAD.WIDE R6, R2, 0x4, R240 ;  /* 0x0000000402067825 */ /* 0x000fc600078e02f0 */
[----:B------:R2:W-:Y:S04]  /*1bed0*/  STL.64 [R1+0xd90], R168 ;  /* 0x000d90a801007387 */ /* 0x0005e80000100a00 */
[----:B------:R-:W3:Y:S04]  /*1bee0*/  LDL.LU.64 R240, [R1+0x90] ;  /* 0x0000900001f07983 */ /* 0x000ee80000300a00 */
[----:B------:R2:W-:Y:S04]  /*1bef0*/  STL.64 [R1+0xd88], R20 ;  /* 0x000d881401007387 */ /* 0x0005e80000100a00 */
[----:B------:R4:W-:Y:S04]  /*1bf00*/  STL.64 [R1+0xd80], R6 ;  /* 0x000d800601007387 */ /* 0x0009e80000100a00 */
[----:B------:R2:W-:Y:S04]  /*1bf10*/  LDGSTS.E [R19+0x2800c], desc[UR4][R20.64], !P1 ;  /* 0x2800c00014137fae */ /* 0x0005e8000c921844 */
[----:B------:R4:W-:Y:S01]  /*1bf20*/  LDGSTS.E [R19+0x2c00c], desc[UR4][R6.64], !P1 ;  /* 0x2c00c00006137fae */ /* 0x0009e2000c921844 */
[----:B------:R-:W-:-:S03]  /*1bf30*/  IMAD.WIDE R172, R2, 0x4, R242 ;  /* 0x0000000402ac7825 */ /* 0x000fc600078e02f2 */
[----:B------:R-:W3:Y:S04]  /*1bf40*/  LDL.LU.64 R242, [R1+0x88] ;  /* 0x0000880001f27983 */ /* 0x000ee80000300a00 */
[----:B------:R-:W-:Y:S04]  /*1bf50*/  STL.64 [R1+0x630], R172 ;  /* 0x000630ac01007387 */ /* 0x000fe80000100a00 */
[----:B-1----:R-:W3:Y:S01]  /*1bf60*/  LDL.LU.64 R170, [R1+0x80] ;  /* 0x0000800001aa7983 */ /* 0x002ee20000300a00 */
[----:B--2---:R-:W-:-:S03]  /*1bf70*/  IMAD.WIDE R168, R2, 0x4, R244 ;  /* 0x0000000402a87825 */ /* 0x004fc600078e02f4 */
[----:B------:R-:W-:Y:S01]  /*1bf80*/  LDGSTS.E [R19+0x30000], desc[UR4][R172.64], !P2 ;  /* 0x30000000ac137fae */ /* 0x000fe2000d121844 */
[----:B------:R-:W-:-:S03]  /*1bf90*/  IMAD.WIDE R20, R2, 0x4, R246 ;  /* 0x0000000402147825 */ /* 0x000fc600078e02f6 */
[----:B------:R-:W-:Y:S04]  /*1bfa0*/  STL.64 [R1+0x620], R168 ;  /* 0x000620a801007387 */ /* 0x000fe80000100a00 */
[----:B------:R-:W2:Y:S04]  /*1bfb0*/  LDL.LU.64 R244, [R1+0x78] ;  /* 0x0000780001f47983 */ /* 0x000ea80000300a00 */
[----:B------:R-:W-:Y:S04]  /*1bfc0*/  STL.64 [R1+0x610], R20 ;  /* 0x0006101401007387 */ /* 0x000fe80000100a00 */
[----:B------:R-:W2:Y:S04]  /*1bfd0*/  LDL.LU.64 R246, [R1+0x70] ;  /* 0x0000700001f67983 */ /* 0x000ea80000300a00 */
[----:B------:R3:W-:Y:S04]  /*1bfe0*/  LDGSTS.E [R19+0x34000], desc[UR4][R168.64], !P2 ;  /* 0x34000000a8137fae */ /* 0x0007e8000d121844 */
[----:B------:R1:W-:Y:S01]  /*1bff0*/  LDGSTS.E [R19+0x38000], desc[UR4][R20.64], !P2 ;  /* 0x3800000014137fae */ /* 0x0003e2000d121844 */
[----:B----4-:R-:W-:-:S05]  /*1c000*/  IMAD.WIDE R6, R2, 0x4, R236 ;  /* 0x0000000402067825 */ /* 0x010fca00078e02ec */
[----:B------:R4:W-:Y:S01]  /*1c010*/  STL.64 [R1+0x600], R6 ;  /* 0x0006000601007387 */ /* 0x0009e20000100a00 */
[----:B------:R-:W-:-:S03]  /*1c020*/  IMAD.WIDE R236, R2, 0x4, R248 ;  /* 0x0000000402ec7825 */ /* 0x000fc600078e02f8 */
[----:B------:R-:W-:Y:S01]  /*1c030*/  LDGSTS.E [R19+0x3c000], desc[UR4][R6.64], !P2 ;  /* 0x3c00000006137fae */ /* 0x000fe2000d121844 */
[----:B------:R-:W-:-:S03]  /*1c040*/  IMAD.WIDE R234, R2, 0x4, R250 ;  /* 0x0000000402ea7825 */ /* 0x000fc600078e02fa */
[----:B----4-:R-:W4:Y:S04]  /*1c050*/  LDL.LU.64 R6, [R1+0x68] ;  /* 0x0000680001067983 */ /* 0x010f280000300a00 */
[----:B------:R-:W4:Y:S04]  /*1c060*/  LDL.LU.64 R172, [R1+0x60] ;  /* 0x0000600001ac7983 */ /* 0x000f280000300a00 */
[----:B------:R-:W-:Y:S04]  /*1c070*/  STL.64 [R1+0x5f0], R236 ;  /* 0x0005f0ec01007387 */ /* 0x000fe80000100a00 */
[----:B------:R-:W4:Y:S04]  /*1c080*/  LDL.LU.64 R248, [R1+0x58] ;  /* 0x0000580001f87983 */ /* 0x000f280000300a00 */
[----:B------:R1:W-:Y:S04]  /*1c090*/  STL.64 [R1+0x5e0], R234 ;  /* 0x0005e0ea01007387 */ /* 0x0003e80000100a00 */
[----:B------:R-:W4:Y:S01]  /*1c0a0*/  LDL.LU.64 R250, [R1+0x50] ;  /* 0x0000500001fa7983 */ /* 0x000f220000300a00 */
[----:B------:R-:W-:-:S02]  /*1c0b0*/  VIADD R4, R165, 0xffffff92 ;  /* 0xffffff92a5047836 */ /* 0x000fc40000000000 */
[----:B------:R-:W4:Y:S03]  /*1c0c0*/  LDC R165, c[0x0][0x230] ;  /* 0x00008c00ffa57b82 */ /* 0x000f260000000800 */
[----:B------:R-:W-:Y:S01]  /*1c0d0*/  ISETP.GE.U32.AND P0, PT, R4, 0x7fffff53, PT ;  /* 0x7fffff530400780c */ /* 0x000fe20003f06070 */
[----:B------:R-:W-:-:S04]  /*1c0e0*/  VIADD R4, R164, 0xffffff91 ;  /* 0xffffff91a4047836 */ /* 0x000fc80000000000 */
[----:B------:R-:W4:Y:S01]  /*1c0f0*/  LDC R164, c[0x0][0x230] ;  /* 0x00008c00ffa47b82 */ /* 0x000f220000000800 */
[----:B------:R-:W-:-:S07]  /*1c100*/  ISETP.GE.U32.AND P4, PT, R4, 0x7fffff52, PT ;  /* 0x7fffff520400780c */ /* 0x000fce0003f86070 */
[----:B------:R-:W-:Y:S04]  /*1c110*/  LDGSTS.E [R19+0x30004], desc[UR4][R236.64], !P0 ;  /* 0x30004000ec137fae */ /* 0x000fe8000c121844 */
[----:B------:R-:W-:Y:S01]  /*1c120*/  LDGSTS.E [R19+0x34004], desc[UR4][R234.64], !P0 ;  /* 0x34004000ea137fae */ /* 0x000fe2000c121844 */
[----:B---3--:R-:W-:-:S04]  /*1c130*/  IMAD.WIDE R168, R2, 0x4, R238 ;  /* 0x0000000402a87825 */ /* 0x008fc800078e02ee */
[C---:B-1----:R-:W-:Y:S01]  /*1c140*/  IMAD.WIDE R20, R2.reuse, 0x4, R240 ;  /* 0x0000000402147825 */ /* 0x042fe200078e02f0 */
[----:B------:R2:W-:Y:S04]  /*1c150*/  STL.64 [R1+0x5d0], R168 ;  /* 0x0005d0a801007387 */ /* 0x0005e80000100a00 */
[----:B------:R1:W-:Y:S04]  /*1c160*/  STL.64 [R1+0x5c0], R20 ;  /* 0x0005c01401007387 */ /* 0x0003e80000100a00 */
[----:B------:R-:W3:Y:S04]  /*1c170*/  LDL.LU.64 R234, [R1+0x468] ;  /* 0x0004680001ea7983 */ /* 0x000ee80000300a00 */
[----:B------:R-:W3:Y:S04]  /*1c180*/  LDL.LU.64 R236, [R1+0x460] ;  /* 0x0004600001ec7983 */ /* 0x000ee80000300a00 */
[----:B------:R2:W-:Y:S04]  /*1c190*/  LDGSTS.E [R19+0x38004], desc[UR4][R168.64], !P0 ;  /* 0x38004000a8137fae */ /* 0x0005e8000c121844 */
[----:B------:R1:W-:Y:S04]  /*1c1a0*/  LDGSTS.E [R19+0x3c004], desc[UR4][R20.64], !P0 ;  /* 0x3c00400014137fae */ /* 0x0003e8000c121844 */
[----:B------:R-:W3:Y:S04]  /*1c1b0*/  LDL.LU.64 R238, [R1+0x450] ;  /* 0x0004500001ee7983 */ /* 0x000ee80000300a00 */
[----:B------:R-:W3:Y:S01]  /*1c1c0*/  LDL.LU.64 R240, [R1+0x440] ;  /* 0x0004400001f07983 */ /* 0x000ee20000300a00 */
[----:B------:R-:W-:-:S04]  /*1c1d0*/  IMAD.WIDE R242, R2, 0x4, R242 ;  /* 0x0000000402f27825 */ /* 0x000fc800078e02f2 */
[C---:B------:R-:W-:Y:S01]  /*1c1e0*/  IMAD.WIDE R170, R2.reuse, 0x4, R170 ;  /* 0x0000000402aa7825 */ /* 0x040fe200078e02aa */
[----:B------:R1:W-:Y:S04]  /*1c1f0*/  STL.64 [R1+0x5b0], R242 ;  /* 0x0005b0f201007387 */ /* 0x0003e80000100a00 */
[----:B------:R4:W-:Y:S04]  /*1c200*/  STL.64 [R1+0x5a0], R170 ;  /* 0x0005a0aa01007387 */ /* 0x0009e80000100a00 */
[----:B------:R-:W-:Y:S04]  /*1c210*/  LDGSTS.E [R19+0x30008], desc[UR4][R242.64], !P4 ;  /* 0x30008000f2137fae */ /* 0x000fe8000e121844 */
[----:B------:R4:W-:Y:S01]  /*1c220*/  LDGSTS.E [R19+0x34008], desc[UR4][R170.64], !P4 ;  /* 0x34008000aa137fae */ /* 0x0009e2000e121844 */
[----:B--2---:R-:W-:-:S04]  /*1c230*/  IMAD.WIDE R168, R2, 0x4, R244 ;  /* 0x0000000402a87825 */ /* 0x004fc800078e02f4 */
[C---:B-1----:R-:W-:Y:S01]  /*1c240*/  IMAD.WIDE R20, R2.reuse, 0x4, R246 ;  /* 0x0000000402147825 */ /* 0x042fe200078e02f6 */
[----:B------:R1:W-:Y:S04]  /*1c250*/  STL.64 [R1+0x590], R168 ;  /* 0x000590a801007387 */ /* 0x0003e80000100a00 */
[----:B------:R2:W-:Y:S04]  /*1c260*/  STL.64 [R1+0x580], R20 ;  /* 0x0005801401007387 */ /* 0x0005e80000100a00 */
[----:B------:R-:W3:Y:S04]  /*1c270*/  LDL.LU.64 R242, [R1+0x438] ;  /* 0x0004380001f27983 */ /* 0x000ee80000300a00 */
[----:B------:R1:W-:Y:S04]  /*1c280*/  LDGSTS.E [R19+0x38008], desc[UR4][R168.64], !P4 ;  /* 0x38008000a8137fae */ /* 0x0003e8000e121844 */
[----:B------:R2:W-:Y:S04]  /*1c290*/  LDGSTS.E [R19+0x3c008], desc[UR4][R20.64], !P4 ;  /* 0x3c00800014137fae */ /* 0x0005e8000e121844 */
[----:B------:R-:W3:Y:S04]  /*1c2a0*/  LDL.LU.64 R244, [R1+0x430] ;  /* 0x0004300001f47983 */ /* 0x000ee80000300a00 */
[----:B------:R-:W3:Y:S01]  /*1c2b0*/  LDL.LU.64 R246, [R1+0x420] ;  /* 0x0004200001f67983 */ /* 0x000ee20000300a00 */
[----:B----4-:R-:W-:-:S04]  /*1c2c0*/  IMAD.WIDE R170, R2, 0x4, R6 ;  /* 0x0000000402aa7825 */ /* 0x010fc800078e0206 */
[C---:B-1----:R-:W-:Y:S01]  /*1c2d0*/  IMAD.WIDE R168, R2.reuse, 0x4, R172 ;  /* 0x0000000402a87825 */ /* 0x042fe200078e02ac */
[----:B------:R3:W-:Y:S03]  /*1c2e0*/  STL.64 [R1+0x570], R170 ;  /* 0x000570aa01007387 */ /* 0x0007e60000100a00 */
[C---:B--2---:R-:W-:Y:S01]  /*1c2f0*/  IMAD.WIDE R20, R2.reuse, 0x4, R248 ;  /* 0x0000000402147825 */ /* 0x044fe200078e02f8 */
[----:B------:R1:W-:Y:S04]  /*1c300*/  STL.64 [R1+0x560], R168 ;  /* 0x000560a801007387 */ /* 0x0003e80000100a00 */
[----:B------:R2:W-:Y:S01]  /*1c310*/  STL.64 [R1+0x550], R20 ;  /* 0x0005501401007387 */ /* 0x0005e20000100a00 */
[----:B------:R-:W-:-:S03]  /*1c320*/  IMAD.WIDE R6, R2, 0x4, R250 ;  /* 0x0000000402067825 */ /* 0x000fc600078e02fa */
[----:B------:R-:W4:Y:S04]  /*1c330*/  LDL.LU.64 R248, [R1+0x410] ;  /* 0x0004100001f87983 */ /* 0x000f280000300a00 */
[----:B------:R2:W-:Y:S04]  /*1c340*/  STL.64 [R1+0x540], R6 ;  /* 0x0005400601007387 */ /* 0x0005e80000100a00 */
[----:B------:R-:W4:Y:S01]  /*1c350*/  LDL.LU.64 R250, [R1+0x408] ;  /* 0x0004080001fa7983 */ /* 0x000f220000300a00 */
[----:B------:R-:W-:Y:S02]  /*1c360*/  VIADD R4, R166, 0xffffff90 ;  /* 0xffffff90a6047836 */ /* 0x000fe40000000000 */
[----:B------:R-:W4:Y:S03]  /*1c370*/  LDC R166, c[0x0][0x230] ;  /* 0x00008c00ffa67b82 */ /* 0x000f260000000800 */
[----:B------:R-:W-:Y:S01]  /*1c380*/  ISETP.GE.U32.AND P5, PT, R4, 0x7fffff51, PT ;  /* 0x7fffff510400780c */ /* 0x000fe20003fa6070 */
[----:B------:R-:W-:-:S04]  /*1c390*/  VIADD R4, R167, 0xffffffaf ;  /* 0xffffffafa7047836 */ /* 0x000fc80000000000 */
[----:B------:R-:W4:Y:S01]  /*1c3a0*/  LDC R167, c[0x0][0x230] ;  /* 0x00008c00ffa77b82 */ /* 0x000f220000000800 */
[----:B------:R-:W-:-:S07]  /*1c3b0*/  ISETP.GE.U32.AND P6, PT, R4, 0x7fffff70, PT ;  /* 0x7fffff700400780c */ /* 0x000fce0003fc6070 */
[----:B------:R3:W-:Y:S04]  /*1c3c0*/  LDGSTS.E [R19+0x3000c], desc[UR4][R170.64], !P5 ;  /* 0x3000c000aa137fae */ /* 0x0007e8000e921844 */
[----:B------:R1:W-:Y:S01]  /*1c3d0*/  LDGSTS.E [R19+0x3400c], desc[UR4][R168.64], !P5 ;  /* 0x3400c000a8137fae */ /* 0x0003e2000e921844 */
[----:B------:R-:W-:Y:S02]  /*1c3e0*/  VIADD R4, R165, 0xffffffae ;  /* 0xffffffaea5047836 */ /* 0x000fe40000000000 */
[----:B------:R-:W4:Y:S01]  /*1c3f0*/  LDC R165, c[0x0][0x230] ;  /* 0x00008c00ffa57b82 */ /* 0x000f220000000800 */
[----:B------:R2:W-:Y:S04]  /*1c400*/  LDGSTS.E [R19+0x3800c], desc[UR4][R20.64], !P5 ;  /* 0x3800c00014137fae */ /* 0x0005e8000e921844 */
[----:B------:R2:W-:Y:S01]  /*1c410*/  LDGSTS.E [R19+0x3c00c], desc[UR4][R6.64], !P5 ;  /* 0x3c00c00006137fae */ /* 0x0005e2000e921844 */
[----:B---3--:R-:W-:-:S04]  /*1c420*/  IMAD.WIDE R170, R2, 0x4, R234 ;  /* 0x0000000402aa7825 */ /* 0x008fc800078e02ea */
[C---:B-1----:R-:W-:Y:S01]  /*1c430*/  IMAD.WIDE R168, R2.reuse, 0x4, R236 ;  /* 0x0000000402a87825 */ /* 0x042fe200078e02ec */
[----:B------:R1:W-:Y:S04]  /*1c440*/  STL.64 [R1+0xd78], R170 ;  /* 0x000d78aa01007387 */ /* 0x0003e80000100a00 */
[----:B------:R-:W3:Y:S04]  /*1c450*/  LDL.LU.64 R172, [R1+0x400] ;  /* 0x0004000001ac7983 */ /* 0x000ee80000300a00 */
[----:B------:R1:W-:Y:S01]  /*1c460*/  STL.64 [R1+0xd70], R168 ;  /* 0x000d70a801007387 */ /* 0x0003e20000100a00 */
[----:B--2---:R-:W-:-:S03]  /*1c470*/  IMAD.WIDE R20, R2, 0x4, R238 ;  /* 0x0000000402147825 */ /* 0x004fc600078e02ee */
[----:B------:R-:W2:Y:S01]  /*1c480*/  LDL.LU.64 R234, [R1+0x3f0] ;  /* 0x0003f00001ea7983 */ /* 0x000ea20000300a00 */
[----:B------:R-:W-:Y:S01]  /*1c490*/  ISETP.GE.U32.AND P1, PT, R4, 0x7fffff6f, PT ;  /* 0x7fffff6f0400780c */ /* 0x000fe20003f26070 */
[C---:B------:R-:W-:Y:S02]  /*1c4a0*/  IMAD.WIDE R6, R2.reuse, 0x4, R240 ;  /* 0x0000000402067825 */ /* 0x040fe400078e02f0 */
[----:B------:R1:W-:Y:S04]  /*1c4b0*/  STL.64 [R1+0xd68], R20 ;  /* 0x000d681401007387 */ /* 0x0003e80000100a00 */
[----:B------:R-:W2:Y:S04]  /*1c4c0*/  LDL.LU.64 R236, [R1+0x3e0] ;  /* 0x0003e00001ec7983 */ /* 0x000ea80000300a00 */
[----:B------:R1:W-:Y:S04]  /*1c4d0*/  LDGSTS.E [R18+0x20000], desc[UR4][R170.64], !P6 ;  /* 0x20000000aa127fae */ /* 0x0003e8000f121844 */
[----:B------:R1:W-:Y:S04]  /*1c4e0*/  LDGSTS.E [R18+0x24000], desc[UR4][R168.64], !P6 ;  /* 0x24000000a8127fae */ /* 0x0003e8000f121844 */
[----:B------:R4:W-:Y:S04]  /*1c4f0*/  STL.64 [R1+0x10f8], R6 ;  /* 0x0010f80601007387 */ /* 0x0009e80000100a00 */
[----:B------:R1:W-:Y:S04]  /*1c500*/  LDGSTS.E [R18+0x28000], desc[UR4][R20.64], !P6 ;  /* 0x2800000014127fae */ /* 0x0003e8000f121844 */
[----:B------:R-:W2:Y:S04]  /*1c510*/  LDL.LU.64 R238, [R1+0x3d8] ;  /* 0x0003d80001ee7983 */ /* 0x000ea80000300a00 */
[----:B------:R4:W-:Y:S01]  /*1c520*/  LDGSTS.E [R18+0x2c000], desc[UR4][R6.64], !P6 ;  /* 0x2c00000006127fae */ /* 0x0009e2000f121844 */
[----:B-1----:R-:W-:-:S05]  /*1c530*/  IMAD.WIDE R170, R2, 0x4, R242 ;  /* 0x0000000402aa7825 */ /* 0x002fca00078e02f2 */
[----:B------:R1:W-:Y:S04]  /*1c540*/  STL.64 [R1+0x10f0], R170 ;  /* 0x0010f0aa01007387 */ /* 0x0003e80000100a00 */
[----:B------:R-:W2:Y:S01]  /*1c550*/  LDL.LU.64 R240, [R1+0x3d0] ;  /* 0x0003d00001f07983 */ /* 0x000ea20000300a00 */
[----:B------:R-:W-:-:S03]  /*1c560*/  IMAD.WIDE R168, R2, 0x4, R244 ;  /* 0x0000000402a87825 */ /* 0x000fc600078e02f4 */
[----:B------:R1:W-:Y:S01]  /*1c570*/  LDGSTS.E [R18+0x20004], desc[UR4][R170.64], !P1 ;  /* 0x20004000aa127fae */ /* 0x0003e2000c921844 */
[----:B------:R-:W-:-:S03]  /*1c580*/  IMAD.WIDE R20, R2, 0x4, R246 ;  /* 0x0000000402147825 */ /* 0x000fc600078e02f6 */
[----:B------:R-:W-:Y:S04]  /*1c590*/  STL.64 [R1+0x10e8], R168 ;  /* 0x0010e8a801007387 */ /* 0x000fe80000100a00 */
[----:B------:R-:W2:Y:S04]  /*1c5a0*/  LDL.LU.64 R242, [R1+0x3c0] ;  /* 0x0003c00001f27983 */ /* 0x000ea80000300a00 */
[----:B------:R1:W-:Y:S04]  /*1c5b0*/  STL.64 [R1+0x10e0], R20 ;  /* 0x0010e01401007387 */ /* 0x0003e80000100a00 */
[----:B------:R-:W2:Y:S04]  /*1c5c0*/  LDL.LU.64 R244, [R1+0x3b0] ;  /* 0x0003b00001f47983 */ /* 0x000ea80000300a00 */
[----:B------:R3:W-:Y:S04]  /*1c5d0*/  LDGSTS.E [R18+0x24004], desc[UR4][R168.64], !P1 ;  /* 0x24004000a8127fae */ /* 0x0007e8000c921844 */
[----:B------:R-:W-:Y:S01]  /*1c5e0*/  LDGSTS.E [R18+0x28004], desc[UR4][R20.64], !P1 ;  /* 0x2800400014127fae */ /* 0x000fe2000c921844 */
[----:B----4-:R-:W-:-:S05]  /*1c5f0*/  IMAD.WIDE R6, R2, 0x4, R248 ;  /* 0x0000000402067825 */ /* 0x010fca00078e02f8 */
[----:B------:R2:W-:Y:S01]  /*1c600*/  STL.64 [R1+0x10d8], R6 ;  /* 0x0010d80601007387 */ /* 0x0005e20000100a00 */
[----:B-1----:R-:W-:-:S03]  /*1c610*/  IMAD.WIDE R170, R2, 0x4, R250 ;  /* 0x0000000402aa7825 */ /* 0x002fc600078e02fa */
[----:B------:R-:W4:Y:S04]  /*1c620*/  LDL.LU.64 R246, [R1+0x48] ;  /* 0x0000480001f67983 */ /* 0x000f280000300a00 */
[----:B------:R-:W4:Y:S04]  /*1c630*/  LDL.LU.64 R248, [R1+0x40] ;  /* 0x0000400001f87983 */ /* 0x000f280000300a00 */
[----:B------:R-:W4:Y:S04]  /*1c640*/  LDL.LU.64 R250, [R1+0x38] ;  /* 0x0000380001fa7983 */ /* 0x000f280000300a00 */
[----:B------:R1:W-:Y:S04]  /*1c650*/  STL.64 [R1+0x10d0], R170 ;  /* 0x0010d0aa01007387 */ /* 0x0003e80000100a00 */
[----:B------:R-:W4:Y:S01]  /*1c660*/  LDL.LU.64 R20, [R1+0x30] ;  /* 0x0000300001147983 */ /* 0x000f220000300a00 */
[----:B------:R-:W-:-:S02]  /*1c670*/  VIADD R4, R164, 0xffffffad ;  /* 0xffffffada4047836 */ /* 0x000fc40000000000 */
[----:B------:R-:W4:Y:S01]  /*1c680*/  LDC R164, c[0x0][0x230] ;  /* 0x00008c00ffa47b82 */ /* 0x000f220000000800 */
[----:B------:R2:W-:Y:S02]  /*1c690*/  LDGSTS.E [R18+0x2c004], desc[UR4][R6.64], !P1 ;  /* 0x2c00400006127fae */ /* 0x0005e4000c921844 */
[----:B------:R-:W-:Y:S01]  /*1c6a0*/  ISETP.GE.U32.AND P2, PT, R4, 0x7fffff6e, PT ;  /* 0x7fffff6e0400780c */ /* 0x000fe20003f46070 */
[----:B------:R-:W-:-:S04]  /*1c6b0*/  VIADD R4, R167, 0xffffffac ;  /* 0xffffffaca7047836 */ /* 0x000fc80000000000 */
[----:B------:R-:W4:Y:S01]  /*1c6c0*/  LDC R167, c[0x0][0x230] ;  /* 0x00008c00ffa77b82 */ /* 0x000f220000000800 */
[----:B------:R-:W-:Y:S01]  /*1c6d0*/  ISETP.GE.U32.AND P0, PT, R4, 0x7fffff6d, PT ;  /* 0x7fffff6d0400780c */ /* 0x000fe20003f06070 */
[----:B------:R-:W-:-:S06]  /*1c6e0*/  VIADD R4, R166, 0xffffff8f ;  /* 0xffffff8fa6047836 */ /* 0x000fcc0000000000 */
[----:B------:R-:W-:Y:S01]  /*1c6f0*/  LDGSTS.E [R18+0x20008], desc[UR4][R170.64], !P2 ;  /* 0x20008000aa127fae */ /* 0x000fe2000d121844 */
[C---:B---3--:R-:W-:Y:S01]  /*1c700*/  IMAD.WIDE R168, R2.reuse, 0x4, R172 ;  /* 0x0000000402a87825 */ /* 0x048fe200078e02ac */
[----:B------:R-:W3:Y:S03]  /*1c710*/  LDC R166, c[0x0][0x230] ;  /* 0x00008c00ffa67b82 */ /* 0x000ee60000000800 */
[C---:B--2---:R-:W-:Y:S01]  /*1c720*/  IMAD.WIDE R6, R2.reuse, 0x4, R234 ;  /* 0x0000000402067825 */ /* 0x044fe200078e02ea */
[----:B------:R2:W-:Y:S04]  /*1c730*/  STL.64 [R1+0x10c8], R168 ;  /* 0x0010c8a801007387 */ /* 0x0005e80000100a00 */
[----:B------:R-:W-:Y:S01]  /*1c740*/  LDGSTS.E [R18+0x24008], desc[UR4][R168.64], !P2 ;  /* 0x24008000a8127fae */ /* 0x000fe2000d121844 */
[----:B------:R-:W-:-:S03]  /*1c750*/  IMAD.WIDE R172, R2, 0x4, R236 ;  /* 0x0000000402ac7825 */ /* 0x000fc600078e02ec */
[----:B------:R-:W-:Y:S04]  /*1c760*/  STL.64 [R1+0x10c0], R6 ;  /* 0x0010c00601007387 */ /* 0x000fe80000100a00 */
[----:B------:R-:W-:Y:S04]  /*1c770*/  LDGSTS.E [R18+0x28008], desc[UR4][R6.64], !P2 ;  /* 0x2800800006127fae */ /* 0x000fe8000d121844 */
[----:B------:R2:W-:Y:S04]  /*1c780*/  STL.64 [R1+0x10b8], R172 ;  /* 0x0010b8ac01007387 */ /* 0x0005e80000100a00 */
[----:B------:R2:W-:Y:S01]  /*1c790*/  LDGSTS.E [R18+0x2c008], desc[UR4][R172.64], !P2 ;  /* 0x2c008000ac127fae */ /* 0x0005e2000d121844 */
[----:B------:R-:W-:-:S03]  /*1c7a0*/  ISETP.GE.U32.AND P4, PT, R4, 0x7fffff50, PT ;  /* 0x7fffff500400780c */ /* 0x000fc60003f86070 */
[----:B-1----:R-:W3:Y:S04]  /*1c7b0*/  LDL.LU.64 R170, [R1+0x28] ;  /* 0x0000280001aa7983 */ /* 0x002ee80000300a00 */
[----:B--2---:R-:W2:Y:S01]  /*1c7c0*/  LDL.LU.64 R168, [R1+0x20] ;  /* 0x0000200001a87983 */ /* 0x004ea20000300a00 */
[----:B------:R-:W-:-:S03]  /*1c7d0*/  IMAD.WIDE R172, R2, 0x4, R238 ;  /* 0x0000000402ac7825 */ /* 0x000fc600078e02ee */
[----:B------:R-:W2:Y:S04]  /*1c7e0*/  LDL.LU.64 R6, [R1+0x18] ;  /* 0x0000180001067983 */ /* 0x000ea80000300a00 */
[----:B------:R-:W2:Y:S04]  /*1c7f0*/  LDL.LU.64 R234, [R1+0x10] ;  /* 0x0000100001ea7983 */ /* 0x000ea80000300a00 */
[----:B------:R1:W-:Y:S04]  /*1c800*/  STL.64 [R1+0x10b0], R172 ;  /* 0x0010b0ac01007387 */ /* 0x0003e80000100a00 */
[----:B------:R-:W2:Y:S04]  /*1c810*/  LDL.LU.64 R236, [R1+0x8] ;  /* 0x0000080001ec7983 */ /* 0x000ea80000300a00 */
[----:B------:R-:W-:Y:S01]  /*1c820*/  LDGSTS.E [R18+0x2000c], desc[UR4][R172.64], !P0 ;  /* 0x2000c000ac127fae */ /* 0x000fe2000c121844 */
[----:B------:R-:W-:-:S05]  /*1c830*/  IMAD.WIDE R240, R2, 0x4, R240 ;  /* 0x0000000402f07825 */ /* 0x000fca00078e02f0 */
[----:B------:R1:W-:Y:S04]  /*1c840*/  STL.64 [R1+0x10a8], R240 ;  /* 0x0010a8f001007387 */ /* 0x0003e80000100a00 */
[----:B------:R-:W2:Y:S01]  /*1c850*/  LDL.LU.64 R238, [R1] ;  /* 0x0000000001ee7983 */ /* 0x000ea20000300a00 */
[----:B------:R-:W-:-:S03]  /*1c860*/  IMAD.WIDE R242, R2, 0x4, R242 ;  /* 0x0000000402f27825 */ /* 0x000fc600078e02f2 */
[----:B------:R-:W-:Y:S01]  /*1c870*/  LDGSTS.E [R18+0x2400c], desc[UR4][R240.64], !P0 ;  /* 0x2400c000f0127fae */ /* 0x000fe2000c121844 */
[----:B------:R-:W-:-:S03]  /*1c880*/  IMAD.WIDE R244, R2, 0x4, R244 ;  /* 0x0000000402f47825 */ /* 0x000fc600078e02f4 */
[----:B------:R1:W-:Y:S04]  /*1c890*/  STL.64 [R1+0x10a0], R242 ;  /* 0x0010a0f201007387 */ /* 0x0003e80000100a00 */
[----:B------:R4:W-:Y:S04]  /*1c8a0*/  STL.64 [R1+0x1098], R244 ;  /* 0x001098f401007387 */ /* 0x0009e80000100a00 */
[----:B-1----:R-:W2:Y:S04]  /*1c8b0*/  LDL.LU.64 R172, [R1+0x3628] ;  /* 0x0036280001ac7983 */ /* 0x002ea80000300a00 */
[----:B------:R-:W2:Y:S04]  /*1c8c0*/  LDL.LU.64 R240, [R1+0x3620] ;  /* 0x0036200001f07983 */ /* 0x000ea80000300a00 */
[----:B------:R-:W-:Y:S04]  /*1c8d0*/  LDGSTS.E [R18+0x2800c], desc[UR4][R242.64], !P0 ;  /* 0x2800c000f2127fae */ /* 0x000fe8000c121844 */
[----:B------:R-:W-:Y:S04]  /*1c8e0*/  LDGSTS.E [R18+0x2c00c], desc[UR4][R244.64], !P0 ;  /* 0x2c00c000f4127fae */ /* 0x000fe8000c121844 */
[----:B------:R-:W2:Y:S04]  /*1c8f0*/  LDL.LU.64 R242, [R1+0x3618] ;  /* 0x0036180001f27983 */ /* 0x000ea80000300a00 */
[----:B----4-:R-:W4:Y:S01]  /*1c900*/  LDL.LU.64 R244, [R1+0x3610] ;  /* 0x0036100001f47983 */ /* 0x010f220000300a00 */
[----:B------:R-:W-:-:S04]  /*1c910*/  IMAD.WIDE R246, R2, 0x4, R246 ;  /* 0x0000000402f67825 */ /* 0x000fc800078e02f6 */
[C---:B------:R-:W-:Y:S01]  /*1c920*/  IMAD.WIDE R248, R2.reuse, 0x4, R248 ;  /* 0x0000000402f87825 */ /* 0x040fe200078e02f8 */
[----:B------:R1:W-:Y:S03]  /*1c930*/  STL.64 [R1+0x530], R246 ;  /* 0x000530f601007387 */ /* 0x0003e60000100a00 */
[C---:B------:R-:W-:Y:S01]  /*1c940*/  IMAD.WIDE R250, R2.reuse, 0x4, R250 ;  /* 0x0000000402fa7825 */ /* 0x040fe200078e02fa */
[----:B------:R1:W-:Y:S04]  /*1c950*/  STL.64 [R1+0x520], R248 ;  /* 0x000520f801007387 */ /* 0x0003e80000100a00 */
[----:B------:R-:W-:Y:S01]  /*1c960*/  LDGSTS.E [R18+0x30000], desc[UR4][R246.64], !P4 ;  /* 0x30000000f6127fae */ /* 0x000fe2000e121844 */
[----:B------:R-:W-:-:S03]  /*1c970*/  IMAD.WIDE R20, R2, 0x4, R20 ;  /* 0x0000000402147825 */ /* 0x000fc600078e0214 */
[----:B------:R-:W-:Y:S04]  /*1c980*/  LDGSTS.E [R18+0x34000], desc[UR4][R248.64], !P4 ;  /* 0x34000000f8127fae */ /* 0x000fe8000e121844 */
[----:B------:R-:W-:Y:S04]  /*1c990*/  LDGSTS.E [R18+0x38000], desc[UR4][R250.64], !P4 ;  /* 0x38000000fa127fae */ /* 0x000fe8000e121844 */
[----:B-1----:R-:W4:Y:S04]  /*1c9a0*/  LDL.LU.64 R246, [R1+0x3608] ;  /* 0x0036080001f67983 */ /* 0x002f280000300a00 */
[----:B------:R1:W-:Y:S04]  /*1c9b0*/  STL.64 [R1+0x510], R250 ;  /* 0x000510fa01007387 */ /* 0x0003e80000100a00 */
[----:B------:R-:W4:Y:S04]  /*1c9c0*/  LDL.LU.64 R248, [R1+0x3600] ;  /* 0x0036000001f87983 */ /* 0x000f280000300a00 */
[----:B------:R2:W-:Y:S04]  /*1c9d0*/  STL.64 [R1+0x500], R20 ;  /* 0x0005001401007387 */ /* 0x0005e80000100a00 */
[----:B-1----:R-:W4:Y:S01]  /*1c9e0*/  LDL.LU.64 R250, [R1+0x35f8] ;  /* 0x0035f80001fa7983 */ /* 0x002f220000300a00 */
[----:B------:R-:W-:-:S02]  /*1c9f0*/  VIADD R4, R165, 0xffffff8e ;  /* 0xffffff8ea5047836 */ /* 0x000fc40000000000 */
[----:B------:R-:W1:Y:S01]  /*1ca00*/  LDC R165, c[0x0][0x230] ;  /* 0x00008c00ffa57b82 */ /* 0x000e620000000800 */
[----:B------:R2:W-:Y:S02]  /*1ca10*/  LDGSTS.E [R18+0x3c000], desc[UR4][R20.64], !P4 ;  /* 0x3c00000014127fae */ /* 0x0005e4000e121844 */
[----:B------:R-:W-:Y:S01]  /*1ca20*/  ISETP.GE.U32.AND P5, PT, R4, 0x7fffff4f, PT ;  /* 0x7fffff4f0400780c */ /* 0x000fe20003fa6070 */
[----:B------:R-:W-:-:S04]  /*1ca30*/  VIADD R4, R164, 0xffffff8d ;  /* 0xffffff8da4047836 */ /* 0x000fc80000000000 */
[----:B------:R-:W1:Y:S01]  /*1ca40*/  LDC R164, c[0x0][0x230] ;  /* 0x00008c00ffa47b82 */ /* 0x000e620000000800 */
[----:B------:R-:W-:Y:S01]  /*1ca50*/  ISETP.GE.U32.AND P6, PT, R4, 0x7fffff4e, PT ;  /* 0x7fffff4e0400780c */ /* 0x000fe20003fc6070 */
[----:B---3--:R-:W-:-:S04]  /*1ca60*/  IMAD.WIDE R170, R2, 0x4, R170 ;  /* 0x0000000402aa7825 */ /* 0x008fc800078e02aa */
[C---:B--2---:R-:W-:Y:S01]  /*1ca70*/  IMAD.WIDE R168, R2.reuse, 0x4, R168 ;  /* 0x0000000402a87825 */ /* 0x044fe200078e02a8 */
[----:B------:R-:W-:Y:S03]  /*1ca80*/  STL.64 [R1+0x4f0], R170 ;  /* 0x0004f0aa01007387 */ /* 0x000fe60000100a00 */
[C---:B------:R-:W-:Y:S01]  /*1ca90*/  IMAD.WIDE R20, R2.reuse, 0x4, R6 ;  /* 0x0000000402147825 */ /* 0x040fe200078e0206 */
[----:B------:R-:W-:Y:S03]  /*1caa0*/  LDGSTS.E [R18+0x30004], desc[UR4][R170.64], !P5 ;  /* 0x30004000aa127fae */ /* 0x000fe6000e921844 */
[C---:B------:R-:W-:Y:S01]  /*1cab0*/  IMAD.WIDE R6, R2.reuse, 0x4, R234 ;  /* 0x0000000402067825 */ /* 0x040fe200078e02ea */
[----:B------:R-:W-:Y:S04]  /*1cac0*/  STL.64 [R1+0x4e0], R168 ;  /* 0x0004e0a801007387 */ /* 0x000fe80000100a00 */
[----:B------:R-:W-:Y:S04]  /*1cad0*/  LDGSTS.E [R18+0x34004], desc[UR4][R168.64], !P5 ;  /* 0x34004000a8127fae */ /* 0x000fe8000e921844 */
[----:B------:R2:W-:Y:S04]  /*1cae0*/  STL.64 [R1+0x4d0], R20 ;  /* 0x0004d01401007387 */ /* 0x0005e80000100a00 */
[----:B------:R2:W-:Y:S04]  /*1caf0*/  LDGSTS.E [R18+0x38004], desc[UR4][R20.64], !P5 ;  /* 0x3800400014127fae */ /* 0x0005e8000e921844 */
[----:B------:R3:W-:Y:S04]  /*1cb00*/  STL.64 [R1+0x4c0], R6 ;  /* 0x0004c00601007387 */ /* 0x0007e80000100a00 */
[----:B------:R-:W-:Y:S01]  /*1cb10*/  LDGSTS.E [R18+0x3c004], desc[UR4][R6.64], !P5 ;  /* 0x3c00400006127fae */ /* 0x000fe2000e921844 */
[----:B--2---:R-:W-:-:S03]  /*1cb20*/  IMAD.WIDE R20, R2, 0x4, R236 ;  /* 0x0000000402147825 */ /* 0x004fc600078e02ec */
[----:B---3--:R-:W2:Y:S04]  /*1cb30*/  LDL.LU.64 R6, [R1+0x3a8] ;  /* 0x0003a80001067983 */ /* 0x008ea80000300a00 */
[----:B------:R-:W3:Y:S04]  /*1cb40*/  LDL.LU.64 R234, [R1+0x3a0] ;  /* 0x0003a00001ea7983 */ /* 0x000ee80000300a00 */
[----:B------:R1:W-:Y:S04]  /*1cb50*/  STL.64 [R1+0x4b0], R20 ;  /* 0x0004b01401007387 */ /* 0x0003e80000100a00 */
[----:B------:R-:W3:Y:S01]  /*1cb60*/  LDL.LU.64 R170, [R1+0x398] ;  /* 0x0003980001aa7983 */ /* 0x000ee20000300a00 */
[----:B------:R-:W-:-:S05]  /*1cb70*/  IMAD.WIDE R238, R2, 0x4, R238 ;  /* 0x0000000402ee7825 */ /* 0x000fca00078e02ee */
[----:B------:R1:W-:Y:S04]  /*1cb80*/  STL.64 [R1+0x4a0], R238 ;  /* 0x0004a0ee01007387 */ /* 0x0003e80000100a00 */
[----:B------:R-:W3:Y:S01]  /*1cb90*/  LDL.LU.64 R236, [R1+0x390] ;  /* 0x0003900001ec7983 */ /* 0x000ee20000300a00 */
[----:B----4-:R-:W-:-:S04]  /*1cba0*/  IMAD.WIDE R168, R2, 0x4, R250 ;  /* 0x0000000402a87825 */ /* 0x010fc800078e02fa */
[----:B------:R-:W-:Y:S02]  /*1cbb0*/  IMAD.MOV.U32 R250, RZ, RZ, R20 ;  /* 0x000000fffffa7224 */ /* 0x000fe400078e0014 */
[----:B------:R-:W-:Y:S02]  /*1cbc0*/  IMAD.MOV.U32 R251, RZ, RZ, R21 ;  /* 0x000000fffffb7224 */ /* 0x000fe400078e0015 */
[----:B-1----:R-:W-:Y:S01]  /*1cbd0*/  IMAD.WIDE R20, R2, 0x4, R248 ;  /* 0x0000000402147825 */ /* 0x002fe200078e02f8 */
[----:B------:R1:W-:Y:S04]  /*1cbe0*/  STL.64 [R1+0x490], R168 ;  /* 0x000490a801007387 */ /* 0x0003e80000100a00 */
[----:B------:R-:W-:Y:S04]  /*1cbf0*/  LDGSTS.E [R18+0x30008], desc[UR4][R250.64], !P6 ;  /* 0x30008000fa127fae */ /* 0x000fe8000f121844 */
[----:B------:R-:W-:Y:S04]  /*1cc00*/  LDGSTS.E [R18+0x34008], desc[UR4][R238.64], !P6 ;  /* 0x34008000ee127fae */ /* 0x000fe8000f121844 */
[----:B------:R4:W-:Y:S04]  /*1cc10*/  STL.64 [R1+0x480], R20 ;  /* 0x0004801401007387 */ /* 0x0009e80000100a00 */
[----:B------:R1:W-:Y:S04]  /*1cc20*/  LDGSTS.E [R18+0x38008], desc[UR4][R168.64], !P6 ;  /* 0x38008000a8127fae */ /* 0x0003e8000f121844 */
[----:B------:R-:W3:Y:S01]  /*1cc30*/  LDL.LU.64 R238, [R1+0x388] ;  /* 0x0003880001ee7983 */ /* 0x000ee20000300a00 */
[----:B------:R-:W-:-:S02]  /*1cc40*/  VIADD R4, R166, 0xffffff8c ;  /* 0xffffff8ca6047836 */ /* 0x000fc40000000000 */
[----:B------:R-:W2:Y:S01]  /*1cc50*/  LDC R166, c[0x0][0x230] ;  /* 0x00008c00ffa67b82 */ /* 0x000ea20000000800 */
[C---:B------:R-:W-:Y:S01]  /*1cc60*/  IMAD.WIDE R246, R2.reuse, 0x4, R246 ;  /* 0x0000000402f67825 */ /* 0x040fe200078e02f6 */
[----:B------:R4:W-:Y:S03]  /*1cc70*/  LDGSTS.E [R18+0x3c008], desc[UR4][R20.64], !P6 ;  /* 0x3c00800014127fae */ /* 0x0009e6000f121844 */
[----:B-1----:R-:W-:Y:S02]  /*1cc80*/  IMAD.WIDE R168, R2, 0x4, R242 ;  /* 0x0000000402a87825 */ /* 0x002fe400078e02f2 */
[----:B------:R-:W3:Y:S01]  /*1cc90*/  LDL.LU.64 R242, [R1+0x380] ;  /* 0x0003800001f27983 */ /* 0x000ee20000300a00 */
[----:B------:R-:W-:Y:S01]  /*1cca0*/  ISETP.GE.U32.AND P1, PT, R4, 0x7fffff4d, PT ;  /* 0x7fffff4d0400780c */ /* 0x000fe20003f26070 */
[----:B------:R-:W-:Y:S02]  /*1ccb0*/  VIADD R4, R167, 0xffffffab ;  /* 0xffffffaba7047836 */ /* 0x000fe40000000000 */
[----:B------:R-:W1:Y:S03]  /*1ccc0*/  LDC R167, c[0x0][0x230] ;  /* 0x00008c00ffa77b82 */ /* 0x000e660000000800 */
[----:B------:R-:W-:Y:S01]  /*1ccd0*/  ISETP.GE.U32.AND P2, PT, R4, 0x7fffff6c, PT ;  /* 0x7fffff6c0400780c */ /* 0x000fe20003f46070 */
[----:B------:R-:W-:-:S04]  /*1cce0*/  VIADD R4, R165, 0xffffffaa ;  /* 0xffffffaaa5047836 */ /* 0x000fc80000000000 */
[----:B------:R-:W2:Y:S01]  /*1ccf0*/  LDC R165, c[0x0][0x230] ;  /* 0x00008c00ffa57b82 */ /* 0x000ea20000000800 */
[----:B------:R-:W-:Y:S01]  /*1cd00*/  ISETP.GE.U32.AND P0, PT, R4, 0x7fffff6b, PT ;  /* 0x7fffff6b0400780c */ /* 0x000fe20003f06070 */
[----:B------:R-:W-:Y:S02]  /*1cd10*/  VIADD R4, R164, 0xffffffa9 ;  /* 0xffffffa9a4047836 */ /* 0x000fe40000000000 */
[----:B------:R-:W-:Y:S01]  /*1cd20*/  IMAD.WIDE R244, R2, 0x4, R244 ;  /* 0x0000000402f47825 */ /* 0x000fe200078e02f4 */
[----:B------:R-:W-:Y:S03]  /*1cd30*/  STL.64 [R1+0x470], R246 ;  /* 0x000470f601007387 */ /* 0x000fe60000100a00 */
[----:B------:R-:W3:Y:S01]  /*1cd40*/  LDC R164, c[0x0][0x230] ;  /* 0x00008c00ffa47b82 */ /* 0x000ee20000000800 */
[----:B------:R-:W-:Y:S01]  /*1cd50*/  ISETP.GE.U32.AND P4, PT, R4, 0x7fffff6a, PT ;  /* 0x7fffff6a0400780c */ /* 0x000fe20003f86070 */
[----:B----4-:R-:W-:Y:S01]  /*1cd60*/  IMAD.WIDE R20, R2, 0x4, R240 ;  /* 0x0000000402147825 */ /* 0x010fe200078e02f0 */
[----:B------:R4:W-:Y:S04]  /*1cd70*/  STL.64 [R1+0x460], R244 ;  /* 0x000460f401007387 */ /* 0x0009e80000100a00 */
[----:B------:R-:W3:Y:S01]  /*1cd80*/  LDL.LU.64 R240, [R1+0x378] ;  /* 0x0003780001f07983 */ /* 0x000ee20000300a00 */
[----:B-1----:R-:W-:-:S02]  /*1cd90*/  VIADD R4, R167, 0xffffffa8 ;  /* 0xffffffa8a7047836 */ /* 0x002fc40000000000 */
[----:B------:R-:W1:Y:S01]  /*1cda0*/  LDC R167, c[0x0][0x230] ;  /* 0x00008c00ffa77b82 */ /* 0x000e620000000800 */
[----:B------:R4:W-:Y:S02]  /*1cdb0*/  STL.64 [R1+0x450], R168 ;  /* 0x000450a801007387 */ /* 0x0009e40000100a00 */
[----:B------:R-:W-:Y:S01]  /*1cdc0*/  ISETP.GE.U32.AND P5, PT, R4, 0x7fffff69, PT ;  /* 0x7fffff690400780c */ /* 0x000fe20003fa6070 */
[----:B--2---:R-:W-:Y:S01]  /*1cdd0*/  VIADD R4, R166, 0xffffff8b ;  /* 0xffffff8ba6047836 */ /* 0x004fe20000000000 */
[----:B------:R-:W-:Y:S03]  /*1cde0*/  LDGSTS.E [R18+0x3000c], desc[UR4][R246.64], !P1 ;  /* 0x3000c000f6127fae */ /* 0x000fe6000c921844 */
[----:B------:R-:W2:Y:S01]  /*1cdf0*/  LDC R166, c[0x0][0x230] ;  /* 0x00008c00ffa67b82 */ /* 0x000ea20000000800 */
[----:B------:R3:W-:Y:S04]  /*1ce00*/  STL.64 [R1+0x440], R20 ;  /* 0x0004401401007387 */ /* 0x0007e80000100a00 */
[----:B------:R-:W-:Y:S01]  /*1ce10*/  LDGSTS.E [R18+0x3400c], desc[UR4][R244.64], !P1 ;  /* 0x3400c000f4127fae */ /* 0x000fe2000c921844 */
[----:B------:R-:W-:-:S03]  /*1ce20*/  ISETP.GE.U32.AND P6, PT, R4, 0x7fffff4c, PT ;  /* 0x7fffff4c0400780c */ /* 0x000fc60003fc6070 */
[----:B------:R-:W-:Y:S01]  /*1ce30*/  LDGSTS.E [R18+0x3800c], desc[UR4][R168.64], !P1 ;  /* 0x3800c000a8127fae */ /* 0x000fe2000c921844 */
[----:B------:R-:W-:Y:S02]  /*1ce40*/  VIADD R4, R165, 0xffffff8a ;  /* 0xffffff8aa5047836 */ /* 0x000fe40000000000 */
[C---:B------:R-:W-:Y:S01]  /*1ce50*/  IMAD.WIDE R6, R2.reuse, 0x4, R6 ;  /* 0x0000000402067825 */ /* 0x040fe200078e0206 */
[----:B------:R3:W-:Y:S04]  /*1ce60*/  LDGSTS.E [R18+0x3c00c], desc[UR4][R20.64], !P1 ;  /* 0x3c00c00014127fae */ /* 0x0007e8000c921844 */
[----:B----4-:R-:W4:Y:S04]  /*1ce70*/  LDL.LU.64 R244, [R1+0x368] ;  /* 0x0003680001f47983 */ /* 0x010f280000300a00 */
[----:B------:R-:W4:Y:S04]  /*1ce80*/  LDL.LU.64 R246, [R1+0x360] ;  /* 0x0003600001f67983 */ /* 0x000f280000300a00 */
[----:B------:R-:W4:Y:S01]  /*1ce90*/  LDL.LU.64 R168, [R1+0x358] ;  /* 0x0003580001a87983 */ /* 0x000f220000300a00 */
[----:B---3--:R-:W-:-:S03]  /*1cea0*/  IMAD.WIDE R20, R2, 0x4, R170 ;  /* 0x0000000402147825 */ /* 0x008fc600078e02aa */
[----:B------:R-:W3:Y:S01]  /*1ceb0*/  LDL.LU.64 R248, [R1+0x350] ;  /* 0x0003500001f87983 */ /* 0x000ee20000300a00 */
[----:B------:R-:W-:-:S03]  /*1cec0*/  IMAD.WIDE R234, R2, 0x4, R234 ;  /* 0x0000000402ea7825 */ /* 0x000fc600078e02ea */
[----:B------:R1:W-:Y:S01]  /*1ced0*/  STL.64 [R1+0x3238], R18 ;  /* 0x0032381201007387 */ /* 0x0003e20000100a00 */
[----:B------:R-:W-:Y:S01]  /*1cee0*/  ISETP.GE.U32.AND P1, PT, R4, 0x7fffff4b, PT ;  /* 0x7fffff4b0400780c */ /* 0x000fe20003f26070 */
[----:B------:R-:W-:Y:S02]  /*1cef0*/  VIADD R4, R164, 0xffffff89 ;  /* 0xffffff89a4047836 */ /* 0x000fe40000000000 */
[----:B------:R-:W-:Y:S01]  /*1cf00*/  IMAD.MOV.U32 R164, RZ, RZ, R20 ;  /* 0x000000ffffa47224 */ /* 0x000fe200078e0014 */
[----:B------:R-:W-:Y:S01]  /*1cf10*/  LDGSTS.E [R15+0x20000], desc[UR4][R6.64], !P2 ;  /* 0x20000000060f7fae */ /* 0x000fe2000d121844 */
[----:B------:R-:W-:-:S03]  /*1cf20*/  IMAD.MOV.U32 R165, RZ, RZ, R21 ;  /* 0x000000ffffa57224 */ /* 0x000fc600078e0015 */
[----:B------:R-:W-:Y:S04]  /*1cf30*/  LDGSTS.E [R15+0x24000], desc[UR4][R234.64], !P2 ;  /* 0x24000000ea0f7fae */ /* 0x000fe8000d121844 */
[----:B-1----:R-:W3:Y:S04]  /*1cf40*/  LDL.LU.64 R18, [R1+0x370] ;  /* 0x0003700001127983 */ /* 0x002ee80000300a00 */
[----:B------:R-:W-:Y:S04]  /*1cf50*/  STL.64 [R1+0x1090], R6 ;  /* 0x0010900601007387 */ /* 0x000fe80000100a00 */
[----:B------:R1:W-:Y:S04]  /*1cf60*/  STL.64 [R1+0x1080], R20 ;  /* 0x0010801401007387 */ /* 0x0003e80000100a00 */
[----:B------:R2:W-:Y:S04]  /*1cf70*/  STL.64 [R1+0x1088], R234 ;  /* 0x001088ea01007387 */ /* 0x0005e80000100a00 */
[----:B------:R-:W3:Y:S04]  /*1cf80*/  LDL.LU.64 R250, [R1+0x348] ;  /* 0x0003480001fa7983 */ /* 0x000ee80000300a00 */
[----:B------:R1:W-:Y:S02]  /*1cf90*/  LDGSTS.E [R15+0x28000], desc[UR4][R164.64], !P2 ;  /* 0x28000000a40f7fae */ /* 0x0003e4000d121844 */
[----:B-1----:R-:W1:Y:S08]  /*1cfa0*/  LDC R165, c[0x0][0x230] ;  /* 0x00008c00ffa57b82 */ /* 0x002e700000000800 */
[----:B------:R-:W1:Y:S01]  /*1cfb0*/  LDC R164, c[0x0][0x230] ;  /* 0x00008c00ffa47b82 */ /* 0x000e620000000800 */
[----:B------:R-:W-:-:S05]  /*1cfc0*/  IMAD.WIDE R236, R2, 0x4, R236 ;  /* 0x0000000402ec7825 */ /* 0x000fca00078e02ec */
[----:B------:R1:W-:Y:S04]  /*1cfd0*/  STL.64 [R1+0x1078], R236 ;  /* 0x001078ec01007387 */ /* 0x0003e80000100a00 */
[----:B------:R-:W3:Y:S04]  /*1cfe0*/  LDL.LU.64 R20, [R1+0x340] ;  /* 0x0003400001147983 */ /* 0x000ee80000300a00 */
[----:B------:R-:W3:Y:S04]  /*1cff0*/  LDL.LU.64 R170, [R1+0x338] ;  /* 0x0003380001aa7983 */ /* 0x000ee80000300a00 */
[----:B------:R-:W3:Y:S04]  /*1d000*/  LDL.LU.64 R6, [R1+0x330] ;  /* 0x0003300001067983 */ /* 0x000ee80000300a00 */
[----:B--2---:R-:W2:Y:S04]  /*1d010*/  LDL.LU.64 R234, [R1+0x35f0] ;  /* 0x0035f00001ea7983 */ /* 0x004ea80000300a00 */
[----:B------:R-:W-:Y:S04]  /*1d020*/  LDGSTS.E [R15+0x2c000], desc[UR4][R236.64], !P2 ;  /* 0x2c000000ec0f7fae */ /* 0x000fe8000d121844 */
[----:B-1----:R-:W2:Y:S01]  /*1d030*/  LDL.LU.64 R236, [R1+0x35e8] ;  /* 0x0035e80001ec7983 */ /* 0x002ea20000300a00 */
[----:B------:R-:W-:-:S05]  /*1d040*/  IMAD.WIDE R238, R2, 0x4, R238 ;  /* 0x0000000402ee7825 */ /* 0x000fca00078e02ee */
[----:B------:R1:W-:Y:S04]  /*1d050*/  STL.64 [R1+0x1070], R238 ;  /* 0x001070ee01007387 */ /* 0x0003e80000100a00 */
[----:B------:R-:W-:Y:S01]  /*1d060*/  LDGSTS.E [R15+0x20004], desc[UR4][R238.64], !P0 ;  /* 0x20004000ee0f7fae */ /* 0x000fe2000c121844 */
[----:B------:R-:W-:-:S05]  /*1d070*/  IMAD.WIDE R242, R2, 0x4, R242 ;  /* 0x0000000402f27825 */ /* 0x000fca00078e02f2 */
[----:B------:R4:W-:Y:S01]  /*1d080*/  STL.64 [R1+0x1068], R242 ;  /* 0x001068f201007387 */ /* 0x0009e20000100a00 */
[----:B------:R-:W-:-:S03]  /*1d090*/  ISETP.GE.U32.AND P2, PT, R4, 0x7fffff4a, PT ;  /* 0x7fffff4a0400780c */ /* 0x000fc60003f46070 */
[----:B------:R4:W-:Y:S04]  /*1d0a0*/  LDGSTS.E [R15+0x24004], desc[UR4][R242.64], !P0 ;  /* 0x24004000f20f7fae */ /* 0x0009e8000c121844 */
[----:B-1----:R-:W2:Y:S01]  /*1d0b0*/  LDL.LU.64 R238, [R1+0x35e0] ;  /* 0x0035e00001ee7983 */ /* 0x002ea20000300a00 */
[----:B------:R-:W-:Y:S02]  /*1d0c0*/  VIADD R4, R166, 0xffffff88 ;  /* 0xffffff88a6047836 */ /* 0x000fe40000000000 */
[----:B------:R-:W-:-:S05]  /*1d0d0*/  IMAD.WIDE R240, R2, 0x4, R240 ;  /* 0x0000000402f07825 */ /* 0x000fca00078e02f0 */
[----:B------:R1:W-:Y:S04]  /*1d0e0*/  STL.64 [R1+0x1060], R240 ;  /* 0x001060f001007387 */ /* 0x0003e80000100a00 */
[----:B------:R1:W-:Y:S01]  /*1d0f0*/  LDGSTS.E [R15+0x28004], desc[UR4][R240.64], !P0 ;  /* 0x28004000f00f7fae */ /* 0x0003e2000c121844 */
[----:B----4-:R-:W-:-:S04]  /*1d100*/  IMAD.WIDE R242, R2, 0x4, R244 ;  /* 0x0000000402f27825 */ /* 0x010fc800078e02f4 */
[----:B-1----:R-:W-:-:S04]  /*1d110*/  IMAD.WIDE R240, R2, 0x4, R246 ;  /* 0x0000000402f07825 */ /* 0x002fc800078e02f6 */
[----:B------:R-:W-:-:S04]  /*1d120*/  IMAD.WIDE R168, R2, 0x4, R168 ;  /* 0x0000000402a87825 */ /* 0x000fc800078e02a8 */
[----:B---3--:R-:W-:-:S05]  /*1d130*/  IMAD.WIDE R18, R2, 0x4, R18 ;  /* 0x0000000402127825 */ /* 0x008fca00078e0212 */
[----:B------:R1:W-:Y:S04]  /*1d140*/  STL.64 [R1+0x1058], R18 ;  /* 0x0010581201007387 */ /* 0x0003e80000100a00 */
[----:B------:R1:W-:Y:S01]  /*1d150*/  LDGSTS.E [R15+0x2c004], desc[UR4][R18.64], !P0 ;  /* 0x2c004000120f7fae */ /* 0x0003e2000c121844 */
[----:B------:R-:W-:Y:S01]  /*1d160*/  ISETP.GE.U32.AND P0, PT, R4, 0x7fffff49, PT ;  /* 0x7fffff490400780c */ /* 0x000fe20003f06070 */
[----:B------:R-:W-:Y:S02]  /*1d170*/  VIADD R4, R167, 0xffffffa7 ;  /* 0xffffffa7a7047836 */ /* 0x000fe40000000000 */
[----:B------:R-:W-:Y:S04]  /*1d180*/  STL.64 [R1+0x1050], R242 ;  /* 0x001050f201007387 */ /* 0x000fe80000100a00 */
[----:B------:R-:W-:Y:S01]  /*1d190*/  LDGSTS.E [R15+0x20008], desc[UR4][R242.64], !P4 ;  /* 0x20008000f20f7fae */ /* 0x000fe2000e121844 */
[----:B-1----:R-:W-:-:S03]  /*1d1a0*/  IMAD.WIDE R18, R2, 0x4, R248 ;  /* 0x0000000402127825 */ /* 0x002fc600078e02f8 */
[----:B------:R-:W-:Y:S01]  /*1d1b0*/  STL.64 [R1+0x1048], R240 ;  /* 0x001048f001007387 */ /* 0x000fe20000100a00 */
[----:B------:R-:W-:-:S03]  /*1d1c0*/  IMAD.WIDE R166, R2, 0x4, R250 ;  /* 0x0000000402a67825 */ /* 0x000fc600078e02fa */
[----:B------:R-:W-:Y:S04]  /*1d1d0*/  LDGSTS.E [R15+0x24008], desc[UR4][R240.64], !P4 ;  /* 0x24008000f00f7fae */ /* 0x000fe8000e121844 */
[----:B------:R1:W-:Y:S04]  /*1d1e0*/  STL.64 [R1+0x1040], R168 ;  /* 0x001040a801007387 */ /* 0x0003e80000100a00 */
[----:B------:R1:W-:Y:S04]  /*1d1f0*/  LDGSTS.E [R15+0x28008], desc[UR4][R168.64], !P4 ;  /* 0x28008000a80f7fae */ /* 0x0003e8000e121844 */
[----:B------:R-:W-:Y:S04]  /*1d200*/  STL.64 [R1+0x1038], R18 ;  /* 0x0010381201007387 */ /* 0x000fe80000100a00 */
[----:B------:R-:W-:Y:S01]  /*1d210*/  LDGSTS.E [R15+0x2c008], desc[UR4][R18.64], !P4 ;  /* 0x2c008000120f7fae */ /* 0x000fe2000e121844 */
[----:B------:R-:W-:Y:S01]  /*1d220*/  ISETP.GE.U32.AND P4, PT, R4, 0x7fffff68, PT ;  /* 0x7fffff680400780c */ /* 0x000fe20003f86070 */
[----:B------:R-:W-:-:S02]  /*1d230*/  VIADD R4, R165, 0xffffffa6 ;  /* 0xffffffa6a5047836 */ /* 0x000fc40000000000 */
[----:B------:R3:W-:Y:S01]  /*1d240*/  STL.64 [R1+0x1030], R166 ;  /* 0x001030a601007387 */ /* 0x0007e20000100a00 */
[----:B-1----:R-:W1:Y:S03]  /*1d250*/  LDC R168, c[0x0][0x230] ;  /* 0x00008c00ffa87b82 */ /* 0x002e660000000800 */
[----:B------:R3:W-:Y:S05]  /*1d260*/  LDGSTS.E [R15+0x2000c], desc[UR4][R166.64], !P5 ;  /* 0x2000c000a60f7fae */ /* 0x0007ea000e921844 */
[----:B---3--:R-:W3:Y:S08]  /*1d270*/  LDC R167, c[0x0][0x230] ;  /* 0x00008c00ffa77b82 */ /* 0x008ef00000000800 */
[----:B------:R-:W4:Y:S01]  /*1d280*/  LDC R166, c[0x0][0x230] ;  /* 0x00008c00ffa67b82 */ /* 0x000f220000000800 */
[----:B------:R-:W-:-:S04]  /*1d290*/  IMAD.WIDE R20, R2, 0x4, R20 ;  /* 0x0000000402147825 */ /* 0x000fc800078e0214 */
[C---:B------:R-:W-:Y:S01]  /*1d2a0*/  IMAD.WIDE R18, R2.reuse, 0x4, R170 ;  /* 0x0000000402127825 */ /* 0x040fe200078e02aa */
[----:B------:R2:W-:Y:S03]  /*1d2b0*/  STL.64 [R1+0x1028], R20 ;  /* 0x0010281401007387 */ /* 0x0005e60000100a00 */
[C---:B------:R-:W-:Y:S01]  /*1d2c0*/  IMAD.WIDE R6, R2.reuse, 0x4, R6 ;  /* 0x0000000402067825 */ /* 0x040fe200078e0206 */
[----:B------:R2:W-:Y:S04]  /*1d2d0*/  LDGSTS.E [R15+0x2400c], desc[UR4][R20.64], !P5 ;  /* 0x2400c000140f7fae */ /* 0x0005e8000e921844 */
[----:B------:R1:W-:Y:S04]  /*1d2e0*/  STL.64 [R1+0x1020], R18 ;  /* 0x0010201201007387 */ /* 0x0003e80000100a00 */
[----:B------:R1:W-:Y:S04]  /*1d2f0*/  LDGSTS.E [R15+0x2800c], desc[UR4][R18.64], !P5 ;  /* 0x2800c000120f7fae */ /* 0x0003e8000e921844 */
[----:B------:R3:W-:Y:S04]  /*1d300*/  STL.64 [R1+0x1018], R6 ;  /* 0x0010180601007387 */ /* 0x0007e80000100a00 */
[----:B------:R3:W-:Y:S01]  /*1d310*/  LDGSTS.E [R15+0x2c00c], desc[UR4][R6.64], !P5 ;  /* 0x2c00c000060f7fae */ /* 0x0007e2000e921844 */
[----:B--2---:R-:W-:Y:S01]  /*1d320*/  IMAD.WIDE R20, R2, 0x4, R236 ;  /* 0x0000000402147825 */ /* 0x004fe200078e02ec */
[----:B------:R-:W-:-:S03]  /*1d330*/  ISETP.GE.U32.AND P5, PT, R4, 0x7fffff67, PT ;  /* 0x7fffff670400780c */ /* 0x000fc60003fa6070 */
[----:B-1----:R-:W-:-:S04]  /*1d340*/  IMAD.WIDE R18, R2, 0x4, R234 ;  /* 0x0000000402127825 */ /* 0x002fc800078e02ea */
[----:B---3--:R-:W-:-:S04]  /*1d350*/  IMAD.WIDE R6, R2, 0x4, R172 ;  /* 0x0000000402067825 */ /* 0x008fc800078e02ac */
[----:B------:R-:W-:Y:S02]  /*1d360*/  VIADD R4, R164, 0xffffffa5 ;  /* 0xffffffa5a4047836 */ /* 0x000fe40000000000 */
[----:B------:R-:W-:-:S04]  /*1d370*/  IMAD.WIDE R164, R2, 0x4, R174 ;  /* 0x0000000402a47825 */ /* 0x000fc800078e02ae */
[----:B------:R-:W-:-:S05]  /*1d380*/  IMAD.WIDE R170, R2, 0x4, R238 ;  /* 0x0000000402aa7825 */ /* 0x000fca00078e02ee */
[----:B------:R-:W-:Y:S04]  /*1d390*/  STL.64 [R1+0x430], R170 ;  /* 0x000430aa01007387 */ /* 0x000fe80000100a00 */
[----:B------:R-:W-:Y:S04]  /*1d3a0*/  LDGSTS.E [R15+0x30000], desc[UR4][R170.64], !P6 ;  /* 0x30000000aa0f7fae */ /* 0x000fe8000f121844 */
[----:B------:R1:W-:Y:S04]  /*1d3b0*/  STL.64 [R1+0x420], R20 ;  /* 0x0004201401007387 */ /* 0x0003e80000100a00 */
[----:B------:R1:W-:Y:S04]  /*1d3c0*/  LDGSTS.E [R15+0x34000], desc[UR4][R20.64], !P6 ;  /* 0x34000000140f7fae */ /* 0x0003e8000f121844 */
        /* <DEDUP_REMOVED lines=8> */
[----:B-1----:R-:W-:-:S03]  /*1d450*/  IMAD.WIDE R6, R2, 0x4, R180 ;  /* 0x0000000402067825 */ /* 0x002fc600078e02b4 */
[----:B------:R-:W-:Y:S04]  /*1d460*/  STL.64 [R1+0x3e0], R20 ;  /* 0x0003e01401007387 */ /* 0x000fe80000100a00 */
[----:B------:R-:W-:Y:S01]  /*1d470*/  LDGSTS.E [R15+0x34004], desc[UR4][R20.64], !P1 ;  /* 0x34004000140f7fae */ /* 0x000fe2000c921844 */
[----:B------:R-:W-:Y:S01]  /*1d480*/  ISETP.GE.U32.AND P6, PT, R4, 0x7fffff66, PT ;  /* 0x7fffff660400780c */ /* 0x000fe20003fc6070 */
[C---:B------:R-:W-:Y:S01]  /*1d490*/  IMAD.WIDE R174, R2.reuse, 0x4, R182 ;  /* 0x0000000402ae7825 */ /* 0x040fe200078e02b6 */
[----:B--2---:R-:W1:Y:S01]  /*1d4a0*/  LDC R165, c[0x0][0x230] ;  /* 0x00008c00ffa57b82 */ /* 0x004e620000000800 */
[----:B------:R-:W-:Y:S04]  /*1d4b0*/  STL.64 [R1+0x3d0], R18 ;  /* 0x0003d01201007387 */ /* 0x000fe80000100a00 */
[----:B------:R2:W-:Y:S01]  /*1d4c0*/  LDGSTS.E [R15+0x38004], desc[UR4][R18.64], !P1 ;  /* 0x38004000120f7fae */ /* 0x0005e2000c921844 */
[----:B------:R-:W-:-:S02]  /*1d4d0*/  IMAD.WIDE R172, R2, 0x4, R184 ;  /* 0x0000000402ac7825 */ /* 0x000fc400078e02b8 */
[----:B------:R-:W3:Y:S01]  /*1d4e0*/  LDC R164, c[0x0][0x230] ;  /* 0x00008c00ffa47b82 */ /* 0x000ee20000000800 */
[----:B------:R4:W-:Y:S04]  /*1d4f0*/  STL.64 [R1+0x3c0], R6 ;  /* 0x0003c00601007387 */ /* 0x0009e80000100a00 */
[----:B------:R-:W-:Y:S01]  /*1d500*/  LDGSTS.E [R15+0x3c004], desc[UR4][R6.64], !P1 ;  /* 0x3c004000060f7fae */ /* 0x000fe2000c921844 */
[----:B------:R-:W-:-:S03]  /*1d510*/  VIADD R4, R168, 0xffffffa4 ;  /* 0xffffffa4a8047836 */ /* 0x000fc60000000000 */
[----:B----4-:R-:W4:Y:S04]  /*1d520*/  LDL.LU.64 R6, [R1+0x328] ;  /* 0x0003280001067983 */ /* 0x010f280000300a00 */
[----:B------:R-:W3:Y:S04]  /*1d530*/  LDL.LU.64 R250, [R1+0x320] ;  /* 0x0003200001fa7983 */ /* 0x000ee80000300a00 */
[----:B------:R-:W3:Y:S04]  /*1d540*/  LDL.LU.64 R20, [R1+0x318] ;  /* 0x0003180001147983 */ /* 0x000ee80000300a00 */
[----:B------:R-:W3:Y:S01]  /*1d550*/  LDL.LU.64 R170, [R1+0x310] ;  /* 0x0003100001aa7983 */ /* 0x000ee20000300a00 */
[----:B------:R-:W-:-:S04]  /*1d560*/  IMAD.WIDE R168, R2, 0x4, R186 ;  /* 0x0000000402a87825 */ /* 0x000fc800078e02ba */
[C---:B--2---:R-:W-:Y:S01]  /*1d570*/  IMAD.WIDE R18, R2.reuse, 0x4, R188 ;  /* 0x0000000402127825 */ /* 0x044fe200078e02bc */
[----:B------:R2:W-:Y:S04]  /*1d580*/  STL.64 [R1+0x3b0], R174 ;  /* 0x0003b0ae01007387 */ /* 0x0005e80000100a00 */
[----:B------:R1:W-:Y:S01]  /*1d590*/  STL.64 [R1+0x3a0], R172 ;  /* 0x0003a0ac01007387 */ /* 0x0003e20000100a00 */
[----:B------:R-:W-:-:S03]  /*1d5a0*/  IMAD.WIDE R176, R2, 0x4, R190 ;  /* 0x0000000402b07825 */ /* 0x000fc600078e02be */
[----:B------:R2:W-:Y:S04]  /*1d5b0*/  LDGSTS.E [R15+0x30008], desc[UR4][R174.64], !P2 ;  /* 0x30008000ae0f7fae */ /* 0x0005e8000d121844 */
[----:B------:R1:W-:Y:S04]  /*1d5c0*/  STL.64 [R1+0x390], R168 ;  /* 0x000390a801007387 */ /* 0x0003e80000100a00 */
[----:B------:R1:W-:Y:S04]  /*1d5d0*/  LDGSTS.E [R15+0x34008], desc[UR4][R172.64], !P2 ;  /* 0x34008000ac0f7fae */ /* 0x0003e8000d121844 */
[----:B------:R1:W-:Y:S01]  /*1d5e0*/  STL.64 [R1+0x380], R18 ;  /* 0x0003801201007387 */ /* 0x0003e20000100a00 */
[----:B--2---:R-:W-:-:S03]  /*1d5f0*/  IMAD.WIDE R174, R2, 0x4, R192 ;  /* 0x0000000402ae7825 */ /* 0x004fc600078e02c0 */
[----:B------:R2:W-:Y:S04]  /*1d600*/  LDGSTS.E [R15+0x38008], desc[UR4][R168.64], !P2 ;  /* 0x38008000a80f7fae */ /* 0x0005e8000d121844 */
[----:B------:R-:W3:Y:S01]  /*1d610*/  LDL.LU.64 R236, [R1+0x308] ;  /* 0x0003080001ec7983 */ /* 0x000ee20000300a00 */
[----:B-1----:R-:W-:-:S03]  /*1d620*/  IMAD.WIDE R172, R2, 0x4, R194 ;  /* 0x0000000402ac7825 */ /* 0x002fc600078e02c2 */
[----:B------:R-:W-:Y:S04]  /*1d630*/  LDGSTS.E [R15+0x3c008], desc[UR4][R18.64], !P2 ;  /* 0x3c008000120f7fae */ /* 0x000fe8000d121844 */
[----:B------:R-:W3:Y:S01]  /*1d640*/  LDL.LU.64 R238, [R1+0x300] ;  /* 0x0003000001ee7983 */ /* 0x000ee20000300a00 */
[----:B--2---:R-:W-:-:S03]  /*1d650*/  IMAD.WIDE R168, R2, 0x4, R196 ;  /* 0x0000000402a87825 */ /* 0x004fc600078e02c4 */
[----:B------:R-:W-:Y:S04]  /*1d660*/  LDGSTS.E [R15+0x3000c], desc[UR4][R176.64], !P0 ;  /* 0x3000c000b00f7fae */ /* 0x000fe8000c121844 */
[----:B------:R-:W2:Y:S04]  /*1d670*/  LDL.LU.64 R18, [R1+0x2f8] ;  /* 0x0002f80001127983 */ /* 0x000ea80000300a00 */
[----:B------:R-:W2:Y:S04]  /*1d680*/  LDL.LU.64 R240, [R1+0x2f0] ;  /* 0x0002f00001f07983 */ /* 0x000ea80000300a00 */
[----:B------:R-:W-:Y:S04]  /*1d690*/  STL.64 [R1+0x370], R176 ;  /* 0x000370b001007387 */ /* 0x000fe80000100a00 */
[----:B------:R-:W-:Y:S04]  /*1d6a0*/  STL.64 [R1+0x360], R174 ;  /* 0x000360ae01007387 */ /* 0x000fe80000100a00 */
[----:B------:R3:W-:Y:S04]  /*1d6b0*/  STL.64 [R1+0x350], R172 ;  /* 0x000350ac01007387 */ /* 0x0007e80000100a00 */
[----:B------:R1:W-:Y:S04]  /*1d6c0*/  STL.64 [R1+0x340], R168 ;  /* 0x000340a801007387 */ /* 0x0003e80000100a00 */
[----:B------:R-:W-:Y:S04]  /*1d6d0*/  LDGSTS.E [R15+0x3400c], desc[UR4][R174.64], !P0 ;  /* 0x3400c000ae0f7fae */ /* 0x000fe8000c121844 */
[----:B------:R-:W2:Y:S04]  /*1d6e0*/  LDL.LU.64 R242, [R1+0x2e8] ;  /* 0x0002e80001f27983 */ /* 0x000ea80000300a00 */
[----:B------:R3:W-:Y:S04]  /*1d6f0*/  LDGSTS.E [R15+0x3800c], desc[UR4][R172.64], !P0 ;  /* 0x3800c000ac0f7fae */ /* 0x0007e8000c121844 */
[----:B------:R-:W2:Y:S04]  /*1d700*/  LDL.LU.64 R244, [R1+0x2e0] ;  /* 0x0002e00001f47983 */ /* 0x000ea80000300a00 */
[----:B------:R1:W-:Y:S04]  /*1d710*/  LDGSTS.E [R15+0x3c00c], desc[UR4][R168.64], !P0 ;  /* 0x3c00c000a80f7fae */ /* 0x0003e8000c121844 */
[----:B------:R-:W2:Y:S04]  /*1d720*/  LDL.LU.64 R246, [R1+0x2d8] ;  /* 0x0002d80001f67983 */ /* 0x000ea80000300a00 */
[----:B------:R-:W2:Y:S04]  /*1d730*/  LDL.LU.64 R248, [R1+0x2d0] ;  /* 0x0002d00001f87983 */ /* 0x000ea80000300a00 */
[----:B------:R1:W-:Y:S01]  /*1d740*/  STL.64 [R1+0x3240], R14 ;  /* 0x0032400e01007387 */ /* 0x0003e20000100a00 */
[----:B----4-:R-:W-:-:S04]  /*1d750*/  IMAD.WIDE R6, R2, 0x4, R6 ;  /* 0x0000000402067825 */ /* 0x010fc800078e0206 */
[C---:B---3--:R-:W-:Y:S01]  /*1d760*/  IMAD.WIDE R172, R2.reuse, 0x4, R250 ;  /* 0x0000000402ac7825 */ /* 0x048fe200078e02fa */
[----:B------:R3:W-:Y:S03]  /*1d770*/  STL.64 [R1+0x1010], R6 ;  /* 0x0010100601007387 */ /* 0x0007e60000100a00 */
[C---:B-1----:R-:W-:Y:S01]  /*1d780*/  IMAD.WIDE R168, R2.reuse, 0x4, R20 ;  /* 0x0000000402a87825 */ /* 0x042fe200078e0214 */
[----:B------:R1:W-:Y:S03]  /*1d790*/  STL.64 [R1+0x1008], R172 ;  /* 0x001008ac01007387 */ /* 0x0003e60000100a00 */
[C---:B------:R-:W-:Y:S01]  /*1d7a0*/  IMAD.WIDE R14, R2.reuse, 0x4, R170 ;  /* 0x00000004020e7825 */ /* 0x040fe200078e02aa */
[----:B------:R4:W-:Y:S04]  /*1d7b0*/  STL.64 [R1+0x1000], R168 ;  /* 0x001000a801007387 */ /* 0x0009e80000100a00 */
[----:B------:R-:W2:Y:S04]  /*1d7c0*/  LDL.LU.64 R20, [R1+0x2c8] ;  /* 0x0002c80001147983 */ /* 0x000ea80000300a00 */
[----:B------:R2:W-:Y:S04]  /*1d7d0*/  STL.64 [R1+0xff8], R14 ;  /* 0x000ff80e01007387 */ /* 0x0005e80000100a00 */
[----:B------:R-:W2:Y:S04]  /*1d7e0*/  LDL.LU.64 R250, [R1+0x2c0] ;  /* 0x0002c00001fa7983 */ /* 0x000ea80000300a00 */
[----:B------:R-:W-:Y:S04]  /*1d7f0*/  LDGSTS.E [R9+0x20000], desc[UR4][R6.64], !P4 ;  /* 0x2000000006097fae */ /* 0x000fe8000e121844 */
[----:B------:R-:W2:Y:S04]  /*1d800*/  LDL.LU.64 R170, [R1+0x2b8] ;  /* 0x0002b80001aa7983 */ /* 0x000ea80000300a00 */
[----:B------:R1:W-:Y:S04]  /*1d810*/  LDGSTS.E [R9+0x24000], desc[UR4][R172.64], !P4 ;  /* 0x24000000ac097fae */ /* 0x0003e8000e121844 */
[----:B---3--:R-:W3:Y:S04]  /*1d820*/  LDL.LU.64 R6, [R1+0x2b0] ;  /* 0x0002b00001067983 */ /* 0x008ee80000300a00 */
[----:B------:R4:W-:Y:S01]  /*1d830*/  LDGSTS.E [R9+0x28000], desc[UR4][R168.64], !P4 ;  /* 0x28000000a8097fae */ /* 0x0009e2000e121844 */
[----:B-1----:R-:W-:-:S03]  /*1d840*/  IMAD.WIDE R172, R2, 0x4, R236 ;  /* 0x0000000402ac7825 */ /* 0x002fc600078e02ec */
[----:B------:R1:W-:Y:S01]  /*1d850*/  LDGSTS.E [R9+0x2c000], desc[UR4][R14.64], !P4 ;  /* 0x2c0000000e097fae */ /* 0x0003e2000e121844 */
[----:B------:R-:W-:Y:S01]  /*1d860*/  ISETP.GE.U32.AND P1, PT, R4, 0x7fffff65, PT ;  /* 0x7fffff650400780c */ /* 0x000fe20003f26070 */
[C---:B----4-:R-:W-:Y:S02]  /*1d870*/  IMAD.WIDE R168, R2.reuse, 0x4, R238 ;  /* 0x0000000402a87825 */ /* 0x050fe400078e02ee */
[----:B------:R4:W-:Y:S02]  /*1d880*/  STL.64 [R1+0xff0], R172 ;  /* 0x000ff0ac01007387 */ /* 0x0009e40000100a00 */
[C---:B--2---:R-:W-:Y:S02]  /*1d890*/  IMAD.WIDE R18, R2.reuse, 0x4, R18 ;  /* 0x0000000402127825 */ /* 0x044fe400078e0212 */
[----:B------:R4:W-:Y:S02]  /*1d8a0*/  LDGSTS.E [R9+0x20004], desc[UR4][R172.64], !P5 ;  /* 0x20004000ac097fae */ /* 0x0009e4000e921844 */
[----:B-1----:R-:W-:-:S02]  /*1d8b0*/  IMAD.WIDE R14, R2, 0x4, R240 ;  /* 0x00000004020e7825 */ /* 0x002fc400078e02f0 */
[----:B------:R1:W-:Y:S02]  /*1d8c0*/  STL.64 [R1+0xfe8], R168 ;  /* 0x000fe8a801007387 */ /* 0x0003e40000100a00 */
[----:B------:R-:W-:Y:S02]  /*1d8d0*/  VIADD R4, R167, 0xffffff87 ;  /* 0xffffff87a7047836 */ /* 0x000fe40000000000 */
[----:B------:R1:W-:Y:S01]  /*1d8e0*/  LDGSTS.E [R9+0x24004], desc[UR4][R168.64], !P5 ;  /* 0x24004000a8097fae */ /* 0x0003e2000e921844 */
[----:B------:R-:W2:Y:S03]  /*1d8f0*/  LDC R167, c[0x0][0x230] ;  /* 0x00008c00ffa77b82 */ /* 0x000ea60000000800 */
[----:B------:R1:W-:Y:S04]  /*1d900*/  STL.64 [R1+0xfe0], R18 ;  /* 0x000fe01201007387 */ /* 0x0003e80000100a00 */
[----:B------:R1:W-:Y:S01]  /*1d910*/  LDGSTS.E [R9+0x28004], desc[UR4][R18.64], !P5 ;  /* 0x2800400012097fae */ /* 0x0003e2000e921844 */
[----:B------:R-:W-:-:S03]  /*1d920*/  ISETP.GE.U32.AND P2, PT, R4, 0x7fffff48, PT ;  /* 0x7fffff480400780c */ /* 0x000fc60003f46070 */
[----:B------:R1:W-:Y:S04]  /*1d930*/  STL.64 [R1+0xfd8], R14 ;  /* 0x000fd80e01007387 */ /* 0x0003e80000100a00 */
[----:B------:R1:W-:Y:S01]  /*1d940*/  LDGSTS.E [R9+0x2c004], desc[UR4][R14.64], !P5 ;  /* 0x2c0040000e097fae */ /* 0x0003e2000e921844 */
[----:B----4-:R-:W-:-:S04]  /*1d950*/  IMAD.WIDE R172, R2, 0x4, R242 ;  /* 0x0000000402ac7825 */ /* 0x010fc800078e02f2 */
[C---:B-1----:R-:W-:Y:S01]  /*1d960*/  IMAD.WIDE R168, R2.reuse, 0x4, R244 ;  /* 0x0000000402a87825 */ /* 0x042fe200078e02f4 */
[----:B------:R-:W-:Y:S04]  /*1d970*/  STL.64 [R1+0xfd0], R172 ;  /* 0x000fd0ac01007387 */ /* 0x000fe80000100a00 */
[----:B------:R-:W-:Y:S01]  /*1d980*/  LDGSTS.E [R9+0x20008], desc[UR4][R172.64], !P6 ;  /* 0x20008000ac097fae */ /* 0x000fe2000f121844 */
[----:B------:R-:W-:-:S03]  /*1d990*/  IMAD.WIDE R18, R2, 0x4, R246 ;  /* 0x0000000402127825 */ /* 0x000fc600078e02f6 */
[----:B------:R1:W-:Y:S01]  /*1d9a0*/  STL.64 [R1+0xfc8], R168 ;  /* 0x000fc8a801007387 */ /* 0x0003e20000100a00 */
[----:B------:R-:W-:-:S03]  /*1d9b0*/  IMAD.WIDE R14, R2, 0x4, R248 ;  /* 0x00000004020e7825 */ /* 0x000fc600078e02f8 */
[----:B------:R1:W-:Y:S04]  /*1d9c0*/  LDGSTS.E [R9+0x24008], desc[UR4][R168.64], !P6 ;  /* 0x24008000a8097fae */ /* 0x0003e8000f121844 */
[----:B------:R4:W-:Y:S01]  /*1d9d0*/  STL.64 [R1+0xfc0], R18 ;  /* 0x000fc01201007387 */ /* 0x0009e20000100a00 */
[----:B------:R-:W-:Y:S02]  /*1d9e0*/  VIADD R4, R166, 0xffffff86 ;  /* 0xffffff86a6047836 */ /* 0x000fe40000000000 */
[----:B------:R-:W2:Y:S01]  /*1d9f0*/  LDC R166, c[0x0][0x230] ;  /* 0x00008c00ffa67b82 */ /* 0x000ea20000000800 */
[----:B------:R4:W-:Y:S04]  /*1da00*/  LDGSTS.E [R9+0x28008], desc[UR4][R18.64], !P6 ;  /* 0x2800800012097fae */ /* 0x0009e8000f121844 */
[----:B------:R4:W-:Y:S04]  /*1da10*/  STL.64 [R1+0xfb8], R14 ;  /* 0x000fb80e01007387 */ /* 0x0009e80000100a00 */
[----:B------:R4:W-:Y:S01]  /*1da20*/  LDGSTS.E [R9+0x2c008], desc[UR4][R14.64], !P6 ;  /* 0x2c0080000e097fae */ /* 0x0009e2000f121844 */
[----:B------:R-:W-:Y:S01]  /*1da30*/  ISETP.GE.U32.AND P0, PT, R4, 0x7fffff47, PT ;  /* 0x7fffff470400780c */ /* 0x000fe20003f06070 */
[----:B------:R-:W-:-:S02]  /*1da40*/  VIADD R4, R165, 0xffffff85 ;  /* 0xffffff85a5047836 */ /* 0x000fc40000000000 */
[----:B-1----:R-:W-:Y:S01]  /*1da50*/  IMAD.WIDE R168, R2, 0x4, R214 ;  /* 0x0000000402a87825 */ /* 0x002fe200078e02d6 */
[----:B------:R-:W1:Y:S02]  /*1da60*/  LDC R165, c[0x0][0x230] ;  /* 0x00008c00ffa57b82 */ /* 0x000e640000000800 */
[----:B------:R-:W-:Y:S01]  /*1da70*/  ISETP.GE.U32.AND P4, PT, R4, 0x7fffff46, PT ;  /* 0x7fffff460400780c */ /* 0x000fe20003f86070 */
[----:B------:R-:W-:-:S04]  /*1da80*/  IMAD.WIDE R20, R2, 0x4, R20 ;  /* 0x0000000402147825 */ /* 0x000fc800078e0214 */
[C---:B----4-:R-:W-:Y:S01]  /*1da90*/  IMAD.WIDE R18, R2.reuse, 0x4, R250 ;  /* 0x0000000402127825 */ /* 0x050fe200078e02fa */
[----:B------:R4:W-:Y:S04]  /*1daa0*/  STL.64 [R1+0xfb0], R20 ;  /* 0x000fb01401007387 */ /* 0x0009e80000100a00 */
[----:B------:R4:W-:Y:S01]  /*1dab0*/  LDGSTS.E [R9+0x2000c], desc[UR4][R20.64], !P1 ;  /* 0x2000c00014097fae */ /* 0x0009e2000c921844 */
[----:B------:R-:W-:-:S03]  /*1dac0*/  IMAD.WIDE R14, R2, 0x4, R170 ;  /* 0x00000004020e7825 */ /* 0x000fc600078e02aa */
[----:B------:R1:W-:Y:S04]  /*1dad0*/  STL.64 [R1+0xfa8], R18 ;  /* 0x000fa81201007387 */ /* 0x0003e80000100a00 */
[----:B------:R1:W-:Y:S01]  /*1dae0*/  LDGSTS.E [R9+0x2400c], desc[UR4][R18.64], !P1 ;  /* 0x2400c00012097fae */ /* 0x0003e2000c921844 */
[----:B---3--:R-:W-:-:S03]  /*1daf0*/  IMAD.WIDE R6, R2, 0x4, R6 ;  /* 0x0000000402067825 */ /* 0x008fc600078e0206 */
[----:B------:R3:W-:Y:S01]  /*1db00*/  STL.64 [R1+0xfa0], R14 ;  /* 0x000fa00e01007387 */ /* 0x0007e20000100a00 */
[----:B----4-:R-:W-:-:S03]  /*1db10*/  IMAD.WIDE R20, R2, 0x4, R198 ;  /* 0x0000000402147825 */ /* 0x010fc600078e02c6 */
        /* <DEDUP_REMOVED lines=18> */
[----:B------:R4:W-:Y:S01]  /*1dc40*/  STL.64 [R1+0x2e0], R18 ;  /* 0x0002e01201007387 */ /* 0x0009e20000100a00 */
[----:B-1----:R-:W-:-:S03]  /*1dc50*/  IMAD.WIDE R6, R2, 0x4, R212 ;  /* 0x0000000402067825 */ /* 0x002fc600078e02d4 */
[----:B------:R1:W-:Y:S04]  /*1dc60*/  STL.64 [R1+0x2d0], R14 ;  /* 0x0002d00e01007387 */ /* 0x0003e80000100a00 */
[----:B------:R3:W-:Y:S04]  /*1dc70*/  LDGSTS.E [R9+0x30004], desc[UR4][R20.64], !P0 ;  /* 0x3000400014097fae */ /* 0x0007e8000c121844 */
[----:B------:R2:W-:Y:S04]  /*1dc80*/  STL.64 [R1+0x2c0], R6 ;  /* 0x0002c00601007387 */ /* 0x0005e80000100a00 */
[----:B------:R-:W-:Y:S04]  /*1dc90*/  LDGSTS.E [R9+0x34004], desc[UR4][R18.64], !P0 ;  /* 0x3400400012097fae */ /* 0x000fe8000c121844 */
[----:B------:R-:W2:Y:S01]  /*1dca0*/  LDL.LU.64 R236, [R1+0x2a8] ;  /* 0x0002a80001ec7983 */ /* 0x000ea20000300a00 */
[----:B---3--:R-:W-:-:S03]  /*1dcb0*/  IMAD.WIDE R20, R2, 0x4, R216 ;  /* 0x0000000402147825 */ /* 0x008fc600078e02d8 */
[----:B------:R1:W-:Y:S04]  /*1dcc0*/  LDGSTS.E [R9+0x38004], desc[UR4][R14.64], !P0 ;  /* 0x380040000e097fae */ /* 0x0003e8000c121844 */
[----:B------:R-:W3:Y:S04]  /*1dcd0*/  LDL.LU.64 R238, [R1+0x2a0] ;  /* 0x0002a00001ee7983 */ /* 0x000ee80000300a00 */
[----:B------:R2:W-:Y:S04]  /*1dce0*/  LDGSTS.E [R9+0x3c004], desc[UR4][R6.64], !P0 ;  /* 0x3c00400006097fae */ /* 0x0005e8000c121844 */
[----:B----4-:R-:W4:Y:S01]  /*1dcf0*/  LDL.LU.64 R18, [R1+0x298] ;  /* 0x0002980001127983 */ /* 0x010f220000300a00 */
[----:B-1----:R-:W-:-:S03]  /*1dd00*/  IMAD.WIDE R14, R2, 0x4, R220 ;  /* 0x00000004020e7825 */ /* 0x002fc600078e02dc */
[----:B------:R-:W4:Y:S01]  /*1dd10*/  LDL.LU.64 R240, [R1+0x290] ;  /* 0x0002900001f07983 */ /* 0x000f220000300a00 */
[----:B--2---:R-:W-:-:S03]  /*1dd20*/  IMAD.WIDE R6, R2, 0x4, R218 ;  /* 0x0000000402067825 */ /* 0x004fc600078e02da */
[----:B------:R-:W-:Y:S04]  /*1dd30*/  STL.64 [R1+0x2b0], R168 ;  /* 0x0002b0a801007387 */ /* 0x000fe80000100a00 */
[----:B------:R-:W-:Y:S04]  /*1dd40*/  STL.64 [R1+0x240], R20 ;  /* 0x0002401401007387 */ /* 0x000fe80000100a00 */
[----:B------:R1:W-:Y:S04]  /*1dd50*/  STL.64 [R1+0x230], R6 ;  /* 0x0002300601007387 */ /* 0x0003e80000100a00 */
[----:B------:R2:W-:Y:S04]  /*1dd60*/  STL.64 [R1+0x220], R14 ;  /* 0x0002200e01007387 */ /* 0x0005e80000100a00 */
[----:B------:R1:W-:Y:S04]  /*1dd70*/  LDGSTS.E [R9+0x30008], desc[UR4][R168.64], !P4 ;  /* 0x30008000a8097fae */ /* 0x0003e8000e121844 */
[----:B------:R-:W4:Y:S04]  /*1dd80*/  LDL.LU.64 R170, [R1+0x288] ;  /* 0x0002880001aa7983 */ /* 0x000f280000300a00 */
[----:B------:R-:W-:Y:S04]  /*1dd90*/  LDGSTS.E [R9+0x34008], desc[UR4][R20.64], !P4 ;  /* 0x3400800014097fae */ /* 0x000fe8000e121844 */
[----:B------:R-:W4:Y:S04]  /*1dda0*/  LDL.LU.64 R242, [R1+0x268] ;  /* 0x0002680001f27983 */ /* 0x000f280000300a00 */
[----:B------:R-:W-:Y:S04]  /*1ddb0*/  LDGSTS.E [R9+0x38008], desc[UR4][R6.64], !P4 ;  /* 0x3800800006097fae */ /* 0x000fe8000e121844 */
[----:B------:R-:W4:Y:S01]  /*1ddc0*/  LDL.LU.64 R244, [R1+0x280] ;  /* 0x0002800001f47983 */ /* 0x000f220000300a00 */
[----:B------:R-:W-:-:S02]  /*1ddd0*/  VIADD R4, R164, 0xffffff84 ;  /* 0xffffff84a4047836 */ /* 0x000fc40000000000 */
[----:B------:R-:W2:Y:S01]  /*1dde0*/  LDC R164, c[0x0][0x230] ;  /* 0x00008c00ffa47b82 */ /* 0x000ea20000000800 */
[----:B------:R-:W-:Y:S01]  /*1ddf0*/  IMAD.WIDE R174, R2, 0x4, R222 ;  /* 0x0000000402ae7825 */ /* 0x000fe200078e02de */
[----:B------:R2:W-:Y:S04]  /*1de00*/  LDGSTS.E [R9+0x3c008], desc[UR4][R14.64], !P4 ;  /* 0x3c0080000e097fae */ /* 0x0005e8000e121844 */
[----:B-1----:R-:W4:Y:S04]  /*1de10*/  LDL.LU.64 R6, [R1+0x278] ;  /* 0x0002780001067983 */ /* 0x002f280000300a00 */
[----:B------:R-:W4:Y:S04]  /*1de20*/  LDL.LU.64 R246, [R1+0x270] ;  /* 0x0002700001f67983 */ /* 0x000f280000300a00 */
[----:B------:R-:W4:Y:S04]  /*1de30*/  LDL.LU.64 R20, [R1+0x260] ;  /* 0x0002600001147983 */ /* 0x000f280000300a00 */
[----:B------:R-:W4:Y:S04]  /*1de40*/  LDL.LU.64 R248, [R1+0x258] ;  /* 0x0002580001f87983 */ /* 0x000f280000300a00 */
[----:B------:R-:W4:Y:S01]  /*1de50*/  LDL.LU.64 R250, [R1+0x250] ;  /* 0x0002500001fa7983 */ /* 0x000f220000300a00 */
[----:B------:R-:W-:Y:S01]  /*1de60*/  ISETP.GE.U32.AND P5, PT, R4, 0x7fffff45, PT ;  /* 0x7fffff450400780c */ /* 0x000fe20003fa6070 */
[----:B------:R-:W-:-:S02]  /*1de70*/  VIADD R4, R167, 0xffffffa3 ;  /* 0xffffffa3a7047836 */ /* 0x000fc40000000000 */
[----:B------:R-:W1:Y:S03]  /*1de80*/  LDC R167, c[0x0][0x230] ;  /* 0x00008c00ffa77b82 */ /* 0x000e660000000800 */
[----:B------:R-:W-:Y:S01]  /*1de90*/  ISETP.GE.U32.AND P6, PT, R4, 0x7fffff64, PT ;  /* 0x7fffff640400780c */ /* 0x000fe20003fc6070 */
[----:B------:R-:W-:-:S04]  /*1dea0*/  VIADD R4, R166, 0xffffffa2 ;  /* 0xffffffa2a6047836 */ /* 0x000fc80000000000 */
[----:B------:R-:W1:Y:S01]  /*1deb0*/  LDC R166, c[0x0][0x230] ;  /* 0x00008c00ffa67b82 */ /* 0x000e620000000800 */
[----:B------:R-:W-:Y:S01]  /*1dec0*/  ISETP.GE.U32.AND P1, PT, R4, 0x7fffff63, PT ;  /* 0x7fffff630400780c */ /* 0x000fe20003f26070 */
[----:B------:R-:W-:Y:S02]  /*1ded0*/  VIADD R4, R165, 0xffffffa1 ;  /* 0xffffffa1a5047836 */ /* 0x000fe40000000000 */
[----:B------:R-:W-:Y:S01]  /*1dee0*/  IMAD.WIDE R172, R2, 0x4, R224 ;  /* 0x0000000402ac7825 */ /* 0x000fe200078e02e0 */
[----:B------:R-:W-:Y:S02]  /*1def0*/  STL.64 [R1+0x210], R174 ;  /* 0x000210ae01007387 */ /* 0x000fe40000100a00 */
[----:B------:R-:W-:Y:S01]  /*1df00*/  ISETP.GE.U32.AND P2, PT, R4, 0x7fffff62, PT ;  /* 0x7fffff620400780c */ /* 0x000fe20003f46070 */
[----:B--2---:R-:W-:Y:S01]  /*1df10*/  VIADD R4, R164, 0xffffffa0 ;  /* 0xffffffa0a4047836 */ /* 0x004fe20000000000 */
[----:B------:R-:W2:Y:S01]  /*1df20*/  LDC R165, c[0x0][0x230] ;  /* 0x00008c00ffa57b82 */ /* 0x000ea20000000800 */
[----:B------:R-:W-:Y:S01]  /*1df30*/  IMAD.WIDE R168, R2, 0x4, R226 ;  /* 0x0000000402a87825 */ /* 0x000fe200078e02e2 */
[----:B------:R-:W-:Y:S06]  /*1df40*/  LDGSTS.E [R9+0x3000c], desc[UR4][R174.64], !P5 ;  /* 0x3000c000ae097fae */ /* 0x000fec000e921844 */
[----:B------:R-:W1:Y:S01]  /*1df50*/  LDC R164, c[0x0][0x230] ;  /* 0x00008c00ffa47b82 */ /* 0x000e620000000800 */
[----:B------:R-:W-:Y:S01]  /*1df60*/  ISETP.GE.U32.AND P0, PT, R4, 0x7fffff61, PT ;  /* 0x7fffff610400780c */ /* 0x000fe20003f06070 */
[----:B-1----:R-:W-:Y:S01]  /*1df70*/  VIADD R4, R167, 0xffffff83 ;  /* 0xffffff83a7047836 */ /* 0x002fe20000000000 */
[----:B------:R-:W-:Y:S01]  /*1df80*/  STL.64 [R1+0x200], R172 ;  /* 0x000200ac01007387 */ /* 0x000fe20000100a00 */
[----:B------:R-:W-:-:S03]  /*1df90*/  IMAD.WIDE R14, R2, 0x4, R228 ;  /* 0x00000004020e7825 */ /* 0x000fc600078e02e4 */
[----:B------:R-:W-:Y:S01]  /*1dfa0*/  ISETP.GE.U32.AND P4, PT, R4, 0x7fffff44, PT ;  /* 0x7fffff440400780c */ /* 0x000fe20003f86070 */
[----:B------:R-:W-:Y:S01]  /*1dfb0*/  VIADD R4, R166, 0xffffff82 ;  /* 0xffffff82a6047836 */ /* 0x000fe20000000000 */
[----:B------:R-:W-:Y:S04]  /*1dfc0*/  LDGSTS.E [R9+0x3400c], desc[UR4][R172.64], !P5 ;  /* 0x3400c000ac097fae */ /* 0x000fe8000e921844 */
[----:B------:R1:W-:Y:S04]  /*1dfd0*/  STL.64 [R1+0x1f0], R168 ;  /* 0x0001f0a801007387 */ /* 0x0003e80000100a00 */
[----:B------:R1:W-:Y:S04]  /*1dfe0*/  LDGSTS.E [R9+0x3800c], desc[UR4][R168.64], !P5 ;  /* 0x3800c000a8097fae */ /* 0x0003e8000e921844 */
[----:B------:R4:W-:Y:S04]  /*1dff0*/  STL.64 [R1+0x1e0], R14 ;  /* 0x0001e00e01007387 */ /* 0x0009e80000100a00 */
[----:B------:R4:W-:Y:S01]  /*1e000*/  LDGSTS.E [R9+0x3c00c], desc[UR4][R14.64], !P5 ;  /* 0x3c00c0000e097fae */ /* 0x0009e2000e921844 */
[----:B------:R-:W-:Y:S01]  /*1e010*/  ISETP.GE.U32.AND P5, PT, R4, 0x7fffff43, PT ;  /* 0x7fffff430400780c */ /* 0x000fe20003fa6070 */
[----:B------:R-:W-:-:S02]  /*1e020*/  VIADD R4, R164, 0xffffff81 ;  /* 0xffffff81a4047836 */ /* 0x000fc40000000000 */
[----:B-1----:R-:W-:-:S05]  /*1e030*/  IMAD.WIDE R168, R2, 0x4, R236 ;  /* 0x0000000402a87825 */ /* 0x002fca00078e02ec */
[----:B------:R1:W-:Y:S01]  /*1e040*/  LDGSTS.E [R8+0x20000], desc[UR4][R168.64], !P6 ;  /* 0x20000000a8087fae */ /* 0x0003e2000f121844 */
[----:B---3--:R-:W-:-:S05]  /*1e050*/  IMAD.WIDE R166, R2, 0x4, R238 ;  /* 0x0000000402a67825 */ /* 0x008fca00078e02ee */
[----:B------:R3:W-:Y:S01]  /*1e060*/  LDGSTS.E [R8+0x24000], desc[UR4][R166.64], !P6 ;  /* 0x24000000a6087fae */ /* 0x0007e2000f121844 */
[----:B----4-:R-:W-:-:S04]  /*1e070*/  IMAD.WIDE R18, R2, 0x4, R18 ;  /* 0x0000000402127825 */ /* 0x010fc800078e0212 */
[----:B------:R-:W-:Y:S01]  /*1e080*/  IMAD.WIDE R14, R2, 0x4, R240 ;  /* 0x00000004020e7825 */ /* 0x000fe200078e02f0 */
[----:B------:R4:W-:Y:S04]  /*1e090*/  LDGSTS.E [R8+0x28000], desc[UR4][R18.64], !P6 ;  /* 0x2800000012087fae */ /* 0x0009e8000f121844 */
[----:B------:R4:W-:Y:S01]  /*1e0a0*/  LDGSTS.E [R8+0x2c000], desc[UR4][R14.64], !P6 ;  /* 0x2c0000000e087fae */ /* 0x0009e2000f121844 */
[----:B------:R-:W-:Y:S01]  /*1e0b0*/  ISETP.GE.U32.AND P6, PT, R4, 0x7fffff42, PT ;  /* 0x7fffff420400780c */ /* 0x000fe20003fc6070 */
[----:B--2---:R-:W-:Y:S02]  /*1e0c0*/  VIADD R4, R165, 0xffffff80 ;  /* 0xffffff80a5047836 */ /* 0x004fe40000000000 */
[----:B------:R1:W-:Y:S04]  /*1e0d0*/  STL.64 [R1+0xf90], R168 ;  /* 0x000f90a801007387 */ /* 0x0003e80000100a00 */
[----:B------:R3:W-:Y:S04]  /*1e0e0*/  STL.64 [R1+0xf88], R166 ;  /* 0x000f88a601007387 */ /* 0x0007e80000100a00 */
[----:B------:R4:W-:Y:S04]  /*1e0f0*/  STL.64 [R1+0xf80], R18 ;  /* 0x000f801201007387 */ /* 0x0009e80000100a00 */
[----:B------:R2:W-:Y:S01]  /*1e100*/  STL.64 [R1+0x2a0], R14 ;  /* 0x0002a00e01007387 */ /* 0x0005e20000100a00 */
[----:B------:R-:W-:-:S04]  /*1e110*/  IMAD.WIDE R170, R2, 0x4, R170 ;  /* 0x0000000402aa7825 */ /* 0x000fc800078e02aa */
[C---:B------:R-:W-:Y:S01]  /*1e120*/  IMAD.WIDE R164, R2.reuse, 0x4, R242 ;  /* 0x0000000402a47825 */ /* 0x040fe200078e02f2 */
[----:B------:R-:W-:Y:S03]  /*1e130*/  STL.64 [R1+0x290], R170 ;  /* 0x000290aa01007387 */ /* 0x000fe60000100a00 */
[C---:B-1----:R-:W-:Y:S01]  /*1e140*/  IMAD.WIDE R168, R2.reuse, 0x4, R244 ;  /* 0x0000000402a87825 */ /* 0x042fe200078e02f4 */
[----:B------:R-:W-:Y:S04]  /*1e150*/  STL.64 [R1+0x1100], R164 ;  /* 0x001100a401007387 */ /* 0x000fe80000100a00 */
[----:B------:R1:W-:Y:S01]  /*1e160*/  STL.64 [R1+0x1d0], R168 ;  /* 0x0001d0a801007387 */ /* 0x0003e20000100a00 */
[----:B------:R-:W-:-:S03]  /*1e170*/  IMAD.WIDE R6, R2, 0x4, R6 ;  /* 0x0000000402067825 */ /* 0x000fc600078e0206 */
[----:B------:R-:W-:Y:S01]  /*1e180*/  LDGSTS.E [R8+0x20004], desc[UR4][R170.64], !P1 ;  /* 0x20004000aa087fae */ /* 0x000fe2000c921844 */
[----:B---3--:R-:W-:-:S03]  /*1e190*/  IMAD.WIDE R166, R2, 0x4, R246 ;  /* 0x0000000402a67825 */ /* 0x008fc600078e02f6 */
[----:B------:R3:W-:Y:S01]  /*1e1a0*/  STL.64 [R1+0x1c0], R6 ;  /* 0x0001c00601007387 */ /* 0x0007e20000100a00 */
[----:B------:R-:W-:-:S03]  /*1e1b0*/  IMAD.WIDE R20, R2, 0x4, R20 ;  /* 0x0000000402147825 */ /* 0x000fc600078e0214 */
[----:B------:R-:W-:Y:S01]  /*1e1c0*/  STL.64 [R1+0x1b0], R166 ;  /* 0x0001b0a601007387 */ /* 0x000fe20000100a00 */
[----:B----4-:R-:W-:-:S03]  /*1e1d0*/  IMAD.WIDE R18, R2, 0x4, R248 ;  /* 0x0000000402127825 */ /* 0x010fc600078e02f8 */
[----:B------:R-:W-:Y:S01]  /*1e1e0*/  STL.64 [R1+0x270], R20 ;  /* 0x0002701401007387 */ /* 0x000fe20000100a00 */
[----:B--2---:R-:W-:-:S03]  /*1e1f0*/  IMAD.WIDE R14, R2, 0x4, R250 ;  /* 0x00000004020e7825 */ /* 0x004fc600078e02fa */
[----:B------:R2:W-:Y:S04]  /*1e200*/  STL.64 [R1+0x260], R18 ;  /* 0x0002601201007387 */ /* 0x0005e80000100a00 */
[----:B------:R4:W-:Y:S04]  /*1e210*/  STL.64 [R1+0x250], R14 ;  /* 0x0002500e01007387 */ /* 0x0009e80000100a00 */
[----:B------:R-:W4:Y:S04]  /*1e220*/  LDL.LU.64 R182, [R1+0x758] ;  /* 0x0007580001b67983 */ /* 0x000f280000300a00 */
[----:B------:R-:W-:Y:S04]  /*1e230*/  LDGSTS.E [R8+0x24004], desc[UR4][R168.64], !P1 ;  /* 0x24004000a8087fae */ /* 0x000fe8000c921844 */
[----:B------:R3:W-:Y:S04]  /*1e240*/  LDGSTS.E [R8+0x28004], desc[UR4][R6.64], !P1 ;  /* 0x2800400006087fae */ /* 0x0007e8000c921844 */
[----:B------:R-:W-:Y:S04]  /*1e250*/  LDGSTS.E [R8+0x2c004], desc[UR4][R166.64], !P1 ;  /* 0x2c004000a6087fae */ /* 0x000fe8000c921844 */
[----:B-1----:R-:W4:Y:S01]  /*1e260*/  LDL.LU.64 R168, [R1+0x770] ;  /* 0x0007700001a87983 */ /* 0x002f220000300a00 */
[----:B---3--:R-:W1:Y:S03]  /*1e270*/  S2R R7, SR_TID.X ;  /* 0x0000000000077919 */ /* 0x008e660000002100 */
[----:B------:R-:W3:Y:S04]  /*1e280*/  LDL.LU.64 R180, [R1+0x7a0] ;  /* 0x0007a00001b47983 */ /* 0x000ee80000300a00 */
[----:B------:R-:W3:Y:S04]  /*1e290*/  LDL.LU.64 R178, [R1+0x798] ;  /* 0x0007980001b27983 */ /* 0x000ee80000300a00 */
[----:B------:R-:W3:Y:S04]  /*1e2a0*/  LDL.LU.64 R176, [R1+0x788] ;  /* 0x0007880001b07983 */ /* 0x000ee80000300a00 */
[----:B------:R-:W3:Y:S04]  /*1e2b0*/  LDL.LU.64 R174, [R1+0x7b0] ;  /* 0x0007b00001ae7983 */ /* 0x000ee80000300a00 */
[----:B------:R-:W3:Y:S04]  /*1e2c0*/  LDL.LU.64 R172, [R1+0x7c8] ;  /* 0x0007c80001ac7983 */ /* 0x000ee80000300a00 */
[----:B------:R-:W3:Y:S04]  /*1e2d0*/  LDL.LU.64 R234, [R1+0x7e0] ;  /* 0x0007e00001ea7983 */ /* 0x000ee80000300a00 */
[----:B------:R-:W3:Y:S04]  /*1e2e0*/  LDL.LU.64 R236, [R1+0x7f8] ;  /* 0x0007f80001ec7983 */ /* 0x000ee80000300a00 */
[----:B------:R-:W3:Y:S04]  /*1e2f0*/  LDL.LU.64 R238, [R1+0x820] ;  /* 0x0008200001ee7983 */ /* 0x000ee80000300a00 */
[----:B------:R-:W-:Y:S04]  /*1e300*/  LDGSTS.E [R8+0x20008], desc[UR4][R164.64], !P2 ;  /* 0x20008000a4087fae */ /* 0x000fe8000d121844 */
[----:B------:R-:W-:Y:S04]  /*1e310*/  LDGSTS.E [R8+0x24008], desc[UR4][R20.64], !P2 ;  /* 0x2400800014087fae */ /* 0x000fe8000d121844 */
[----:B------:R-:W-:Y:S01]  /*1e320*/  LDGSTS.E [R8+0x28008], desc[UR4][R18.64], !P2 ;  /* 0x2800800012087fae */ /* 0x000fe2000d121844 */
[----:B-1----:R-:W-:-:S03]  /*1e330*/  LOP3.LUT R7, R7, 0x3f, RZ, 0xc0, !PT ;  /* 0x0000003f07077812 */ /* 0x002fc600078ec0ff */
[----:B------:R4:W-:Y:S04]  /*1e340*/  LDGSTS.E [R8+0x2c008], desc[UR4][R14.64], !P2 ;  /* 0x2c0080000e087fae */ /* 0x0009e8000d121844 */
[----:B--2---:R-:W2:Y:S04]  /*1e350*/  LDL.LU.64 R18, [R1+0x838] ;  /* 0x0008380001127983 */ /* 0x004ea80000300a00 */
[----:B------:R-:W2:Y:S04]  /*1e360*/  LDL.LU.64 R240, [R1+0x850] ;  /* 0x0008500001f07983 */ /* 0x000ea80000300a00 */
[----:B------:R-:W2:Y:S04]  /*1e370*/  LDL.LU.64 R242, [R1+0x868] ;  /* 0x0008680001f27983 */ /* 0x000ea80000300a00 */
[----:B------:R-:W2:Y:S04]  /*1e380*/  LDL.LU.64 R244, [R1+0x890] ;  /* 0x0008900001f47983 */ /* 0x000ea80000300a00 */
[----:B------:R-:W2:Y:S04]  /*1e390*/  LDL.LU.64 R246, [R1+0x888] ;  /* 0x0008880001f67983 */ /* 0x000ea80000300a00 */
[----:B------:R-:W2:Y:S04]  /*1e3a0*/  LDL.LU.64 R248, [R1+0x8b8] ;  /* 0x0008b80001f87983 */ /* 0x000ea80000300a00 */
[----:B------:R-:W2:Y:S04]  /*1e3b0*/  LDL.LU.64 R250, [R1+0x8d0] ;  /* 0x0008d00001fa7983 */ /* 0x000ea80000300a00 */
[----:B------:R-:W2:Y:S04]  /*1e3c0*/  LDL.LU.64 R20, [R1+0x8e8] ;  /* 0x0008e80001147983 */ /* 0x000ea80000300a00 */
[----:B------:R-:W2:Y:S01]  /*1e3d0*/  LDL.LU.64 R170, [R1+0x900] ;  /* 0x0009000001aa7983 */ /* 0x000ea20000300a00 */
[----:B------:R-:W-:-:S03]  /*1e3e0*/  ISETP.GE.AND P2, PT, R7, R4, PT ;  /* 0x000000040700720c */ /* 0x000fc60003f46270 */
[----:B------:R-:W2:Y:S01]  /*1e3f0*/  LDL.LU.64 R6, [R1+0x928] ;  /* 0x0009280001067983 */ /* 0x000ea20000300a00 */
[----:B------:R-:W-:Y:S01]  /*1e400*/  ISETP.GE.U32.AND P1, PT, R4, 0x7fffff41, PT ;  /* 0x7fffff410400780c */ /* 0x000fe20003f26070 */
[----:B------:R-:W-:Y:S01]  /*1e410*/  IMAD.SHL.U32 R4, R233, 0x40, RZ ;  /* 0x00000040e9047824 */ /* 0x000fe200078e00ff */
[----:B------:R-:W-:-:S03]  /*1e420*/  SEL R231, RZ, 0x4, P2 ;  /* 0x00000004ffe77807 */ /* 0x000fc60001000000 */
[C---:B----4-:R-:W-:Y:S02]  /*1e430*/  IMAD.WIDE R14, R4.reuse, 0x4, R16 ;  /* 0x00000004040e7825 */ /* 0x050fe400078e0210 */
[----:B------:R-:W-:Y:S02]  /*1e440*/  STL.64 [R1+0x3248], R230 ;  /* 0x003248e601007387 */ /* 0x000fe40000100a00 */
[C---:B------:R-:W-:Y:S02]  /*1e450*/  IMAD.WIDE R22, R4.reuse, 0x4, R22 ;  /* 0x0000000404167825 */ /* 0x040fe400078e0216 */
[----:B------:R1:W-:Y:S02]  /*1e460*/  STL.64 [R1+0x1138], R14 ;  /* 0x0011380e01007387 */ /* 0x0003e40000100a00 */
[C---:B------:R-:W-:Y:S02]  /*1e470*/  IMAD.WIDE R16, R4.reuse, 0x4, R24 ;  /* 0x0000000404107825 */ /* 0x040fe400078e0218 */
[----:B------:R4:W-:Y:S04]  /*1e480*/  STL.64 [R1+0x1130], R22 ;  /* 0x0011301601007387 */ /* 0x0009e80000100a00 */
[----:B------:R4:W-:Y:S01]  /*1e490*/  STL.64 [R1+0x1128], R16 ;  /* 0x0011281001007387 */ /* 0x0009e20000100a00 */
[----:B-1----:R-:W-:-:S04]  /*1e4a0*/  IMAD.WIDE R14, R4, 0x4, R26 ;  /* 0x00000004040e7825 */ /* 0x002fc800078e021a */
[C---:B----4-:R-:W-:Y:S01]  /*1e4b0*/  IMAD.WIDE R22, R4.reuse, 0x4, R28 ;  /* 0x0000000404167825 */ /* 0x050fe200078e021c */
[----:B------:R1:W-:Y:S03]  /*1e4c0*/  STL.64 [R1+0x1120], R14 ;  /* 0x0011200e01007387 */ /* 0x0003e60000100a00 */
[----:B------:R-:W-:Y:S01]  /*1e4d0*/  IMAD.WIDE R16, R4, 0x4, R30 ;  /* 0x0000000404107825 */ /* 0x000fe200078e021e */
[----:B------:R4:W-:Y:S04]  /*1e4e0*/  STL.64 [R1+0x1118], R22 ;  /* 0x0011181601007387 */ /* 0x0009e80000100a00 */
[----:B------:R3:W-:Y:S01]  /*1e4f0*/  STL.64 [R1+0x1110], R16 ;  /* 0x0011101001007387 */ /* 0x0007e20000100a00 */
[----:B-1----:R-:W-:-:S05]  /*1e500*/  IMAD.WIDE R14, R2, 0x4, R182 ;  /* 0x00000004020e7825 */ /* 0x002fca00078e02b6 */
[----:B------:R1:W-:Y:S01]  /*1e510*/  STL.64 [R1+0x1a0], R14 ;  /* 0x0001a00e01007387 */ /* 0x0003e20000100a00 */
[----:B----4-:R-:W-:-:S04]  /*1e520*/  IMAD.WIDE R22, R2, 0x4, R168 ;  /* 0x0000000402167825 */ /* 0x010fc800078e02a8 */
[C---:B---3--:R-:W-:Y:S01]  /*1e530*/  IMAD.WIDE R16, R2.reuse, 0x4, R180 ;  /* 0x0000000402107825 */ /* 0x048fe200078e02b4 */
[----:B------:R3:W-:Y:S03]  /*1e540*/  STL.64 [R1+0x180], R22 ;  /* 0x0001801601007387 */ /* 0x0007e60000100a00 */
[C---:B-1----:R-:W-:Y:S01]  /*1e550*/  IMAD.WIDE R14, R2.reuse, 0x4, R178 ;  /* 0x00000004020e7825 */ /* 0x042fe200078e02b2 */
[----:B------:R1:W-:Y:S04]  /*1e560*/  STL.64 [R1+0x160], R16 ;  /* 0x0001601001007387 */ /* 0x0003e80000100a00 */
[----:B------:R4:W-:Y:S01]  /*1e570*/  STL.64 [R1+0x280], R14 ;  /* 0x0002800e01007387 */ /* 0x0009e20000100a00 */
[----:B---3--:R-:W-:-:S04]  /*1e580*/  IMAD.WIDE R22, R2, 0x4, R176 ;  /* 0x0000000402167825 */ /* 0x008fc800078e02b0 */
[C---:B-1----:R-:W-:Y:S01]  /*1e590*/  IMAD.WIDE R16, R2.reuse, 0x4, R174 ;  /* 0x0000000402107825 */ /* 0x042fe200078e02ae */
[----:B------:R1:W-:Y:S03]  /*1e5a0*/  STL.64 [R1+0x1108], R22 ;  /* 0x0011081601007387 */ /* 0x0003e60000100a00 */
[C---:B----4-:R-:W-:Y:S01]  /*1e5b0*/  IMAD.WIDE R14, R2.reuse, 0x4, R172 ;  /* 0x00000004020e7825 */ /* 0x050fe200078e02ac */
[----:B------:R3:W-:Y:S04]  /*1e5c0*/  STL.64 [R1+0x198], R16 ;  /* 0x0001981001007387 */ /* 0x0007e80000100a00 */
[----:B------:R4:W-:Y:S01]  /*1e5d0*/  STL.64 [R1+0x190], R14 ;  /* 0x0001900e01007387 */ /* 0x0009e20000100a00 */
[----:B-1----:R-:W-:-:S04]  /*1e5e0*/  IMAD.WIDE R22, R2, 0x4, R234 ;  /* 0x0000000402167825 */ /* 0x002fc800078e02ea */
[C---:B---3--:R-:W-:Y:S01]  /*1e5f0*/  IMAD.WIDE R16, R2.reuse, 0x4, R236 ;  /* 0x0000000402107825 */ /* 0x048fe200078e02ec */
[----:B------:R-:W-:Y:S03]  /*1e600*/  STL.64 [R1+0x188], R22 ;  /* 0x0001881601007387 */ /* 0x000fe60000100a00 */
[C---:B----4-:R-:W-:Y:S01]  /*1e610*/  IMAD.WIDE R14, R2.reuse, 0x4, R238 ;  /* 0x00000004020e7825 */ /* 0x050fe200078e02ee */
[----:B------:R1:W-:Y:S04]  /*1e620*/  STL.64 [R1+0x178], R16 ;  /* 0x0001781001007387 */ /* 0x0003e80000100a00 */
[----:B------:R3:W-:Y:S01]  /*1e630*/  STL.64 [R1+0x170], R14 ;  /* 0x0001700e01007387 */ /* 0x0007e20000100a00 */
[----:B--2---:R-:W-:-:S04]  /*1e640*/  IMAD.WIDE R18, R2, 0x4, R18 ;  /* 0x0000000402127825 */ /* 0x004fc800078e0212 */
[C---:B-1----:R-:W-:Y:S01]  /*1e650*/  IMAD.WIDE R16, R2.reuse, 0x4, R240 ;  /* 0x0000000402107825 */ /* 0x042fe200078e02f0 */
[----:B------:R1:W-:Y:S03]  /*1e660*/  STL.64 [R1+0x168], R18 ;  /* 0x0001681201007387 */ /* 0x0003e60000100a00 */
[C---:B---3--:R-:W-:Y:S01]  /*1e670*/  IMAD.WIDE R14, R2.reuse, 0x4, R242 ;  /* 0x00000004020e7825 */ /* 0x048fe200078e02f2 */
[----:B------:R2:W-:Y:S04]  /*1e680*/  STL.64 [R1+0x158], R16 ;  /* 0x0001581001007387 */ /* 0x0005e80000100a00 */
[----:B------:R3:W-:Y:S01]  /*1e690*/  STL.64 [R1+0x150], R14 ;  /* 0x0001500e01007387 */ /* 0x0007e20000100a00 */
[----:B-1----:R-:W-:-:S04]  /*1e6a0*/  IMAD.WIDE R18, R2, 0x4, R244 ;  /* 0x0000000402127825 */ /* 0x002fc800078e02f4 */
[C---:B--2---:R-:W-:Y:S01]  /*1e6b0*/  IMAD.WIDE R16, R2.reuse, 0x4, R246 ;  /* 0x0000000402107825 */ /* 0x044fe200078e02f6 */
[----:B------:R1:W-:Y:S03]  /*1e6c0*/  STL.64 [R1+0x148], R18 ;  /* 0x0001481201007387 */ /* 0x0003e60000100a00 */
[C---:B---3--:R-:W-:Y:S01]  /*1e6d0*/  IMAD.WIDE R14, R2.reuse, 0x4, R248 ;  /* 0x00000004020e7825 */ /* 0x048fe200078e02f8 */
[----:B------:R2:W-:Y:S04]  /*1e6e0*/  STL.64 [R1+0x140], R16 ;  /* 0x0001401001007387 */ /* 0x0005e80000100a00 */
[----:B------:R3:W-:Y:S01]  /*1e6f0*/  STL.64 [R1+0x138], R14 ;  /* 0x0001380e01007387 */ /* 0x0007e20000100a00 */
[----:B-1----:R-:W-:-:S04]  /*1e700*/  IMAD.WIDE R18, R2, 0x4, R250 ;  /* 0x0000000402127825 */ /* 0x002fc800078e02fa */
[C---:B--2---:R-:W-:Y:S01]  /*1e710*/  IMAD.WIDE R16, R2.reuse, 0x4, R20 ;  /* 0x0000000402107825 */ /* 0x044fe200078e0214 */
[----:B------:R-:W-:Y:S03]  /*1e720*/  STL.64 [R1+0x130], R18 ;  /* 0x0001301201007387 */ /* 0x000fe60000100a00 */
[C---:B---3--:R-:W-:Y:S01]  /*1e730*/  IMAD.WIDE R14, R2.reuse, 0x4, R170 ;  /* 0x00000004020e7825 */ /* 0x048fe200078e02aa */
[----:B------:R-:W-:Y:S03]  /*1e740*/  STL.64 [R1+0x128], R16 ;  /* 0x0001281001007387 */ /* 0x000fe60000100a00 */
[----:B------:R-:W-:Y:S01]  /*1e750*/  IMAD.WIDE R6, R2, 0x4, R6 ;  /* 0x0000000402067825 */ /* 0x000fe200078e0206 */
[----:B------:R-:W-:Y:S04]  /*1e760*/  STL.64 [R1+0x120], R14 ;  /* 0x0001200e01007387 */ /* 0x000fe80000100a00 */
[----:B------:R1:W-:Y:S04]  /*1e770*/  STL.64 [R1+0x33d8], R2 ;  /* 0x0033d80201007387 */ /* 0x0003e80000100a00 */
[----:B------:R-:W-:Y:S04]  /*1e780*/  STL.64 [R1+0x118], R6 ;  /* 0x0001180601007387 */ /* 0x000fe80000100a00 */
[----:B------:R2:W-:Y:S01]  /*1e790*/  STL.64 [R1+0x3560], R6 ;  /* 0x0035600601007387 */ /* 0x0005e20000100a00 */
[----:B-1----:R-:W-:-:S05]  /*1e7a0*/  IMAD.WIDE R2, R4, 0x4, R32 ;  /* 0x0000000404027825 */ /* 0x002fca00078e0220 */
[----:B------:R1:W-:Y:S01]  /*1e7b0*/  STL.64 [R1+0x110], R2 ;  /* 0x0001100201007387 */ /* 0x0003e20000100a00 */
[----:B------:R-:W-:-:S04]  /*1e7c0*/  IMAD.WIDE R14, R4, 0x4, R36 ;  /* 0x00000004040e7825 */ /* 0x000fc800078e0224 */
[----:B--2---:R-:W-:-:S04]  /*1e7d0*/  IMAD.WIDE R6, R4, 0x4, R38 ;  /* 0x0000000404067825 */ /* 0x004fc800078e0226 */
[----:B-1----:R-:W-:-:S05]  /*1e7e0*/  IMAD.WIDE R2, R4, 0x4, R34 ;  /* 0x0000000404027825 */ /* 0x002fca00078e0222 */
[----:B------:R1:W-:Y:S04]  /*1e7f0*/  STL.64 [R1+0x108], R2 ;  /* 0x0001080201007387 */ /* 0x0003e80000100a00 */
        /* <DEDUP_REMOVED lines=61> */
[----:B------:R-:W3:Y:S01]  /*1ebd0*/  LDL.LU.64 R240, [R1+0x3b8] ;  /* 0x0003b80001f07983 */ /* 0x000ee20000300a00 */
[----:B-1----:R-:W-:-:S03]  /*1ebe0*/  IMAD.WIDE R2, R4, 0x4, R100 ;  /* 0x0000000404027825 */ /* 0x002fc600078e0264 */
[----:B------:R-:W-:Y:S04]  /*1ebf0*/  STL.64 [R1+0x8], R6 ;  /* 0x0000080601007387 */ /* 0x000fe80000100a00 */
[----:B------:R-:W4:Y:S04]  /*1ec00*/  LDL.LU.64 R242, [R1+0x3c8] ;  /* 0x0003c80001f27983 */ /* 0x000f280000300a00 */
[----:B------:R-:W-:Y:S04]  /*1ec10*/  STL.64 [R1], R2 ;  /* 0x0000000201007387 */ /* 0x000fe80000100a00 */
[----:B------:R-:W2:Y:S04]  /*1ec20*/  LDL.LU.64 R244, [R1+0x3e8] ;  /* 0x0003e80001f47983 */ /* 0x000ea80000300a00 */
[----:B------:R-:W2:Y:S04]  /*1ec30*/  LDL.LU.64 R246, [R1+0x3f8] ;  /* 0x0003f80001f67983 */ /* 0x000ea80000300a00 */
[----:B------:R-:W2:Y:S04]  /*1ec40*/  LDL.LU.64 R20, [R1+0x418] ;  /* 0x0004180001147983 */ /* 0x000ea80000300a00 */
[----:B------:R-:W2:Y:S04]  /*1ec50*/  LDL.LU.64 R172, [R1+0x428] ;  /* 0x0004280001ac7983 */ /* 0x000ea80000300a00 */
[----:B------:R-:W2:Y:S04]  /*1ec60*/  LDL.LU.64 R170, [R1+0x448] ;  /* 0x0004480001aa7983 */ /* 0x000ea80000300a00 */
[----:B------:R-:W2:Y:S04]  /*1ec70*/  LDL.LU.64 R236, [R1+0x458] ;  /* 0x0004580001ec7983 */ /* 0x000ea80000300a00 */
[----:B------:R-:W2:Y:S01]  /*1ec80*/  LDL.LU.64 R238, [R1+0x478] ;  /* 0x0004780001ee7983 */ /* 0x000ea20000300a00 */
[----:B------:R-:W-:-:S03]  /*1ec90*/  IMAD.WIDE R250, R4, 0x4, R102 ;  /* 0x0000000404fa7825 */ /* 0x000fc600078e0266 */
[----:B------:R-:W2:Y:S01]  /*1eca0*/  LDL.LU.64 R234, [R1+0x488] ;  /* 0x0004880001ea7983 */ /* 0x000ea20000300a00 */
[----:B------:R-:W-:-:S03]  /*1ecb0*/  IMAD.WIDE R248, R4, 0x4, R104 ;  /* 0x0000000404f87825 */ /* 0x000fc600078e0268 */
[----:B------:R-:W2:Y:S01]  /*1ecc0*/  LDL.LU.64 R18, [R1+0x4a8] ;  /* 0x0004a80001127983 */ /* 0x000ea20000300a00 */
[----:B------:R-:W-:-:S04]  /*1ecd0*/  IMAD.WIDE R228, R4, 0x4, R106 ;  /* 0x0000000404e47825 */ /* 0x000fc800078e026a */
[C---:B------:R-:W-:Y:S01]  /*1ece0*/  IMAD.WIDE R226, R4.reuse, 0x4, R108 ;  /* 0x0000000404e27825 */ /* 0x040fe200078e026c */
[----:B------:R-:W-:Y:S03]  /*1ecf0*/  STL.64 [R1+0x3478], R250 ;  /* 0x003478fa01007387 */ /* 0x000fe60000100a00 */
        /* <DEDUP_REMOVED lines=13> */
[----:B------:R1:W-:Y:S03]  /*1edd0*/  STL.64 [R1+0x3540], R218 ;  /* 0x003540da01007387 */ /* 0x0003e60000100a00 */
        /* <DEDUP_REMOVED lines=39> */
[----:B------:R-:W-:Y:S04]  /*1f050*/  STL.64 [R1+0x3578], R156 ;  /* 0x0035789c01007387 */ /* 0x000fe80000100a00 */
[----:B------:R-:W-:Y:S04]  /*1f060*/  STL.64 [R1+0x34b0], R158 ;  /* 0x0034b09e01007387 */ /* 0x000fe80000100a00 */
[----:B------:R-:W-:Y:S04]  /*1f070*/  STL.64 [R1+0x33f0], R160 ;  /* 0x0033f0a001007387 */ /* 0x000fe80000100a00 */
[----:B------:R-:W-:Y:S01]  /*1f080*/  STL.64 [R1+0x3320], R162 ;  /* 0x003320a201007387 */ /* 0x000fe20000100a00 */
[----:B---3--:R-:W-:-:S03]  /*1f090*/  IMAD.WIDE R30, R4, 0x4, R240 ;  /* 0x00000004041e7825 */ /* 0x008fc600078e02f0 */
[----:B------:R-:W3:Y:S04]  /*1f0a0*/  LDL.LU.64 R240, [R1+0x4b8] ;  /* 0x0004b80001f07983 */ /* 0x000ee80000300a00 */
[----:B------:R1:W-:Y:S01]  /*1f0b0*/  STL.64 [R1+0x3580], R30 ;  /* 0x0035801e01007387 */ /* 0x0003e20000100a00 */
[----:B----4-:R-:W-:-:S03]  /*1f0c0*/  IMAD.WIDE R32, R4, 0x4, R242 ;  /* 0x0000000404207825 */ /* 0x010fc600078e02f2 */
[----:B------:R-:W4:Y:S04]  /*1f0d0*/  LDL.LU.64 R242, [R1+0x4d8] ;  /* 0x0004d80001f27983 */ /* 0x000f280000300a00 */
[----:B------:R-:W-:Y:S01]  /*1f0e0*/  STL.64 [R1+0x34b8], R32 ;  /* 0x0034b82001007387 */ /* 0x000fe20000100a00 */
[----:B--2---:R-:W-:-:S03]  /*1f0f0*/  IMAD.WIDE R34, R4, 0x4, R244 ;  /* 0x0000000404227825 */ /* 0x004fc600078e02f4 */
[----:B------:R-:W2:Y:S01]  /*1f100*/  LDL.LU.64 R244, [R1+0x4e8] ;  /* 0x0004e80001f47983 */ /* 0x000ea20000300a00 */
[----:B------:R-:W-:-:S03]  /*1f110*/  IMAD.WIDE R36, R4, 0x4, R246 ;  /* 0x0000000404247825 */ /* 0x000fc600078e02f6 */
[----:B------:R-:W-:Y:S01]  /*1f120*/  STL.64 [R1+0x33f8], R34 ;  /* 0x0033f82201007387 */ /* 0x000fe20000100a00 */
[----:B------:R-:W-:-:S03]  /*1f130*/  IMAD.WIDE R38, R4, 0x4, R20 ;  /* 0x0000000404267825 */ /* 0x000fc600078e0214 */
[----:B------:R-:W2:Y:S01]  /*1f140*/  LDL.LU.64 R246, [R1+0x508] ;  /* 0x0005080001f67983 */ /* 0x000ea20000300a00 */
[----:B------:R-:W-:-:S03]  /*1f150*/  IMAD.WIDE R40, R4, 0x4, R172 ;  /* 0x0000000404287825 */ /* 0x000fc600078e02ac */
[----:B------:R-:W-:Y:S04]  /*1f160*/  STL.64 [R1+0x3328], R36 ;  /* 0x0033282401007387 */ /* 0x000fe80000100a00 */
[----:B------:R-:W2:Y:S01]  /*1f170*/  LDL.LU.64 R20, [R1+0x518] ;  /* 0x0005180001147983 */ /* 0x000ea20000300a00 */
[----:B------:R-:W-:-:S03]  /*1f180*/  IMAD.WIDE R42, R4, 0x4, R170 ;  /* 0x00000004042a7825 */ /* 0x000fc600078e02aa */
[----:B------:R-:W-:Y:S04]  /*1f190*/  STL.64 [R1+0x3588], R38 ;  /* 0x0035882601007387 */ /* 0x000fe80000100a00 */
[----:B------:R-:W2:Y:S04]  /*1f1a0*/  LDL.LU.64 R172, [R1+0x538] ;  /* 0x0005380001ac7983 */ /* 0x000ea80000300a00 */
[----:B------:R-:W-:Y:S04]  /*1f1b0*/  STL.64 [R1+0x34c0], R40 ;  /* 0x0034c02801007387 */ /* 0x000fe80000100a00 */
[----:B------:R-:W2:Y:S01]  /*1f1c0*/  LDL.LU.64 R170, [R1+0x548] ;  /* 0x0005480001aa7983 */ /* 0x000ea20000300a00 */
[----:B------:R-:W-:-:S03]  /*1f1d0*/  IMAD.WIDE R44, R4, 0x4, R236 ;  /* 0x00000004042c7825 */ /* 0x000fc600078e02ec */
[----:B------:R-:W-:Y:S04]  /*1f1e0*/  STL.64 [R1+0x3400], R42 ;  /* 0x0034002a01007387 */ /* 0x000fe80000100a00 */
[----:B------:R-:W2:Y:S01]  /*1f1f0*/  LDL.LU.64 R236, [R1+0x568] ;  /* 0x0005680001ec7983 */ /* 0x000ea20000300a00 */
[----:B------:R-:W-:-:S03]  /*1f200*/  IMAD.WIDE R46, R4, 0x4, R238 ;  /* 0x00000004042e7825 */ /* 0x000fc600078e02ee */
[----:B------:R-:W-:Y:S04]  /*1f210*/  STL.64 [R1+0x3330], R44 ;  /* 0x0033302c01007387 */ /* 0x000fe80000100a00 */
[----:B------:R-:W2:Y:S01]  /*1f220*/  LDL.LU.64 R238, [R1+0x578] ;  /* 0x0005780001ee7983 */ /* 0x000ea20000300a00 */
[----:B------:R-:W-:-:S03]  /*1f230*/  IMAD.WIDE R48, R4, 0x4, R234 ;  /* 0x0000000404307825 */ /* 0x000fc600078e02ea */
[----:B------:R-:W-:Y:S01]  /*1f240*/  STL.64 [R1+0x3590], R46 ;  /* 0x0035902e01007387 */ /* 0x000fe20000100a00 */
[----:B------:R-:W-:-:S03]  /*1f250*/  IMAD.WIDE R50, R4, 0x4, R18 ;  /* 0x0000000404327825 */ /* 0x000fc600078e0212 */
[----:B------:R-:W2:Y:S04]  /*1f260*/  LDL.LU.64 R234, [R1+0x598] ;  /* 0x0005980001ea7983 */ /* 0x000ea80000300a00 */
[----:B------:R-:W-:Y:S04]  /*1f270*/  STL.64 [R1+0x34c8], R48 ;  /* 0x0034c83001007387 */ /* 0x000fe80000100a00 */
[----:B------:R-:W2:Y:S04]  /*1f280*/  LDL.LU.64 R18, [R1+0x5a8] ;  /* 0x0005a80001127983 */ /* 0x000ea80000300a00 */
[----:B------:R-:W-:Y:S01]  /*1f290*/  STL.64 [R1+0x3408], R50 ;  /* 0x0034083201007387 */ /* 0x000fe20000100a00 */
[----:B---3--:R-:W-:-:S03]  /*1f2a0*/  IMAD.WIDE R52, R4, 0x4, R240 ;  /* 0x0000000404347825 */ /* 0x008fc600078e02f0 */
[----:B------:R-:W3:Y:S04]  /*1f2b0*/  LDL.LU.64 R240, [R1+0x5c8] ;  /* 0x0005c80001f07983 */ /* 0x000ee80000300a00 */
[----:B------:R-:W-:Y:S01]  /*1f2c0*/  STL.64 [R1+0x3338], R52 ;  /* 0x0033383401007387 */ /* 0x000fe20000100a00 */
[----:B----4-:R-:W-:-:S03]  /*1f2d0*/  IMAD.WIDE R54, R4, 0x4, R242 ;  /* 0x0000000404367825 */ /* 0x010fc600078e02f2 */
[----:B------:R-:W4:Y:S01]  /*1f2e0*/  LDL.LU.64 R242, [R1+0x5d8] ;  /* 0x0005d80001f27983 */ /* 0x000f220000300a00 */
[----:B--2---:R-:W-:-:S03]  /*1f2f0*/  IMAD.WIDE R56, R4, 0x4, R244 ;  /* 0x0000000404387825 */ /* 0x004fc600078e02f4 */
        /* <DEDUP_REMOVED lines=9> */
[----:B------:R-:W-:Y:S04]  /*1f390*/  STL.64 [R1+0x3340], R60 ;  /* 0x0033403c01007387 */ /* 0x000fe80000100a00 */
[----:B------:R-:W-:Y:S01]  /*1f3a0*/  STL.64 [R1+0x35a0], R62 ;  /* 0x0035a03e01007387 */ /* 0x000fe20000100a00 */
[----:B------:R-:W-:-:S03]  /*1f3b0*/  IMAD.WIDE R64, R4, 0x4, R170 ;  /* 0x0000000404407825 */ /* 0x000fc600078e02aa */
[----:B------:R-:W2:Y:S04]  /*1f3c0*/  LDL.LU.64 R170, [R1+0x638] ;  /* 0x0006380001aa7983 */ /* 0x000ea80000300a00 */
[----:B------:R-:W-:Y:S01]  /*1f3d0*/  STL.64 [R1+0x34d8], R64 ;  /* 0x0034d84001007387 */ /* 0x000fe20000100a00 */
[----:B------:R-:W-:-:S03]  /*1f3e0*/  IMAD.WIDE R66, R4, 0x4, R236 ;  /* 0x0000000404427825 */ /* 0x000fc600078e02ec */
[----:B------:R-:W2:Y:S04]  /*1f3f0*/  LDL.LU.64 R174, [R1+0x658] ;  /* 0x0006580001ae7983 */ /* 0x000ea80000300a00 */
        /* <DEDUP_REMOVED lines=9> */
[----:B------:R-:W2:Y:S04]  /*1f490*/  LDL.LU.64 R18, [R1+0x6b8] ;  /* 0x0006b80001127983 */ /* 0x000ea80000300a00 */
[----:B------:R-:W-:Y:S01]  /*1f4a0*/  STL.64 [R1+0x34e0], R72 ;  /* 0x0034e04801007387 */ /* 0x000fe20000100a00 */
[----:B---3--:R-:W-:-:S03]  /*1f4b0*/  IMAD.WIDE R74, R4, 0x4, R240 ;  /* 0x00000004044a7825 */ /* 0x008fc600078e02f0 */
[----:B------:R-:W3:Y:S04]  /*1f4c0*/  LDL.LU.64 R240, [R1+0x6c8] ;  /* 0x0006c80001f07983 */ /* 0x000ee80000300a00 */
[----:B------:R-:W-:Y:S01]  /*1f4d0*/  STL.64 [R1+0x3420], R74 ;  /* 0x0034204a01007387 */ /* 0x000fe20000100a00 */
[----:B----4-:R-:W-:-:S03]  /*1f4e0*/  IMAD.WIDE R76, R4, 0x4, R242 ;  /* 0x00000004044c7825 */ /* 0x010fc600078e02f2 */
[----:B------:R-:W4:Y:S04]  /*1f4f0*/  LDL.LU.64 R242, [R1+0x6e8] ;  /* 0x0006e80001f27983 */ /* 0x000f280000300a00 */
[----:B------:R-:W-:Y:S01]  /*1f500*/  STL.64 [R1+0x3350], R76 ;  /* 0x0033504c01007387 */ /* 0x000fe20000100a00 */
[----:B--2---:R-:W-:-:S03]  /*1f510*/  IMAD.WIDE R78, R4, 0x4, R244 ;  /* 0x00000004044e7825 */ /* 0x004fc600078e02f4 */
[----:B------:R-:W2:Y:S01]  /*1f520*/  LDL.LU.64 R244, [R1+0x6f8] ;  /* 0x0006f80001f47983 */ /* 0x000ea20000300a00 */
[----:B------:R-:W-:-:S03]  /*1f530*/  IMAD.WIDE R80, R4, 0x4, R246 ;  /* 0x0000000404507825 */ /* 0x000fc600078e02f6 */
[----:B------:R-:W-:Y:S04]  /*1f540*/  STL.64 [R1+0x35b0], R78 ;  /* 0x0035b04e01007387 */ /* 0x000fe80000100a00 */
        /* <DEDUP_REMOVED lines=9> */
[----:B------:R-:W-:Y:S01]  /*1f5e0*/  STL.64 [R1+0x3358], R84 ;  /* 0x0033585401007387 */ /* 0x000fe20000100a00 */
        /* <DEDUP_REMOVED lines=19> */
[----:B------:R-:W2:Y:S04]  /*1f720*/  LDL.LU.64 R244, [R1+0x790] ;  /* 0x0007900001f47983 */ /* 0x000ea80000300a00 */
[----:B------:R-:W-:Y:S01]  /*1f730*/  STL.64 [R1+0x3368], R100 ;  /* 0x0033686401007387 */ /* 0x000fe20000100a00 */
[----:B------:R-:W-:-:S03]  /*1f740*/  IMAD.WIDE R102, R4, 0x4, R246 ;  /* 0x0000000404667825 */ /* 0x000fc600078e02f6 */
[----:B------:R-:W2:Y:S01]  /*1f750*/  LDL.LU.64 R246, [R1+0x7a8] ;  /* 0x0007a80001f67983 */ /* 0x000ea20000300a00 */
[----:B------:R-:W-:-:S03]  /*1f760*/  IMAD.WIDE R104, R4, 0x4, R234 ;  /* 0x0000000404687825 */ /* 0x000fc600078e02ea */
[----:B------:R-:W-:Y:S01]  /*1f770*/  STL.64 [R1+0x35c8], R102 ;  /* 0x0035c86601007387 */ /* 0x000fe20000100a00 */
        /* <DEDUP_REMOVED lines=8> */
[----:B------:R-:W2:Y:S04]  /*1f800*/  LDL.LU.64 R20, [R1+0x7d8] ;  /* 0x0007d80001147983 */ /* 0x000ea80000300a00 */
[----:B------:R-:W-:Y:S01]  /*1f810*/  STL.64 [R1+0x3370], R108 ;  /* 0x0033706c01007387 */ /* 0x000fe20000100a00 */
[----:B------:R-:W-:-:S03]  /*1f820*/  IMAD.WIDE R112, R4, 0x4, R238 ;  /* 0x0000000404707825 */ /* 0x000fc600078e02ee */
[----:B------:R-:W2:Y:S04]  /*1f830*/  LDL.LU.64 R174, [R1+0x7e8] ;  /* 0x0007e80001ae7983 */ /* 0x000ea80000300a00 */
[----:B------:R-:W-:Y:S04]  /*1f840*/  STL.64 [R1+0x35d0], R110 ;  /* 0x0035d06e01007387 */ /* 0x000fe80000100a00 */
[----:B------:R-:W2:Y:S04]  /*1f850*/  LDL.LU.64 R176, [R1+0x7f0] ;  /* 0x0007f00001b07983 */ /* 0x000ea80000300a00 */
[----:B------:R-:W2:Y:S04]  /*1f860*/  LDL.LU.64 R234, [R1+0x800] ;  /* 0x0008000001ea7983 */ /* 0x000ea80000300a00 */
[----:B------:R-:W-:Y:S04]  /*1f870*/  STL.64 [R1+0x3508], R112 ;  /* 0x0035087001007387 */ /* 0x000fe80000100a00 */
[----:B------:R-:W2:Y:S04]  /*1f880*/  LDL.LU.64 R180, [R1+0x808] ;  /* 0x0008080001b47983 */ /* 0x000ea80000300a00 */
[----:B------:R-:W2:Y:S01]  /*1f890*/  LDL.LU.64 R236, [R1+0x810] ;  /* 0x0008100001ec7983 */ /* 0x000ea20000300a00 */
[----:B------:R-:W-:-:S05]  /*1f8a0*/  IMAD.WIDE R114, R4, 0x4, R18 ;  /* 0x0000000404727825 */ /* 0x000fca00078e0212 */
[----:B------:R-:W-:Y:S04]  /*1f8b0*/  STL.64 [R1+0x3448], R114 ;  /* 0x0034487201007387 */ /* 0x000fe80000100a00 */
[----:B------:R-:W2:Y:S01]  /*1f8c0*/  LDL.LU.64 R238, [R1+0x818] ;  /* 0x0008180001ee7983 */ /* 0x000ea20000300a00 */
[----:B---3--:R-:W-:-:S05]  /*1f8d0*/  IMAD.WIDE R116, R4, 0x4, R240 ;  /* 0x0000000404747825 */ /* 0x008fca00078e02f0 */
[----:B------:R-:W-:Y:S01]  /*1f8e0*/  STL.64 [R1+0x3378], R116 ;  /* 0x0033787401007387 */ /* 0x000fe20000100a00 */
[----:B----4-:R-:W-:-:S03]  /*1f8f0*/  IMAD.WIDE R118, R4, 0x4, R242 ;  /* 0x0000000404767825 */ /* 0x010fc600078e02f2 */
[----:B------:R-:W3:Y:S04]  /*1f900*/  LDL.LU.64 R18, [R1+0x828] ;  /* 0x0008280001127983 */ /* 0x000ee80000300a00 */
[----:B------:R-:W-:Y:S04]  /*1f910*/  STL.64 [R1+0x35d8], R118 ;  /* 0x0035d87601007387 */ /* 0x000fe80000100a00 */
[----:B------:R-:W4:Y:S01]  /*1f920*/  LDL.LU.64 R240, [R1+0x830] ;  /* 0x0008300001f07983 */ /* 0x000f220000300a00 */
[----:B--2---:R-:W-:-:S05]  /*1f930*/  IMAD.WIDE R120, R4, 0x4, R244 ;  /* 0x0000000404787825 */ /* 0x004fca00078e02f4 */
[----:B------:R-:W-:Y:S04]  /*1f940*/  STL.64 [R1+0x3510], R120 ;  /* 0x0035107801007387 */ /* 0x000fe80000100a00 */
[----:B------:R-:W2:Y:S01]  /*1f950*/  LDL.LU.64 R242, [R1+0x840] ;  /* 0x0008400001f27983 */ /* 0x000ea20000300a00 */
[----:B------:R-:W-:-:S03]  /*1f960*/  IMAD.WIDE R164, R4, 0x4, R246 ;  /* 0x0000000404a47825 */ /* 0x000fc600078e02f6 */
[----:B------:R-:W2:Y:S04]  /*1f970*/  LDL.LU.64 R244, [R1+0x848] ;  /* 0x0008480001f47983 */ /* 0x000ea80000300a00 */
[----:B------:R-:W2:Y:S04]  /*1f980*/  LDL.LU.64 R246, [R1+0x858] ;  /* 0x0008580001f67983 */ /* 0x000ea80000300a00 */
[----:B------:R-:W-:Y:S01]  /*1f990*/  STL.64 [R1+0x3450], R164 ;  /* 0x003450a401007387 */ /* 0x000fe20000100a00 */
[----:B------:R-:W-:-:S05]  /*1f9a0*/  IMAD.WIDE R166, R4, 0x4, R178 ;  /* 0x0000000404a67825 */ /* 0x000fca00078e02b2 */
[----:B------:R-:W-:Y:S01]  /*1f9b0*/  STL.64 [R1+0x3380], R166 ;  /* 0x003380a601007387 */ /* 0x000fe20000100a00 */
[----:B------:R-:W-:-:S04]  /*1f9c0*/  IMAD.WIDE R168, R4, 0x4, R172 ;  /* 0x0000000404a87825 */ /* 0x000fc800078e02ac */
[----:B------:R-:W-:-:S04]  /*1f9d0*/  IMAD.WIDE R170, R4, 0x4, R170 ;  /* 0x0000000404aa7825 */ /* 0x000fc800078e02aa */
[C---:B------:R-:W-:Y:S01]  /*1f9e0*/  IMAD.WIDE R172, R4.reuse, 0x4, R20 ;  /* 0x0000000404ac7825 */ /* 0x040fe200078e0214 */
[----:B------:R-:W-:Y:S04]  /*1f9f0*/  STL.64 [R1+0x3518], R170 ;  /* 0x003518aa01007387 */ /* 0x000fe80000100a00 */
[----:B------:R-:W2:Y:S01]  /*1fa00*/  LDL.LU.64 R20, [R1+0x860] ;  /* 0x0008600001147983 */ /* 0x000ea20000300a00 */
[----:B------:R-:W-:-:S03]  /*1fa10*/  IMAD.WIDE R174, R4, 0x4, R174 ;  /* 0x0000000404ae7825 */ /* 0x000fc600078e02ae */
[----:B------:R-:W-:Y:S04]  /*1fa20*/  STL.64 [R1+0x3458], R172 ;  /* 0x003458ac01007387 */ /* 0x000fe80000100a00 */
        /* <DEDUP_REMOVED lines=8> */
[----:B------:R-:W-:Y:S04]  /*1fab0*/  STL.64 [R1+0x3390], R182 ;  /* 0x003390b601007387 */ /* 0x000fe80000100a00 */
[----:B------:R-:W2:Y:S04]  /*1fac0*/  LDL.LU.64 R14, [R1+0x880] ;  /* 0x00088000010e7983 */ /* 0x000ea80000300a00 */
[----:B------:R-:W2:Y:S04]  /*1fad0*/  LDL.LU.64 R204, [R1+0x898] ;  /* 0x0008980001cc7983 */ /* 0x000ea80000300a00 */
[----:B------:R-:W2:Y:S01]  /*1fae0*/  LDL.LU.64 R206, [R1+0x8a0] ;  /* 0x0008a00001ce7983 */ /* 0x000ea20000300a00 */
[----:B------:R-:W-:-:S04]  /*1faf0*/  IMAD.WIDE R184, R4, 0x4, R238 ;  /* 0x0000000404b87825 */ /* 0x000fc800078e02ee */
[----:B---3--:R-:W-:-:S04]  /*1fb00*/  IMAD.WIDE R186, R4, 0x4, R18 ;  /* 0x0000000404ba7825 */ /* 0x008fc800078e0212 */
[C---:B----4-:R-:W-:Y:S01]  /*1fb10*/  IMAD.WIDE R188, R4.reuse, 0x4, R240 ;  /* 0x0000000404bc7825 */ /* 0x050fe200078e02f0 */
[----:B------:R-:W-:Y:S04]  /*1fb20*/  STL.64 [R1+0x3528], R186 ;  /* 0x003528ba01007387 */ /* 0x000fe80000100a00 */
[----:B------:R-:W-:Y:S01]  /*1fb30*/  STL.64 [R1+0x3468], R188 ;  /* 0x003468bc01007387 */ /* 0x000fe20000100a00 */
[----:B--2---:R-:W-:-:S05]  /*1fb40*/  IMAD.WIDE R190, R4, 0x4, R242 ;  /* 0x0000000404be7825 */ /* 0x004fca00078e02f2 */
[----:B------:R-:W-:Y:S04]  /*1fb50*/  STL.64 [R1+0x3398], R190 ;  /* 0x003398be01007387 */ /* 0x000fe80000100a00 */
[----:B------:R-:W2:Y:S01]  /*1fb60*/  LDL.LU.64 R208, [R1+0x8a8] ;  /* 0x0008a80001d07983 */ /* 0x000ea20000300a00 */
[----:B------:R-:W-:-:S03]  /*1fb70*/  IMAD.WIDE R194, R4, 0x4, R246 ;  /* 0x0000000404c27825 */ /* 0x000fc600078e02f6 */
[----:B------:R-:W3:Y:S01]  /*1fb80*/  LDL.LU.64 R236, [R1+0x8b0] ;  /* 0x0008b00001ec7983 */ /* 0x000ee20000300a00 */
[----:B------:R-:W-:-:S03]  /*1fb90*/  IMAD.WIDE R192, R4, 0x4, R244 ;  /* 0x0000000404c07825 */ /* 0x000fc600078e02f4 */
[----:B------:R-:W4:Y:S04]  /*1fba0*/  LDL.LU.64 R18, [R1+0x8c0] ;  /* 0x0008c00001127983 */ /* 0x000f280000300a00 */
[----:B------:R-:W2:Y:S04]  /*1fbb0*/  LDL.LU.64 R246, [R1+0x8c8] ;  /* 0x0008c80001f67983 */ /* 0x000ea80000300a00 */
[----:B------:R-:W2:Y:S04]  /*1fbc0*/  LDL.LU.64 R244, [R1+0x8d8] ;  /* 0x0008d80001f47983 */ /* 0x000ea80000300a00 */
[----:B------:R-:W2:Y:S04]  /*1fbd0*/  LDL.LU.64 R242, [R1+0x8e0] ;  /* 0x0008e00001f27983 */ /* 0x000ea80000300a00 */
[----:B------:R-:W-:Y:S04]  /*1fbe0*/  STL.64 [R1+0x3530], R194 ;  /* 0x003530c201007387 */ /* 0x000fe80000100a00 */
[----:B------:R-:W2:Y:S01]  /*1fbf0*/  LDL.LU.64 R240, [R1+0x8f0] ;  /* 0x0008f00001f07983 */ /* 0x000ea20000300a00 */
[----:B------:R-:W-:-:S03]  /*1fc00*/  IMAD.WIDE R196, R4, 0x4, R20 ;  /* 0x0000000404c47825 */ /* 0x000fc600078e0214 */
[----:B------:R-:W2:Y:S04]  /*1fc10*/  LDL.LU.64 R238, [R1+0x8f8] ;  /* 0x0008f80001ee7983 */ /* 0x000ea80000300a00 */
[----:B------:R-:W2:Y:S04]  /*1fc20*/  LDL.LU.64 R20, [R1+0x908] ;  /* 0x0009080001147983 */ /* 0x000ea80000300a00 */
[----:B------:R-:W-:Y:S01]  /*1fc30*/  STL.64 [R1+0x3470], R196 ;  /* 0x003470c401007387 */ /* 0x000fe20000100a00 */
[----:B------:R-:W-:-:S03]  /*1fc40*/  IMAD.WIDE R198, R4, 0x4, R234 ;  /* 0x0000000404c67825 */ /* 0x000fc600078e02ea */
[----:B------:R-:W2:Y:S04]  /*1fc50*/  LDL.LU.64 R234, [R1+0x910] ;  /* 0x0009100001ea7983 */ /* 0x000ea80000300a00 */
[----:B------:R-:W2:Y:S04]  /*1fc60*/  LDL.LU.64 R232, [R1+0x918] ;  /* 0x0009180001e87983 */ /* 0x000ea80000300a00 */
[----:B------:R-:W2:Y:S04]  /*1fc70*/  LDL.LU.64 R16, [R1+0x920] ;  /* 0x0009200001107983 */ /* 0x000ea80000300a00 */
[----:B------:R-:W-:Y:S04]  /*1fc80*/  STL.64 [R1+0x33a0], R198 ;  /* 0x0033a0c601007387 */ /* 0x000fe80000100a00 */
[----:B------:R-:W2:Y:S04]  /*1fc90*/  LDL.LU.64 R22, [R1+0x930] ;  /* 0x0009300001167983 */ /* 0x000ea80000300a00 */
[----:B------:R-:W2:Y:S01]  /*1fca0*/  LDL.LU.64 R24, [R1+0x938] ;  /* 0x0009380001187983 */ /* 0x000ea20000300a00 */
[----:B------:R-:W-:-:S03]  /*1fcb0*/  IMAD.WIDE R202, R4, 0x4, R14 ;  /* 0x0000000404ca7825 */ /* 0x000fc600078e020e */
[----:B------:R-:W2:Y:S04]  /*1fcc0*/  LDL.LU.64 R26, [R1+0x940] ;  /* 0x00094000011a7983 */ /* 0x000ea80000300a00 */
[----:B------:R-:W2:Y:S04]  /*1fcd0*/  LDL.LU.64 R14, [R1+0x948] ;  /* 0x00094800010e7983 */ /* 0x000ea80000300a00 */
[----:B-1----:R-:W2:Y:S04]  /*1fce0*/  LDL.LU.64 R218, [R1+0x950] ;  /* 0x0009500001da7983 */ /* 0x002ea80000300a00 */
[----:B------:R-:W2:Y:S04]  /*1fcf0*/  LDL.LU.64 R220, [R1+0x958] ;  /* 0x0009580001dc7983 */ /* 0x000ea80000300a00 */
[----:B------:R-:W2:Y:S01]  /*1fd00*/  LDL.LU.64 R6, [R1+0x960] ;  /* 0x0009600001067983 */ /* 0x000ea20000300a00 */
[----:B------:R-:W-:-:S03]  /*1fd10*/  IMAD.WIDE R206, R4, 0x4, R206 ;  /* 0x0000000404ce7825 */ /* 0x000fc600078e02ce */
[----:B------:R-:W2:Y:S04]  /*1fd20*/  LDL.LU.64 R226, [R1+0x968] ;  /* 0x0009680001e27983 */ /* 0x000ea80000300a00 */
[----:B------:R-:W2:Y:S04]  /*1fd30*/  LDL.LU.64 R228, [R1+0x970] ;  /* 0x0009700001e47983 */ /* 0x000ea80000300a00 */
[----:B------:R1:W-:Y:S04]  /*1fd40*/  STL.64 [R1+0x33a8], R206 ;  /* 0x0033a8ce01007387 */ /* 0x0003e80000100a00 */
[----:B------:R-:W2:Y:S01]  /*1fd50*/  LDL.LU.64 R2, [R1+0x978] ;  /* 0x0009780001027983 */ /* 0x000ea20000300a00 */
[----:B----4-:R-:W-:-:S03]  /*1fd60*/  IMAD.WIDE R212, R4, 0x4, R18 ;  /* 0x0000000404d47825 */ /* 0x010fc600078e0212 */
[----:B------:R-:W4:Y:S04]  /*1fd70*/  LDL.LU.64 R18, [R1+0x980] ;  /* 0x0009800001127983 */ /* 0x000f280000300a00 */
[----:B------:R-:W4:Y:S01]  /*1fd80*/  LDL.LU.64 R230, [R1+0x988] ;  /* 0x0009880001e67983 */ /* 0x000f220000300a00 */
[----:B---3--:R-:W-:-:S03]  /*1fd90*/  IMAD.WIDE R210, R4, 0x4, R236 ;  /* 0x0000000404d27825 */ /* 0x008fc600078e02ec */
[----:B------:R-:W3:Y:S01]  /*1fda0*/  LDL.LU.64 R222, [R1+0x990] ;  /* 0x0009900001de7983 */ /* 0x000ee20000300a00 */
[----:B--2---:R-:W-:-:S03]  /*1fdb0*/  IMAD.WIDE R236, R4, 0x4, R20 ;  /* 0x0000000404ec7825 */ /* 0x004fc600078e0214 */
[----:B------:R-:W2:Y:S04]  /*1fdc0*/  LDL.LU.64 R20, [R1+0x998] ;  /* 0x0009980001147983 */ /* 0x000ea80000300a00 */
[----:B------:R-:W2:Y:S04]  /*1fdd0*/  LDL.LU.64 R248, [R1+0x9a0] ;  /* 0x0009a00001f87983 */ /* 0x000ea80000300a00 */
[----:B------:R-:W2:Y:S04]  /*1fde0*/  LDL.LU.64 R250, [R1+0x9a8] ;  /* 0x0009a80001fa7983 */ /* 0x000ea80000300a00 */
[----:B------:R-:W2:Y:S01]  /*1fdf0*/  LDL.LU.64 R224, [R1+0x9b0] ;  /* 0x0009b00001e07983 */ /* 0x000ea20000300a00 */
[----:B------:R-:W-:-:S03]  /*1fe00*/  IMAD.WIDE R28, R4, 0x4, R14 ;  /* 0x00000004041c7825 */ /* 0x000fc600078e020e */
[----:B------:R-:W2:Y:S01]  /*1fe10*/  LDL.LU.64 R14, [R1+0x9b8] ;  /* 0x0009b800010e7983 */ /* 0x000ea20000300a00 */
[----:B------:R-:W-:-:S05]  /*1fe20*/  IMAD.WIDE R30, R4, 0x4, R218 ;  /* 0x00000004041e7825 */ /* 0x000fca00078e02da */
[----:B------:R1:W-:Y:S02]  /*1fe30*/  STL.64 [R1+0x1a8], R30 ;  /* 0x0001a81e01007387 */ /* 0x0003e40000100a00 */
[C---:B-1----:R-:W-:Y:S02]  /*1fe40*/  IMAD.WIDE R206, R4.reuse, 0x4, R6 ;  /* 0x0000000404ce7825 */ /* 0x042fe400078e0206 */
[----:B------:R-:W2:Y:S02]  /*1fe50*/  LDL.LU.64 R6, [R1+0x9c0] ;  /* 0x0009c00001067983 */ /* 0x000ea40000300a00 */
[----:B------:R-:W-:-:S04]  /*1fe60*/  IMAD.WIDE R196, R4, 0x4, R220 ;  /* 0x0000000404c47825 */ /* 0x000fc800078e02dc */
[C---:B------:R-:W-:Y:S02]  /*1fe70*/  IMAD.WIDE R30, R4.reuse, 0x4, R226 ;  /* 0x00000004041e7825 */ /* 0x040fe400078e02e2 */
[----:B------:R-:W2:Y:S02]  /*1fe80*/  LDL.LU.64 R226, [R1+0x9c8] ;  /* 0x0009c80001e27983 */ /* 0x000ea40000300a00 */
[C---:B------:R-:W-:Y:S02]  /*1fe90*/  IMAD.WIDE R194, R4.reuse, 0x4, R228 ;  /* 0x0000000404c27825 */ /* 0x040fe400078e02e4 */
[----:B------:R1:W-:Y:S02]  /*1fea0*/  STL.64 [R1+0x1d8], R30 ;  /* 0x0001d81e01007387 */ /* 0x0003e40000100a00 */
[C---:B------:R-:W-:Y:S02]  /*1feb0*/  IMAD.WIDE R188, R4.reuse, 0x4, R2 ;  /* 0x0000000404bc7825 */ /* 0x040fe400078e0202 */
[----:B------:R-:W-:Y:S04]  /*1fec0*/  STL.64 [R1+0x1b8], R196 ;  /* 0x0001b8c401007387 */ /* 0x000fe80000100a00 */
[----:B------:R-:W2:Y:S04]  /*1fed0*/  LDL.LU.64 R228, [R1+0x9d0] ;  /* 0x0009d00001e47983 */ /* 0x000ea80000300a00 */
[----:B------:R-:W2:Y:S04]  /*1fee0*/  LDL.LU.64 R2, [R1+0x9d8] ;  /* 0x0009d80001027983 */ /* 0x000ea80000300a00 */
[----:B------:R-:W-:Y:S04]  /*1fef0*/  STL.64 [R1+0x1c8], R206 ;  /* 0x0001c8ce01007387 */ /* 0x000fe80000100a00 */
[----:B------:R-:W-:Y:S01]  /*1ff00*/  STL.64 [R1+0x1e8], R194 ;  /* 0x0001e8c201007387 */ /* 0x000fe20000100a00 */
[----:B----4-:R-:W-:-:S03]  /*1ff10*/  IMAD.WIDE R198, R4, 0x4, R18 ;  /* 0x0000000404c67825 */ /* 0x010fc600078e0212 */
[----:B------:R-:W4:Y:S01]  /*1ff20*/  LDL.LU.64 R18, [R1+0x9e0] ;  /* 0x0009e00001127983 */ /* 0x000f220000300a00 */
[----:B-1----:R-:W-:-:S03]  /*1ff30*/  IMAD.WIDE R30, R4, 0x4, R230 ;  /* 0x00000004041e7825 */ /* 0x002fc600078e02e6 */
[----:B------:R-:W4:Y:S01]  /*1ff40*/  LDL.LU.64 R230, [R1+0x9e8] ;  /* 0x0009e80001e67983 */ /* 0x000f220000300a00 */
[----:B---3--:R-:W-:-:S03]  /*1ff50*/  IMAD.WIDE R186, R4, 0x4, R222 ;  /* 0x0000000404ba7825 */ /* 0x008fc600078e02de */
[----:B------:R-:W-:Y:S04]  /*1ff60*/  STL.64 [R1+0x1f8], R188 ;  /* 0x0001f8bc01007387 */ /* 0x000fe80000100a00 */
[----:B------:R1:W-:Y:S04]  /*1ff70*/  STL.64 [R1+0x218], R30 ;  /* 0x0002181e01007387 */ /* 0x0003e80000100a00 */
[----:B------:R-:W3:Y:S01]  /*1ff80*/  LDL.LU.64 R222, [R1+0x9f0] ;  /* 0x0009f00001de7983 */ /* 0x000ee20000300a00 */
[----:B--2---:R-:W-:-:S03]  /*1ff90*/  IMAD.WIDE R180, R4, 0x4, R20 ;  /* 0x0000000404b47825 */ /* 0x004fc600078e0214 */
[----:B------:R-:W2:Y:S01]  /*1ffa0*/  LDL.LU.64 R20, [R1+0x9f8] ;  /* 0x0009f80001147983 */ /* 0x000ea20000300a00 */
[----:B------:R-:W-:-:S03]  /*1ffb0*/  IMAD.WIDE R190, R4, 0x4, R248 ;  /* 0x0000000404be7825 */ /* 0x000fc600078e02f8 */
[----:B------:R-:W-:Y:S01]  /*1ffc0*/  STL.64 [R1+0x208], R198 ;  /* 0x000208c601007387 */ /* 0x000fe20000100a00 */
[----:B-1----:R-:W-:-:S03]  /*1ffd0*/  IMAD.WIDE R30, R4, 0x4, R250 ;  /* 0x00000004041e7825 */ /* 0x002fc600078e02fa */
[----:B------:R-:W2:Y:S04]  /*1ffe0*/  LDL.LU.64 R248, [R1+0xa00] ;  /* 0x000a000001f87983 */ /* 0x000ea80000300a00 */
[----:B------:R-:W-:Y:S04]  /*1fff0*/  STL.64 [R1+0x228], R186 ;  /* 0x000228ba01007387 */ /* 0x000fe80000100a00 */
[----:B------:R-:W2:Y:S01]  /*20000*/  LDL.LU.64 R250, [R1+0xa08] ;  /* 0x000a080001fa7983 */ /* 0x000ea20000300a00 */
[----:B------:R-:W-:-:S03]  /*20010*/  IMAD.WIDE R178, R4, 0x4, R224 ;  /* 0x0000000404b27825 */ /* 0x000fc600078e02e0 */
[----:B------:R-:W-:Y:S04]  /*20020*/  STL.64 [R1+0x238], R180 ;  /* 0x000238b401007387 */ /* 0x000fe80000100a00 */
[----:B------:R1:W-:Y:S04]  /*20030*/  STL.64 [R1+0x258], R30 ;  /* 0x0002581e01007387 */ /* 0x0003e80000100a00 */
[----:B------:R-:W2:Y:S01]  /*20040*/  LDL.LU.64 R224, [R1+0xa10] ;  /* 0x000a100001e07983 */ /* 0x000ea20000300a00 */
[----:B------:R-:W-:-:S03]  /*20050*/  IMAD.WIDE R172, R4, 0x4, R14 ;  /* 0x0000000404ac7825 */ /* 0x000fc600078e020e */
[----:B------:R-:W2:Y:S04]  /*20060*/  LDL.LU.64 R14, [R1+0xa18] ;  /* 0x000a1800010e7983 */ /* 0x000ea80000300a00 */
[----:B------:R-:W-:Y:S01]  /*20070*/  STL.64 [R1+0x248], R190 ;  /* 0x000248be01007387 */ /* 0x000fe20000100a00 */
[----:B------:R-:W-:-:S03]  /*20080*/  IMAD.WIDE R182, R4, 0x4, R6 ;  /* 0x0000000404b67825 */ /* 0x000fc600078e0206 */
[----:B------:R-:W2:Y:S04]  /*20090*/  LDL.LU.64 R6, [R1+0xa20] ;  /* 0x000a200001067983 */ /* 0x000ea80000300a00 */
[----:B------:R-:W-:Y:S01]  /*200a0*/  STL.64 [R1+0x268], R178 ;  /* 0x000268b201007387 */ /* 0x000fe20000100a00 */
[----:B-1----:R-:W-:-:S03]  /*200b0*/  IMAD.WIDE R30, R4, 0x4, R226 ;  /* 0x00000004041e7825 */ /* 0x002fc600078e02e2 */
[----:B------:R-:W2:Y:S04]  /*200c0*/  LDL.LU.64 R226, [R1+0xa28] ;  /* 0x000a280001e27983 */ /* 0x000ea80000300a00 */
[----:B------:R-:W-:Y:S04]  /*200d0*/  STL.64 [R1+0x278], R172 ;  /* 0x000278ac01007387 */ /* 0x000fe80000100a00 */
[----:B------:R1:W-:Y:S01]  /*200e0*/  STL.64 [R1+0x298], R30 ;  /* 0x0002981e01007387 */ /* 0x0003e20000100a00 */
[----:B------:R-:W-:-:S03]  /*200f0*/  IMAD.WIDE R170, R4, 0x4, R228 ;  /* 0x0000000404aa7825 */ /* 0x000fc600078e02e4 */
[----:B------:R-:W2:Y:S01]  /*20100*/  LDL.LU.64 R228, [R1+0xa30] ;  /* 0x000a300001e47983 */ /* 0x000ea20000300a00 */
[----:B------:R-:W-:-:S03]  /*20110*/  IMAD.WIDE R164, R4, 0x4, R2 ;  /* 0x0000000404a47825 */ /* 0x000fc600078e0202 */
[----:B------:R-:W2:Y:S04]  /*20120*/  LDL.LU.64 R2, [R1+0xa38] ;  /* 0x000a380001027983 */ /* 0x000ea80000300a00 */
[----:B------:R-:W-:Y:S01]  /*20130*/  STL.64 [R1+0x288], R182 ;  /* 0x000288b601007387 */ /* 0x000fe20000100a00 */
[----:B----4-:R-:W-:-:S03]  /*20140*/  IMAD.WIDE R174, R4, 0x4, R18 ;  /* 0x0000000404ae7825 */ /* 0x010fc600078e0212 */
[----:B------:R-:W4:Y:S01]  /*20150*/  LDL.LU.64 R18, [R1+0xa40] ;  /* 0x000a400001127983 */ /* 0x000f220000300a00 */
[----:B-1----:R-:W-:-:S03]  /*20160*/  IMAD.WIDE R30, R4, 0x4, R230 ;  /* 0x00000004041e7825 */ /* 0x002fc600078e02e6 */
[----:B------:R-:W-:Y:S04]  /*20170*/  STL.64 [R1+0x2a8], R170 ;  /* 0x0002a8aa01007387 */ /* 0x000fe80000100a00 */
[----:B------:R-:W4:Y:S04]  /*20180*/  LDL.LU.64 R230, [R1+0xa48] ;  /* 0x000a480001e67983 */ /* 0x000f280000300a00 */
[----:B------:R-:W-:Y:S01]  /*20190*/  STL.64 [R1+0x2b8], R164 ;  /* 0x0002b8a401007387 */ /* 0x000fe20000100a00 */
[----:B---3--:R-:W-:-:S03]  /*201a0*/  IMAD.WIDE R120, R4, 0x4, R222 ;  /* 0x0000000404787825 */ /* 0x008fc600078e02de */
[----:B------:R1:W-:Y:S04]  /*201b0*/  STL.64 [R1+0x2d8], R30 ;  /* 0x0002d81e01007387 */ /* 0x0003e80000100a00 */
[----:B------:R-:W3:Y:S01]  /*201c0*/  LDL.LU.64 R222, [R1+0xa50] ;  /* 0x000a500001de7983 */ /* 0x000ee20000300a00 */
[----:B--2---:R-:W-:-:S03]  /*201d0*/  IMAD.WIDE R114, R4, 0x4, R20 ;  /* 0x0000000404727825 */ /* 0x004fc600078e0214 */
        /* <DEDUP_REMOVED lines=27> */
[----:B------:R-:W4:Y:S04]  /*20390*/  LDL.LU.64 R18, [R1+0xaa0] ;  /* 0x000aa00001127983 */ /* 0x000f280000300a00 */
[----:B------:R-:W-:Y:S01]  /*203a0*/  STL.64 [R1+0x368], R104 ;  /* 0x0003686801007387 */ /* 0x000fe20000100a00 */
[----:B-1----:R-:W-:-:S03]  /*203b0*/  IMAD.WIDE R30, R4, 0x4, R230 ;  /* 0x00000004041e7825 */ /* 0x002fc600078e02e6 */
[----:B------:R-:W4:Y:S04]  /*203c0*/  LDL.LU.64 R230, [R1+0xaa8] ;  /* 0x000aa80001e67983 */ /* 0x000f280000300a00 */
[----:B------:R-:W-:Y:S04]  /*203d0*/  STL.64 [R1+0x378], R98 ;  /* 0x0003786201007387 */ /* 0x000fe80000100a00 */
[----:B------:R1:W-:Y:S01]  /*203e0*/  STL.64 [R1+0x398], R30 ;  /* 0x0003981e01007387 */ /* 0x0003e20000100a00 */
[----:B---3--:R-:W-:-:S03]  /*203f0*/  IMAD.WIDE R96, R4, 0x4, R222 ;  /* 0x0000000404607825 */ /* 0x008fc600078e02de */
        /* <DEDUP_REMOVED lines=48> */
[----:B------:R-:W2:Y:S04]  /*20700*/  LDL.LU.64 R14, [R1+0xb30] ;  /* 0x000b3000010e7983 */ /* 0x000ea80000300a00 */
[----:B------:R-:W-:Y:S01]  /*20710*/  STL.64 [R1+0x488], R76 ;  /* 0x0004884c01007387 */ /* 0x000fe20000100a00 */
[----:B------:R-:W-:-:S03]  /*20720*/  IMAD.WIDE R68, R4, 0x4, R6 ;  /* 0x0000000404447825 */ /* 0x000fc600078e0206 */
[----:B------:R-:W2:Y:S01]  /*20730*/  LDL.LU.64 R6, [R1+0xb38] ;  /* 0x000b380001067983 */ /* 0x000ea20000300a00 */
[----:B------:R-:W-:-:S04]  /*20740*/  IMAD.WIDE R64, R4, 0x4, R224 ;  /* 0x0000000404407825 */ /* 0x000fc800078e02e0 */
[C---:B-1----:R-:W-:Y:S01]  /*20750*/  IMAD.WIDE R30, R4.reuse, 0x4, R226 ;  /* 0x00000004041e7825 */ /* 0x042fe200078e02e2 */
[----:B------:R-:W-:Y:S04]  /*20760*/  STL.64 [R1+0x4a8], R64 ;  /* 0x0004a84001007387 */ /* 0x000fe80000100a00 */
[----:B------:R-:W2:Y:S04]  /*20770*/  LDL.LU.64 R224, [R1+0xb40] ;  /* 0x000b400001e07983 */ /* 0x000ea80000300a00 */
[----:B------:R-:W2:Y:S01]  /*20780*/  LDL.LU.64 R226, [R1+0xb48] ;  /* 0x000b480001e27983 */ /* 0x000ea20000300a00 */
[----:B------:R-:W-:-:S03]  /*20790*/  IMAD.WIDE R56, R4, 0x4, R228 ;  /* 0x0000000404387825 */ /* 0x000fc600078e02e4 */
[----:B------:R1:W-:Y:S01]  /*207a0*/  STL.64 [R1+0x4d8], R30 ;  /* 0x0004d81e01007387 */ /* 0x0003e20000100a00 */
[----:B------:R-:W-:-:S03]  /*207b0*/  IMAD.WIDE R50, R4, 0x4, R2 ;  /* 0x0000000404327825 */ /* 0x000fc600078e0202 */
[----:B------:R-:W-:Y:S04]  /*207c0*/  STL.64 [R1+0x4b8], R58 ;  /* 0x0004b83a01007387 */ /* 0x000fe80000100a00 */
[----:B------:R-:W2:Y:S04]  /*207d0*/  LDL.LU.64 R2, [R1+0xb50] ;  /* 0x000b500001027983 */ /* 0x000ea80000300a00 */
[----:B------:R-:W-:Y:S01]  /*207e0*/  STL.64 [R1+0x4c8], R68 ;  /* 0x0004c84401007387 */ /* 0x000fe20000100a00 */
[----:B----4-:R-:W-:-:S03]  /*207f0*/  IMAD.WIDE R60, R4, 0x4, R18 ;  /* 0x00000004043c7825 */ /* 0x010fc600078e0212 */
[----:B------:R-:W4:Y:S04]  /*20800*/  LDL.LU.64 R18, [R1+0xb58] ;  /* 0x000b580001127983 */ /* 0x000f280000300a00 */
[----:B------:R-:W-:Y:S01]  /*20810*/  STL.64 [R1+0x4e8], R56 ;  /* 0x0004e83801007387 */ /* 0x000fe20000100a00 */
[----:B-1----:R-:W-:-:S03]  /*20820*/  IMAD.WIDE R30, R4, 0x4, R230 ;  /* 0x00000004041e7825 */ /* 0x002fc600078e02e6 */
[----:B------:R-:W4:Y:S04]  /*20830*/  LDL.LU.64 R228, [R1+0xb60] ;  /* 0x000b600001e47983 */ /* 0x000f280000300a00 */
[----:B------:R-:W4:Y:S04]  /*20840*/  LDL.LU.64 R230, [R1+0xb68] ;  /* 0x000b680001e67983 */ /* 0x000f280000300a00 */
[----:B------:R1:W-:Y:S01]  /*20850*/  STL.64 [R1+0x518], R30 ;  /* 0x0005181e01007387 */ /* 0x0003e20000100a00 */
[----:B---3--:R-:W-:-:S03]  /*20860*/  IMAD.WIDE R48, R4, 0x4, R222 ;  /* 0x0000000404307825 */ /* 0x008fc600078e02de */
[----:B------:R-:W-:Y:S01]  /*20870*/  STL.64 [R1+0x4f8], R50 ;  /* 0x0004f83201007387 */ /* 0x000fe20000100a00 */
[----:B--2---:R-:W-:-:S03]  /*20880*/  IMAD.WIDE R42, R4, 0x4, R20 ;  /* 0x00000004042a7825 */ /* 0x004fc600078e0214 */
[----:B------:R-:W2:Y:S04]  /*20890*/  LDL.LU.64 R20, [R1+0xb70] ;  /* 0x000b700001147983 */ /* 0x000ea80000300a00 */
[----:B------:R-:W-:Y:S01]  /*208a0*/  STL.64 [R1+0x508], R60 ;  /* 0x0005083c01007387 */ /* 0x000fe20000100a00 */
[----:B------:R-:W-:-:S03]  /*208b0*/  IMAD.WIDE R52, R4, 0x4, R248 ;  /* 0x0000000404347825 */ /* 0x000fc600078e02f8 */
[----:B------:R-:W3:Y:S04]  /*208c0*/  LDL.LU.64 R220, [R1+0xb78] ;  /* 0x000b780001dc7983 */ /* 0x000ee80000300a00 */
[----:B------:R-:W3:Y:S01]  /*208d0*/  LDL.LU.64 R222, [R1+0xb80] ;  /* 0x000b800001de7983 */ /* 0x000ee20000300a00 */
[----:B-1----:R-:W-:-:S03]  /*208e0*/  IMAD.WIDE R30, R4, 0x4, R250 ;  /* 0x00000004041e7825 */ /* 0x002fc600078e02fa */
[----:B------:R-:W-:Y:S04]  /*208f0*/  STL.64 [R1+0x528], R48 ;  /* 0x0005283001007387 */ /* 0x000fe80000100a00 */
[----:B------:R-:W3:Y:S04]  /*20900*/  LDL.LU.64 R248, [R1+0xb88] ;  /* 0x000b880001f87983 */ /* 0x000ee80000300a00 */
[----:B------:R-:W-:Y:S04]  /*20910*/  STL.64 [R1+0x538], R42 ;  /* 0x0005382a01007387 */ /* 0x000fe80000100a00 */
[----:B------:R1:W-:Y:S04]  /*20920*/  STL.64 [R1+0x558], R30 ;  /* 0x0005581e01007387 */ /* 0x0003e80000100a00 */
[----:B------:R-:W3:Y:S01]  /*20930*/  LDL.LU.64 R250, [R1+0xb90] ;  /* 0x000b900001fa7983 */ /* 0x000ee20000300a00 */
[----:B------:R-:W-:-:S03]  /*20940*/  IMAD.WIDE R40, R4, 0x4, R14 ;  /* 0x0000000404287825 */ /* 0x000fc600078e020e */
[----:B------:R-:W3:Y:S01]  /*20950*/  LDL.LU.64 R14, [R1+0xb98] ;  /* 0x000b9800010e7983 */ /* 0x000ee20000300a00 */
[----:B------:R-:W-:-:S03]  /*20960*/  IMAD.WIDE R34, R4, 0x4, R6 ;  /* 0x0000000404227825 */ /* 0x000fc600078e0206 */
[----:B------:R-:W3:Y:S04]  /*20970*/  LDL.LU.64 R6, [R1+0xba0] ;  /* 0x000ba00001067983 */ /* 0x000ee80000300a00 */
[----:B------:R-:W-:Y:S04]  /*20980*/  STL.64 [R1+0x548], R52 ;  /* 0x0005483401007387 */ /* 0x000fe80000100a00 */
[----:B------:R-:W-:Y:S01]  /*20990*/  STL.64 [R1+0x568], R40 ;  /* 0x0005682801007387 */ /* 0x000fe20000100a00 */
[----:B------:R-:W-:-:S03]  /*209a0*/  IMAD.WIDE R44, R4, 0x4, R224 ;  /* 0x00000004042c7825 */ /* 0x000fc600078e02e0 */
[----:B------:R-:W3:Y:S01]  /*209b0*/  LDL.LU.64 R224, [R1+0xba8] ;  /* 0x000ba80001e07983 */ /* 0x000ee20000300a00 */
[----:B-1----:R-:W-:-:S03]  /*209c0*/  IMAD.WIDE R30, R4, 0x4, R226 ;  /* 0x00000004041e7825 */ /* 0x002fc600078e02e2 */
[----:B------:R-:W-:Y:S04]  /*209d0*/  STL.64 [R1+0x578], R34 ;  /* 0x0005782201007387 */ /* 0x000fe80000100a00 */
[----:B------:R1:W-:Y:S04]  /*209e0*/  STL.64 [R1+0x598], R30 ;  /* 0x0005981e01007387 */ /* 0x0003e80000100a00 */
[----:B------:R-:W3:Y:S01]  /*209f0*/  LDL.LU.64 R226, [R1+0xbb0] ;  /* 0x000bb00001e27983 */ /* 0x000ee20000300a00 */
[----:B------:R-:W-:-:S03]  /*20a00*/  IMAD.WIDE R32, R4, 0x4, R2 ;  /* 0x0000000404207825 */ /* 0x000fc600078e0202 */
[----:B------:R-:W3:Y:S01]  /*20a10*/  LDL.LU.64 R2, [R1+0xbb8] ;  /* 0x000bb80001027983 */ /* 0x000ee20000300a00 */
[----:B----4-:R-:W-:-:S03]  /*20a20*/  IMAD.WIDE R160, R4, 0x4, R18 ;  /* 0x0000000404a07825 */ /* 0x010fc600078e0212 */
[----:B------:R-:W4:Y:S04]  /*20a30*/  LDL.LU.64 R18, [R1+0xbc0] ;  /* 0x000bc00001127983 */ /* 0x000f280000300a00 */
[----:B------:R-:W-:Y:S04]  /*20a40*/  STL.64 [R1+0x588], R44 ;  /* 0x0005882c01007387 */ /* 0x000fe80000100a00 */
[----:B------:R-:W-:Y:S01]  /*20a50*/  STL.64 [R1+0x5a8], R32 ;  /* 0x0005a82001007387 */ /* 0x000fe20000100a00 */
[----:B-1----:R-:W-:-:S03]  /*20a60*/  IMAD.WIDE R30, R4, 0x4, R230 ;  /* 0x00000004041e7825 */ /* 0x002fc600078e02e6 */
[----:B------:R-:W4:Y:S01]  /*20a70*/  LDL.LU.64 R230, [R1+0xbc8] ;  /* 0x000bc80001e67983 */ /* 0x000f220000300a00 */
[----:B------:R-:W-:-:S03]  /*20a80*/  IMAD.WIDE R36, R4, 0x4, R228 ;  /* 0x0000000404247825 */ /* 0x000fc600078e02e4 */
[----:B------:R-:W-:Y:S04]  /*20a90*/  STL.64 [R1+0x5b8], R160 ;  /* 0x0005b8a001007387 */ /* 0x000fe80000100a00 */
[----:B------:R1:W-:Y:S04]  /*20aa0*/  STL.64 [R1+0x5d8], R30 ;  /* 0x0005d81e01007387 */ /* 0x0003e80000100a00 */
[----:B------:R-:W4:Y:S01]  /*20ab0*/  LDL.LU.64 R228, [R1+0xbd0] ;  /* 0x000bd00001e47983 */ /* 0x000f220000300a00 */
[----:B--2---:R-:W-:-:S03]  /*20ac0*/  IMAD.WIDE R158, R4, 0x4, R20 ;  /* 0x00000004049e7825 */ /* 0x004fc600078e0214 */
[----:B------:R-:W2:Y:S04]  /*20ad0*/  LDL.LU.64 R20, [R1+0xbd8] ;  /* 0x000bd80001147983 */ /* 0x000ea80000300a00 */
[----:B------:R-:W-:Y:S01]  /*20ae0*/  STL.64 [R1+0x5c8], R36 ;  /* 0x0005c82401007387 */ /* 0x000fe20000100a00 */
[----:B---3--:R-:W-:-:S03]  /*20af0*/  IMAD.WIDE R152, R4, 0x4, R220 ;  /* 0x0000000404987825 */ /* 0x008fc600078e02dc */
[----:B------:R-:W-:Y:S01]  /*20b00*/  STL.64 [R1+0x5e8], R158 ;  /* 0x0005e89e01007387 */ /* 0x000fe20000100a00 */
[----:B------:R-:W-:-:S04]  /*20b10*/  IMAD.WIDE R162, R4, 0x4, R222 ;  /* 0x0000000404a27825 */ /* 0x000fc800078e02de */
[C---:B-1----:R-:W-:Y:S02]  /*20b20*/  IMAD.WIDE R30, R4.reuse, 0x4, R248 ;  /* 0x00000004041e7825 */ /* 0x042fe400078e02f8 */
[----:B------:R-:W3:Y:S04]  /*20b30*/  LDL.LU.64 R248, [R1+0xbe0] ;  /* 0x000be00001f87983 */ /* 0x000ee80000300a00 */
[----:B------:R-:W-:Y:S04]  /*20b40*/  STL.64 [R1+0x5f8], R152 ;  /* 0x0005f89801007387 */ /* 0x000fe80000100a00 */
[----:B------:R1:W-:Y:S01]  /*20b50*/  STL.64 [R1+0x618], R30 ;  /* 0x0006181e01007387 */ /* 0x0003e20000100a00 */
[----:B------:R-:W-:-:S04]  /*20b60*/  IMAD.WIDE R150, R4, 0x4, R250 ;  /* 0x0000000404967825 */ /* 0x000fc800078e02fa */
[C---:B------:R-:W-:Y:S02]  /*20b70*/  IMAD.WIDE R144, R4.reuse, 0x4, R14 ;  /* 0x0000000404907825 */ /* 0x040fe400078e020e */
[----:B------:R-:W3:Y:S04]  /*20b80*/  LDL.LU.64 R14, [R1+0xbe8] ;  /* 0x000be800010e7983 */ /* 0x000ee80000300a00 */
[----:B------:R-:W-:Y:S04]  /*20b90*/  STL.64 [R1+0x608], R162 ;  /* 0x000608a201007387 */ /* 0x000fe80000100a00 */
[----:B------:R-:W3:Y:S01]  /*20ba0*/  LDL.LU.64 R250, [R1+0xbf0] ;  /* 0x000bf00001fa7983 */ /* 0x000ee20000300a00 */
[----:B------:R-:W-:-:S03]  /*20bb0*/  IMAD.WIDE R154, R4, 0x4, R6 ;  /* 0x00000004049a7825 */ /* 0x000fc600078e0206 */
[----:B------:R-:W3:Y:S04]  /*20bc0*/  LDL.LU.64 R6, [R1+0xbf8] ;  /* 0x000bf80001067983 */ /* 0x000ee80000300a00 */
[----:B------:R-:W-:Y:S04]  /*20bd0*/  STL.64 [R1+0x628], R150 ;  /* 0x0006289601007387 */ /* 0x000fe80000100a00 */
[----:B------:R-:W3:Y:S01]  /*20be0*/  LDL.LU.64 R216, [R1+0xc00] ;  /* 0x000c000001d87983 */ /* 0x000ee20000300a00 */
[----:B-1----:R-:W-:-:S03]  /*20bf0*/  IMAD.WIDE R30, R4, 0x4, R224 ;  /* 0x00000004041e7825 */ /* 0x002fc600078e02e0 */
[----:B------:R-:W-:Y:S04]  /*20c00*/  STL.64 [R1+0x638], R144 ;  /* 0x0006389001007387 */ /* 0x000fe80000100a00 */
[----:B------:R1:W-:Y:S04]  /*20c10*/  STL.64 [R1+0x658], R30 ;  /* 0x0006581e01007387 */ /* 0x0003e80000100a00 */
[----:B------:R-:W-:Y:S01]  /*20c20*/  STL.64 [R1+0x648], R154 ;  /* 0x0006489a01007387 */ /* 0x000fe20000100a00 */
[----:B------:R-:W-:-:S04]  /*20c30*/  IMAD.WIDE R142, R4, 0x4, R226 ;  /* 0x00000004048e7825 */ /* 0x000fc800078e02e2 */
[----:B------:R-:W-:-:S04]  /*20c40*/  IMAD.WIDE R2, R4, 0x4, R2 ;  /* 0x0000000404027825 */ /* 0x000fc800078e0202 */
[C---:B----4-:R-:W-:Y:S02]  /*20c50*/  IMAD.WIDE R146, R4.reuse, 0x4, R18 ;  /* 0x0000000404927825 */ /* 0x050fe400078e0212 */
[----:B------:R-:W4:Y:S04]  /*20c60*/  LDL.LU.64 R18, [R1+0xc08] ;  /* 0x000c080001127983 */ /* 0x000f280000300a00 */
[----:B------:R-:W4:Y:S04]  /*20c70*/  LDL.LU.64 R218, [R1+0xc10] ;  /* 0x000c100001da7983 */ /* 0x000f280000300a00 */
[----:B------:R-:W4:Y:S04]  /*20c80*/  LDL.LU.64 R220, [R1+0xc18] ;  /* 0x000c180001dc7983 */ /* 0x000f280000300a00 */
[----:B------:R-:W4:Y:S01]  /*20c90*/  LDL.LU.64 R222, [R1+0xc20] ;  /* 0x000c200001de7983 */ /* 0x000f220000300a00 */
[----:B------:R-:W-:-:S03]  /*20ca0*/  IMAD.WIDE R230, R4, 0x4, R230 ;  /* 0x0000000404e67825 */ /* 0x000fc600078e02e6 */
[----:B------:R-:W-:Y:S04]  /*20cb0*/  STL.64 [R1+0x668], R142 ;  /* 0x0006688e01007387 */ /* 0x000fe80000100a00 */
[----:B------:R-:W-:Y:S01]  /*20cc0*/  STL.64 [R1+0x678], R2 ;  /* 0x0006780201007387 */ /* 0x000fe20000100a00 */
[----:B------:R-:W-:-:S04]  /*20cd0*/  IMAD.WIDE R134, R4, 0x4, R228 ;  /* 0x0000000404867825 */ /* 0x000fc800078e02e4 */
[C---:B--2---:R-:W-:Y:S02]  /*20ce0*/  IMAD.WIDE R136, R4.reuse, 0x4, R20 ;  /* 0x0000000404887825 */ /* 0x044fe400078e0214 */
[----:B------:R-:W2:Y:S04]  /*20cf0*/  LDL.LU.64 R20, [R1+0xc28] ;  /* 0x000c280001147983 */ /* 0x000ea80000300a00 */
[----:B------:R-:W2:Y:S04]  /*20d00*/  LDL.LU.64 R224, [R1+0xc30] ;  /* 0x000c300001e07983 */ /* 0x000ea80000300a00 */
[----:B------:R-:W2:Y:S04]  /*20d10*/  LDL.LU.64 R226, [R1+0xc38] ;  /* 0x000c380001e27983 */ /* 0x000ea80000300a00 */
[----:B------:R-:W2:Y:S04]  /*20d20*/  LDL.LU.64 R228, [R1+0xc40] ;  /* 0x000c400001e47983 */ /* 0x000ea80000300a00 */
[----:B------:R-:W-:Y:S01]  /*20d30*/  STL.64 [R1+0x688], R146 ;  /* 0x0006889201007387 */ /* 0x000fe20000100a00 */
[----:B---3--:R-:W-:-:S03]  /*20d40*/  IMAD.WIDE R138, R4, 0x4, R248 ;  /* 0x00000004048a7825 */ /* 0x008fc600078e02f8 */
[----:B------:R-:W-:Y:S04]  /*20d50*/  STL.64 [R1+0x6a8], R134 ;  /* 0x0006a88601007387 */ /* 0x000fe80000100a00 */
[----:B------:R-:W-:Y:S04]  /*20d60*/  STL.64 [R1+0x698], R230 ;  /* 0x000698e601007387 */ /* 0x000fe80000100a00 */
[----:B------:R-:W-:Y:S04]  /*20d70*/  STL.64 [R1+0x6b8], R136 ;  /* 0x0006b88801007387 */ /* 0x000fe80000100a00 */
[----:B------:R-:W-:Y:S04]  /*20d80*/  STL.64 [R1+0x3250], R230 ;  /* 0x003250e601007387 */ /* 0x000fe80000100a00 */
[----:B------:R-:W-:Y:S01]  /*20d90*/  STL.64 [R1+0x6c8], R138 ;  /* 0x0006c88a01007387 */ /* 0x000fe20000100a00 */
[----:B------:R-:W-:-:S03]  /*20da0*/  IMAD.WIDE R126, R4, 0x4, R250 ;  /* 0x00000004047e7825 */ /* 0x000fc600078e02fa */
[----:B------:R-:W3:Y:S04]  /*20db0*/  LDL.LU.64 R250, [R1+0xc50] ;  /* 0x000c500001fa7983 */ /* 0x000ee80000300a00 */
[----:B------:R-:W3:Y:S01]  /*20dc0*/  LDL.LU.64 R248, [R1+0xc60] ;  /* 0x000c600001f87983 */ /* 0x000ee20000300a00 */
[----:B------:R-:W-:-:S03]  /*20dd0*/  IMAD.WIDE R128, R4, 0x4, R6 ;  /* 0x0000000404807825 */ /* 0x000fc600078e0206 */
[----:B------:R-:W3:Y:S01]  /*20de0*/  LDL.LU.64 R6, [R1+0xc58] ;  /* 0x000c580001067983 */ /* 0x000ee20000300a00 */
[----:B------:R-:W-:-:S04]  /*20df0*/  IMAD.WIDE R14, R4, 0x4, R14 ;  /* 0x00000004040e7825 */ /* 0x000fc800078e020e */
[C---:B------:R-:W-:Y:S01]  /*20e00*/  IMAD.WIDE R130, R4.reuse, 0x4, R216 ;  /* 0x0000000404827825 */ /* 0x040fe200078e02d8 */
[----:B------:R-:W-:Y:S04]  /*20e10*/  STL.64 [R1+0x708], R14 ;  /* 0x0007080e01007387 */ /* 0x000fe80000100a00 */
[----:B------:R-:W-:Y:S04]  /*20e20*/  STL.64 [R1+0x718], R126 ;  /* 0x0007187e01007387 */ /* 0x000fe80000100a00 */
[----:B------:R-:W-:Y:S04]  /*20e30*/  STL.64 [R1+0x3258], R14 ;  /* 0x0032580e01007387 */ /* 0x000fe80000100a00 */
[----:B------:R-:W-:Y:S04]  /*20e40*/  STL.64 [R1+0x728], R128 ;  /* 0x0007288001007387 */ /* 0x000fe80000100a00 */
[----:B------:R-:W-:Y:S01]  /*20e50*/  STL.64 [R1+0x740], R130 ;  /* 0x0007408201007387 */ /* 0x000fe20000100a00 */
[----:B------:R-:W-:-:S04]  /*20e60*/  IMAD.WIDE R12, R4, 0x4, R12 ;  /* 0x00000004040c7825 */ /* 0x000fc800078e020c */
[----:B----4-:R-:W-:-:S04]  /*20e70*/  IMAD.WIDE R18, R4, 0x4, R18 ;  /* 0x0000000404127825 */ /* 0x010fc800078e0212 */
        /* <DEDUP_REMOVED lines=8> */
[----:B------:R-:W4:Y:S01]  /*20f00*/  LDL.64 R124, [R1+0x1a0] ;  /* 0x0001a000017c7983 */ /* 0x000f220000100a00 */
[----:B--2---:R-:W-:-:S03]  /*20f10*/  IMAD.WIDE R20, R4, 0x4, R20 ;  /* 0x0000000404147825 */ /* 0x004fc600078e0214 */
[----:B------:R-:W2:Y:S01]  /*20f20*/  LDL.64 R218, [R1+0x198] ;  /* 0x0001980001da7983 */ /* 0x000ea20000100a00 */
[----:B------:R-:W-:-:S04]  /*20f30*/  IMAD.WIDE R224, R4, 0x4, R224 ;  /* 0x0000000404e07825 */ /* 0x000fc800078e02e0 */
[C---:B------:R-:W-:Y:S02]  /*20f40*/  IMAD.WIDE R222, R4.reuse, 0x4, R226 ;  /* 0x0000000404de7825 */ /* 0x040fe400078e02e2 */
[----:B------:R-:W2:Y:S02]  /*20f50*/  LDL.64 R226, [R1+0x190] ;  /* 0x0001900001e27983 */ /* 0x000ea40000100a00 */
[C---:B------:R-:W-:Y:S02]  /*20f60*/  IMAD.WIDE R220, R4.reuse, 0x4, R228 ;  /* 0x0000000404dc7825 */ /* 0x040fe400078e02e4 */
[----:B------:R-:W-:Y:S04]  /*20f70*/  STL.64 [R1+0x798], R20 ;  /* 0x0007981401007387 */ /* 0x000fe80000100a00 */
[----:B------:R-:W-:Y:S04]  /*20f80*/  STL.64 [R1+0x7a8], R224 ;  /* 0x0007a8e001007387 */ /* 0x000fe80000100a00 */
[----:B------:R-:W-:Y:S04]  /*20f90*/  STL.64 [R1+0x3268], R20 ;  /* 0x0032681401007387 */ /* 0x000fe80000100a00 */
[----:B------:R-:W-:Y:S04]  /*20fa0*/  STL.64 [R1+0x7b8], R222 ;  /* 0x0007b8de01007387 */ /* 0x000fe80000100a00 */
[----:B------:R-:W-:Y:S04]  /*20fb0*/  STL.64 [R1+0x7c8], R220 ;  /* 0x0007c8dc01007387 */ /* 0x000fe80000100a00 */
[----:B------:R-:W-:Y:S01]  /*20fc0*/  STL.64 [R1+0x7d8], R12 ;  /* 0x0007d80c01007387 */ /* 0x000fe20000100a00 */
[----:B---3--:R-:W-:-:S04]  /*20fd0*/  IMAD.WIDE R250, R4, 0x4, R250 ;  /* 0x0000000404fa7825 */ /* 0x008fc800078e02fa */
[C---:B------:R-:W-:Y:S01]  /*20fe0*/  IMAD.WIDE R248, R4.reuse, 0x4, R248 ;  /* 0x0000000404f87825 */ /* 0x040fe200078e02f8 */
[----:B------:R-:W-:Y:S04]  /*20ff0*/  STL.64 [R1+0x7e8], R250 ;  /* 0x0007e8fa01007387 */ /* 0x000fe80000100a00 */
[----:B------:R3:W-:Y:S04]  /*21000*/  STL.64 [R1+0x3270], R12 ;  /* 0x0032700c01007387 */ /* 0x0007e80000100a00 */
[----:B------:R-:W-:Y:S04]  /*21010*/  STL.64 [R1+0x7f8], R248 ;  /* 0x0007f8f801007387 */ /* 0x000fe80000100a00 */
        /* <DEDUP_REMOVED lines=10> */
[----:B------:R-:W2:Y:S01]  /*210c0*/  LDL.64 R38, [R1+0x140] ;  /* 0x0001400001267983 */ /* 0x000ea20000100a00 */
[----:B------:R-:W-:-:S03]  /*210d0*/  IMAD.WIDE R228, R4, 0x4, R6 ;  /* 0x0000000404e47825 */ /* 0x000fc600078e0206 */
[----:B-1----:R-:W2:Y:S04]  /*210e0*/  LDL.64 R30, [R1+0x138] ;  /* 0x00013800011e7983 */ /* 0x002ea80000100a00 */
[----:B------:R-:W2:Y:S04]  /*210f0*/  LDL.64 R156, [R1+0x130] ;  /* 0x00013000019c7983 */ /* 0x000ea80000100a00 */
[----:B------:R-:W2:Y:S04]  /*21100*/  LDL.64 R148, [R1+0x1108] ;  /* 0x0011080001947983 */ /* 0x000ea80000100a00 */
[----:B------:R-:W2:Y:S04]  /*21110*/  LDL.64 R140, [R1+0x128] ;  /* 0x00012800018c7983 */ /* 0x000ea80000100a00 */
[----:B------:R-:W2:Y:S01]  /*21120*/  LDL.64 R6, [R1+0x120] ;  /* 0x0001200001067983 */ /* 0x000ea20000100a00 */
[----:B------:R-:W-:-:S03]  /*21130*/  IMAD.WIDE R10, R4, 0x4, R10 ;  /* 0x00000004040a7825 */ /* 0x000fc600078e020a */
[----:B------:R-:W-:Y:S04]  /*21140*/  STL.64 [R1+0x808], R228 ;  /* 0x000808e401007387 */ /* 0x000fe80000100a00 */
[----:B------:R-:W2:Y:S04]  /*21150*/  LDL.64 R132, [R1+0x1138] ;  /* 0x0011380001847983 */ /* 0x000ea80000100a00 */
[----:B---3--:R-:W3:Y:S04]  /*21160*/  LDL.64 R12, [R1+0x80] ;  /* 0x00008000010c7983 */ /* 0x008ee80000100a00 */
[----:B------:R-:W3:Y:S04]  /*21170*/  LDL.64 R20, [R1+0x60] ;  /* 0x0000600001147983 */ /* 0x000ee80000100a00 */
[----:B------:R-:W3:Y:S04]  /*21180*/  LDL.64 R18, [R1+0x40] ;  /* 0x0000400001127983 */ /* 0x000ee80000100a00 */
[----:B------:R-:W3:Y:S04]  /*21190*/  LDL.64 R14, [R1+0x20] ;  /* 0x00002000010e7983 */ /* 0x000ee80000100a00 */
[----:B------:R-:W3:Y:S04]  /*211a0*/  LDL.64 R230, [R1] ;  /* 0x0000000001e67983 */ /* 0x000ee80000100a00 */
[----:B----4-:R-:W-:Y:S04]  /*211b0*/  LDGSTS.E [R8+0x2000c], desc[UR4][R124.64], !P0 ;  /* 0x2000c0007c087fae */ /* 0x010fe8000c121844 */
[----:B--2---:R-:W-:Y:S04]  /*211c0*/  LDGSTS.E [R8+0x2400c], desc[UR4][R218.64], !P0 ;  /* 0x2400c000da087fae */ /* 0x004fe8000c121844 */
[----:B------:R-:W2:Y:S04]  /*211d0*/  LDL.64 R124, [R1+0x1118] ;  /* 0x00111800017c7983 */ /* 0x000ea80000100a00 */
[----:B------:R-:W-:Y:S04]  /*211e0*/  LDGSTS.E [R8+0x2800c], desc[UR4][R226.64], !P0 ;  /* 0x2800c000e2087fae */ /* 0x000fe8000c121844 */
[----:B------:R-:W4:Y:S04]  /*211f0*/  LDL.64 R218, [R1+0x100] ;  /* 0x0001000001da7983 */ /* 0x000f280000100a00 */
[----:B------:R-:W3:Y:S04]  /*21200*/  LDL.64 R226, [R1+0xe0] ;  /* 0x0000e00001e27983 */ /* 0x000ee80000100a00 */
[----:B------:R-:W-:Y:S04]  /*21210*/  STL.64 [R1+0x818], R10 ;  /* 0x0008180a01007387 */ /* 0x000fe80000100a00 */
[----:B------:R1:W-:Y:S04]  /*21220*/  STL.64 [R1+0x3278], R10 ;  /* 0x0032780a01007387 */ /* 0x0003e80000100a00 */
[----:B-1----:R-:W3:Y:S04]  /*21230*/  LDL.64 R10, [R1+0xa0] ;  /* 0x0000a000010a7983 */ /* 0x002ee80000100a00 */
[----:B------:R-:W-:Y:S04]  /*21240*/  LDGSTS.E [R8+0x2c00c], desc[UR4][R118.64], !P0 ;  /* 0x2c00c00076087fae */ /* 0x000fe8000c121844 */
[----:B------:R-:W-:Y:S04]  /*21250*/  LDGSTS.E [R8+0x30000], desc[UR4][R110.64], !P4 ;  /* 0x300000006e087fae */ /* 0x000fe8000e121844 */
[----:B------:R-:W-:Y:S04]  /*21260*/  LDGSTS.E [R8+0x34000], desc[UR4][R102.64], !P4 ;  /* 0x3400000066087fae */ /* 0x000fe8000e121844 */
[----:B------:R-:W3:Y:S04]  /*21270*/  LDL.LU.64 R118, [R1+0x35d8] ;  /* 0x0035d80001767983 */ /* 0x000ee80000300a00 */
[----:B------:R-:W3:Y:S04]  /*21280*/  LDL.LU.64 R110, [R1+0x35d0] ;  /* 0x0035d000016e7983 */ /* 0x000ee80000300a00 */
[----:B------:R-:W3:Y:S04]  /*21290*/  LDL.LU.64 R102, [R1+0x35c8] ;  /* 0x0035c80001667983 */ /* 0x000ee80000300a00 */
        /* <DEDUP_REMOVED lines=25> */
[----:B------:R-:W2:Y:S04]  /*21430*/  LDL.LU.64 R6, [R1+0x3560] ;  /* 0x0035600001067983 */ /* 0x000ea80000300a00 */
[----:B--2---:R-:W-:Y:S04]  /*21440*/  LDGSTS.E [R8+0x3c00c], desc[UR4][R6.64], !P1 ;  /* 0x3c00c00006087fae */ /* 0x004fe8000c921844 */
[----:B------:R-:W0:Y:S04]  /*21450*/  LDGDEPBAR ;  /* 0x00000000000079af */ /* 0x000e280000000000 */
[----:B------:R-:W2:Y:S04]  /*21460*/  LDL.LU.64 R6, [R1+0x3558] ;  /* 0x0035580001067983 */ /* 0x000ea80000300a00 */
[----:B------:R1:W-:Y:S04]  /*21470*/  STL.64 [R1+0x3280], R8 ;  /* 0x0032800801007387 */ /* 0x0003e80000100a00 */
[----:B-1----:R-:W3:Y:S04]  /*21480*/  LDL.64 R8, [R1+0xc0] ;  /* 0x0000c00001087983 */ /* 0x002ee80000100a00 */
[----:B--2---:R-:W-:Y:S04]  /*21490*/  LDGSTS.E [R6+-0x40000], desc[UR4][R132.64], P3 ;  /* 0xc000000084067fae */ /* 0x004fe80009921844 */
[----:B------:R-:W-:Y:S04]  /*214a0*/  LDGSTS.E [R6+-0x3fc00], desc[UR4][R124.64], P3 ;  /* 0xc04000007c067fae */ /* 0x000fe80009921844 */
[----:B----4-:R-:W-:Y:S04]  /*214b0*/  LDGSTS.E [R6+-0x3f800], desc[UR4][R218.64], P3 ;  /* 0xc0800000da067fae */ /* 0x010fe80009921844 */
[----:B------:R-:W2:Y:S04]  /*214c0*/  LDL.LU.64 R132, [R1+0x3550] ;  /* 0x0035500001847983 */ /* 0x000ea80000300a00 */
[----:B------:R-:W4:Y:S04]  /*214d0*/  LDL.LU.64 R124, [R1+0x3548] ;  /* 0x00354800017c7983 */ /* 0x000f280000300a00 */
[----:B------:R-:W2:Y:S04]  /*214e0*/  LDL.LU.64 R218, [R1+0x3540] ;  /* 0x0035400001da7983 */ /* 0x000ea80000300a00 */
[----:B---3--:R-:W-:Y:S04]  /*214f0*/  LDGSTS.E [R6+-0x3f400], desc[UR4][R226.64], P3 ;  /* 0xc0c00000e2067fae */ /* 0x008fe80009921844 */
[----:B------:R-:W-:Y:S04]  /*21500*/  LDGSTS.E [R6+-0x3f000], desc[UR4][R8.64], P3 ;  /* 0xc100000008067fae */ /* 0x000fe80009921844 */
[----:B------:R-:W-:Y:S04]  /*21510*/  LDGSTS.E [R6+-0x3ec00], desc[UR4][R10.64], P3 ;  /* 0xc14000000a067fae */ /* 0x000fe80009921844 */
[----:B------:R-:W3:Y:S04]  /*21520*/  LDL.LU.64 R226, [R1+0x3538] ;  /* 0x0035380001e27983 */ /* 0x000ee80000300a00 */
[----:B------:R-:W-:Y:S04]  /*21530*/  LDGSTS.E [R6+-0x3e800], desc[UR4][R12.64], P3 ;  /* 0xc18000000c067fae */ /* 0x000fe80009921844 */
[----:B------:R-:W-:Y:S04]  /*21540*/  LDGSTS.E [R6+-0x3e400], desc[UR4][R20.64], P3 ;  /* 0xc1c0000014067fae */ /* 0x000fe80009921844 */
[----:B------:R-:W-:Y:S04]  /*21550*/  LDGSTS.E [R6+-0x3e000], desc[UR4][R18.64], P3 ;  /* 0xc200000012067fae */ /* 0x000fe80009921844 */
[----:B------:R-:W-:Y:S04]  /*21560*/  LDGSTS.E [R6+-0x3dc00], desc[UR4][R14.64], P3 ;  /* 0xc24000000e067fae */ /* 0x000fe80009921844 */
[----:B------:R-:W-:Y:S04]  /*21570*/  LDGSTS.E [R6+-0x3d800], desc[UR4][R230.64], P3 ;  /* 0xc2800000e6067fae */ /* 0x000fe80009921844 */
[----:B------:R-:W4:Y:S01]  /*21580*/  LDL.64 R230, [R1+0x1a8] ;  /* 0x0001a80001e67983 */ /* 0x000f220000100a00 */
[----:B------:R-:W-:-:S04]  /*21590*/  IMAD.WIDE R176, R4, 0x4, R176 ;  /* 0x0000000404b07825 */ /* 0x000fc800078e02b0 */
[----:B------:R-:W-:-:S04]  /*215a0*/  IMAD.WIDE R200, R4, 0x4, R200 ;  /* 0x0000000404c87825 */ /* 0x000fc800078e02c8 */
[----:B------:R-:W-:-:S04]  /*215b0*/  IMAD.WIDE R208, R4, 0x4, R208 ;  /* 0x0000000404d07825 */ /* 0x000fc800078e02d0 */
[----:B------:R-:W-:-:S04]  /*215c0*/  IMAD.WIDE R244, R4, 0x4, R244 ;  /* 0x0000000404f47825 */ /* 0x000fc800078e02f4 */
[C---:B------:R-:W-:Y:S01]  /*215d0*/  IMAD.WIDE R22, R4.reuse, 0x4, R22 ;  /* 0x0000000404167825 */ /* 0x040fe200078e0216 */
[----:B---3--:R-:W-:Y:S04]  /*215e0*/  LDGSTS.E [R6+-0x3d400], desc[UR4][R226.64], P3 ;  /* 0xc2c00000e2067fae */ /* 0x008fe80009921844 */
[----:B--2---:R-:W-:Y:S04]  /*215f0*/  LDGSTS.E [R6+-0x3d000], desc[UR4][R218.64], P3 ;  /* 0xc3000000da067fae */ /* 0x004fe80009921844 */
[----:B----4-:R-:W-:Y:S04]  /*21600*/  LDGSTS.E [R6+-0x3cc00], desc[UR4][R124.64], P3 ;  /* 0xc34000007c067fae */ /* 0x010fe80009921844 */
        /* <DEDUP_REMOVED lines=15> */
[----:B------:R-:W-:Y:S04]  /*21700*/  STL.64 [R1+0x3288], R226 ;  /* 0x003288e201007387 */ /* 0x000fe80000100a00 */
[----:B------:R-:W-:Y:S04]  /*21710*/  LDGSTS.E [R6+-0x38c00], desc[UR4][R118.64], P3 ;  /* 0xc740000076067fae */ /* 0x000fe80009921844 */
[----:B------:R-:W-:Y:S04]  /*21720*/  STL.64 [R1+0x3290], R218 ;  /* 0x003290da01007387 */ /* 0x000fe80000100a00 */
[----:B------:R-:W-:Y:S04]  /*21730*/  LDGSTS.E [R6+-0x38800], desc[UR4][R168.64], P3 ;  /* 0xc7800000a8067fae */ /* 0x000fe80009921844 */
[----:B------:R1:W-:Y:S04]  /*21740*/  STL.64 [R1+0x3298], R124 ;  /* 0x0032987c01007387 */ /* 0x0003e80000100a00 */
[----:B------:R-:W-:Y:S04]  /*21750*/  LDGSTS.E [R6+-0x38400], desc[UR4][R176.64], P3 ;  /* 0xc7c00000b0067fae */ /* 0x000fe80009921844 */
[----:B------:R-:W-:Y:S04]  /*21760*/  STL.64 [R1+0x32a0], R132 ;  /* 0x0032a08401007387 */ /* 0x000fe80000100a00 */
        /* <DEDUP_REMOVED lines=15> */
[----:B------:R2:W-:Y:S04]  /*21860*/  STL.64 [R1+0x32e0], R62 ;  /* 0x0032e03e01007387 */ /* 0x0005e80000100a00 */
[----:B------:R-:W-:Y:S04]  /*21870*/  LDGSTS.E [R6+-0x2e000], desc[UR4][R194.64], P3 ;  /* 0xd2000000c2067fae */ /* 0x000fe80009921844 */
[----:B------:R-:W-:Y:S04]  /*21880*/  LDGSTS.E [R6+-0x2dc00], desc[UR4][R186.64], P3 ;  /* 0xd2400000ba067fae */ /* 0x000fe80009921844 */
[----:B------:R-:W-:Y:S04]  /*21890*/  LDGSTS.E [R6+-0x2d800], desc[UR4][R178.64], P3 ;  /* 0xd2800000b2067fae */ /* 0x000fe80009921844 */
[----:B------:R-:W3:Y:S04]  /*218a0*/  LDL.LU.64 R194, [R1+0x3530] ;  /* 0x0035300001c27983 */ /* 0x000ee80000300a00 */
[----:B------:R-:W4:Y:S04]  /*218b0*/  LDL.LU.64 R186, [R1+0x3528] ;  /* 0x0035280001ba7983 */ /* 0x000f280000300a00 */
[----:B------:R-:W2:Y:S04]  /*218c0*/  LDL.LU.64 R178, [R1+0x3520] ;  /* 0x0035200001b27983 */ /* 0x000ea80000300a00 */
[----:B-1----:R-:W3:Y:S04]  /*218d0*/  LDL.64 R124, [R1+0x1130] ;  /* 0x00113000017c7983 */ /* 0x002ee80000100a00 */
[----:B------:R-:W4:Y:S04]  /*218e0*/  LDL.64 R218, [R1+0x1110] ;  /* 0x0011100001da7983 */ /* 0x000f280000100a00 */
        /* <DEDUP_REMOVED lines=9> */
[----:B------:R-:W-:Y:S04]  /*21980*/  LDGSTS.E [R6+-0x2d000], desc[UR4][R120.64], P3 ;  /* 0xd300000078067fae */ /* 0x000fe80009921844 */
[----:B------:R-:W-:Y:S04]  /*21990*/  LDGSTS.E [R6+-0x2cc00], desc[UR4][R112.64], P3 ;  /* 0xd340000070067fae */ /* 0x000fe80009921844 */
[----:B------:R-:W2:Y:S04]  /*219a0*/  LDL.LU.64 R170, [R1+0x3518] ;  /* 0x0035180001aa7983 */ /* 0x000ea80000300a00 */
[----:B------:R-:W2:Y:S04]  /*219b0*/  LDL.LU.64 R120, [R1+0x3510] ;  /* 0x0035100001787983 */ /* 0x000ea80000300a00 */
[----:B------:R-:W2:Y:S04]  /*219c0*/  LDL.LU.64 R112, [R1+0x3508] ;  /* 0x0035080001707983 */ /* 0x000ea80000300a00 */
        /* <DEDUP_REMOVED lines=35> */
[----:B------:R-:W2:Y:S01]  /*21c00*/  LDL.LU.64 R250, [R1+0x3478] ;  /* 0x0034780001fa7983 */ /* 0x000ea20000300a00 */
[----:B------:R-:W-:-:S04]  /*21c10*/  IMAD.WIDE R242, R4, 0x4, R242 ;  /* 0x0000000404f27825 */ /* 0x000fc800078e02f2 */
[----:B------:R-:W-:-:S04]  /*21c20*/  IMAD.WIDE R234, R4, 0x4, R234 ;  /* 0x0000000404ea7825 */ /* 0x000fc800078e02ea */
[C---:B------:R-:W-:Y:S01]  /*21c30*/  IMAD.WIDE R24, R4.reuse, 0x4, R24 ;  /* 0x0000000404187825 */ /* 0x040fe200078e0218 */
        /* <DEDUP_REMOVED lines=49> */
[----:B------:R-:W3:Y:S04]  /*21f50*/  LDL.64 R124, [R1+0x1128] ;  /* 0x00112800017c7983 */ /* 0x000ee80000100a00 */
        /* <DEDUP_REMOVED lines=39> */
[----:B------:R-:W3:Y:S04]  /*221d0*/  LDL.LU.64 R2, [R1+0x33d8] ;  /* 0x0033d80001027983 */ /* 0x000ee80000300a00 */
        /* <DEDUP_REMOVED lines=8> */
[----:B------:R-:W2:Y:S01]  /*22260*/  LDL.LU.64 R248, [R1+0x33b0] ;  /* 0x0033b00001f87983 */ /* 0x000ea20000300a00 */
[----:B------:R-:W-:-:S04]  /*22270*/  IMAD.WIDE R204, R4, 0x4, R204 ;  /* 0x0000000404cc7825 */ /* 0x000fc800078e02cc */
        /* <DEDUP_REMOVED lines=36> */
[----:B------:R1:W-:Y:S04]  /*224c0*/  LDGSTS.E [R3+-0x2fa00], desc[UR4][R196.64], P3 ;  /* 0xd0600000c4037fae */ /* 0x0003e80009921844 */
[----:B------:R2:W-:Y:S04]  /*224d0*/  LDGSTS.E [R3+-0x2f600], desc[UR4][R204.64], P3 ;  /* 0xd0a00000cc037fae */ /* 0x0005e80009921844 */
        /* <DEDUP_REMOVED lines=14> */
[----:B------:R-:W4:Y:S04]  /*225c0*/  LDL.64 R124, [R1+0x1120] ;  /* 0x00112000017c7983 */ /* 0x000f280000100a00 */
[----:B------:R-:W2:Y:S04]  /*225d0*/  LDL.64 R218, [R1+0x108] ;  /* 0x0001080001da7983 */ /* 0x000ea80000100a00 */
        /* <DEDUP_REMOVED lines=8> */
[----:B------:R-:W3:Y:S04]  /*22660*/  LDL.LU.64 R174, [R1+0x3388] ;  /* 0x0033880001ae7983 */ /* 0x000ee80000300a00 */
[----:B------:R-:W3:Y:S04]  /*22670*/  LDL.LU.64 R166, [R1+0x3380] ;  /* 0x0033800001a67983 */ /* 0x000ee80000300a00 */
[----:B------:R-:W-:Y:S04]  /*22680*/  LDGSTS.E [R3+-0x2ca00], desc[UR4][R116.64], P3 ;  /* 0xd360000074037fae */ /* 0x000fe80009921844 */
[----:B------:R-:W-:Y:S04]  /*22690*/  LDGSTS.E [R3+-0x2c600], desc[UR4][R108.64], P3 ;  /* 0xd3a000006c037fae */ /* 0x000fe80009921844 */
[----:B------:R-:W-:Y:S04]  /*226a0*/  LDGSTS.E [R3+-0x2c200], desc[UR4][R100.64], P3 ;  /* 0xd3e0000064037fae */ /* 0x000fe80009921844 */
[----:B------:R-:W3:Y:S04]  /*226b0*/  LDL.LU.64 R116, [R1+0x3378] ;  /* 0x0033780001747983 */ /* 0x000ee80000300a00 */
        /* <DEDUP_REMOVED lines=33> */
[----:B------:R-:W3:Y:S04]  /*228d0*/  LDL.LU.64 R228, [R1+0x32e8] ;  /* 0x0032e80001e47983 */ /* 0x000ee80000300a00 */
        /* <DEDUP_REMOVED lines=9> */
[----:B----4-:R-:W-:Y:S04]  /*22970*/  LDGSTS.E [R0+-0x3fd00], desc[UR4][R124.64], P3 ;  /* 0xc03000007c007fae */ /* 0x010fe80009921844 */
[----:B--2---:R-:W-:Y:S04]  /*22980*/  LDGSTS.E [R0+-0x3f900], desc[UR4][R218.64], P3 ;  /* 0xc0700000da007fae */ /* 0x004fe80009921844 */
[----:B---3--:R-:W-:Y:S04]  /*22990*/  LDGSTS.E [R0+-0x3f500], desc[UR4][R226.64], P3 ;  /* 0xc0b00000e2007fae */ /* 0x008fe80009921844 */
[----:B------:R-:W2:Y:S04]  /*229a0*/  LDL.64 R124, [R1+0x418] ;  /* 0x00041800017c7983 */ /* 0x000ea80000100a00 */
[----:B------:R-:W3:Y:S04]  /*229b0*/  LDL.64 R218, [R1+0x458] ;  /* 0x0004580001da7983 */ /* 0x000ee80000100a00 */
        /* <DEDUP_REMOVED lines=14> */
[----:B------:R-:W4:Y:S01]  /*22aa0*/  LDL.64 R230, [R1+0x658] ;  /* 0x0006580001e67983 */ /* 0x000f220000100a00 */
[----:B------:R-:W-:-:S04]  /*22ab0*/  IMAD.WIDE R246, R4, 0x4, R246 ;  /* 0x0000000404f67825 */ /* 0x000fc800078e02f6 */
[----:B------:R-:W-:-:S04]  /*22ac0*/  IMAD.WIDE R238, R4, 0x4, R238 ;  /* 0x0000000404ee7825 */ /* 0x000fc800078e02ee */
[----:B------:R-:W-:Y:S01]  /*22ad0*/  IMAD.WIDE R16, R4, 0x4, R16 ;  /* 0x0000000404107825 */ /* 0x000fe200078e0210 */
        /* <DEDUP_REMOVED lines=47> */
[----:B--2---:R-:W-:Y:S04]  /*22dd0*/  LDGSTS.E [R0+-0x2bd00], desc[UR4][R124.64], P3 ;  /* 0xd43000007c007fae */ /* 0x004fe80009921844 */
[----:B---3--:R-:W-:Y:S04]  /*22de0*/  LDGSTS.E [R0+-0x2b900], desc[UR4][R218.64], P3 ;  /* 0xd4700000da007fae */ /* 0x008fe80009921844 */
[----:B----4-:R-:W-:Y:S04]  /*22df0*/  LDGSTS.E [R0+-0x2b500], desc[UR4][R226.64], P3 ;  /* 0xd4b00000e2007fae */ /* 0x010fe80009921844 */
        /* <DEDUP_REMOVED lines=16> */
[----:B------:R-:W2:Y:S04]  /*22f00*/  LDL.LU.64 R230, [R1+0x3250] ;  /* 0x0032500001e67983 */ /* 0x000ea80000300a00 */
[----:B--2---:R2:W-:Y:S04]  /*22f10*/  LDGSTS.E [R0+-0x29500], desc[UR4][R230.64], P3 ;  /* 0xd6b00000e6007fae */ /* 0x0045e80009921844 */
[----:B----4-:R-:W-:Y:S04]  /*22f20*/  LDGSTS.E [R0+-0x29100], desc[UR4][R14.64], P3 ;  /* 0xd6f000000e007fae */ /* 0x010fe80009921844 */
[----:B---3--:R-:W-:Y:S04]  /*22f30*/  LDGSTS.E [R0+-0x28d00], desc[UR4][R18.64], P3 ;  /* 0xd730000012007fae */ /* 0x008fe80009921844 */
[----:B------:R-:W2:Y:S04]  /*22f40*/  LDL.LU.64 R230, [R1+0x3248] ;  /* 0x0032480001e67983 */ /* 0x000ea80000300a00 */
[----:B------:R-:W3:Y:S04]  /*22f50*/  LDL.LU.64 R14, [R1+0x3240] ;  /* 0x00324000010e7983 */ /* 0x000ee80000300a00 */
[----:B------:R-:W4:Y:S04]  /*22f60*/  LDL.LU.64 R18, [R1+0x3238] ;  /* 0x0032380001127983 */ /* 0x000f280000300a00 */
[----:B------:R-:W-:Y:S04]  /*22f70*/  LDGSTS.E [R0+-0x28900], desc[UR4][R20.64], P3 ;  /* 0xd770000014007fae */ /* 0x000fe80009921844 */
[----:B------:R2:W-:Y:S04]  /*22f80*/  LDGSTS.E [R0+-0x28500], desc[UR4][R12.64], P3 ;  /* 0xd7b000000c007fae */ /* 0x0005e80009921844 */
[----:B------:R2:W-:Y:S04]  /*22f90*/  LDGSTS.E [R0+-0x28100], desc[UR4][R10.64], P3 ;  /* 0xd7f000000a007fae */ /* 0x0005e80009921844 */
[----:B------:R-:W3:Y:S04]  /*22fa0*/  LDL.LU.64 R20, [R1+0x3230] ;  /* 0x0032300001147983 */ /* 0x000ee80000300a00 */
[----:B------:R-:W4:Y:S04]  /*22fb0*/  LDL.LU.64 R12, [R1+0x3228] ;  /* 0x00322800010c7983 */ /* 0x000f280000300a00 */
[----:B------:R-:W3:Y:S04]  /*22fc0*/  LDL.LU.64 R10, [R1+0x3220] ;  /* 0x00322000010a7983 */ /* 0x000ee80000300a00 */
[----:B------:R-:W0:Y:S01]  /*22fd0*/  LDGDEPBAR ;  /* 0x00000000000079af */ /* 0x000e220000000000 */
[----:B------:R-:W-:-:S02]  /*22fe0*/  UISETP.GE.AND UP0, UPT, UR6, 0x40, UPT ;  /* 0x000000400600788c */ /* 0x000fc4000bf06270 */
[----:B------:R-:W-:Y:S01]  /*22ff0*/  UISETP.GT.AND UP1, UPT, UR6, 0xbf, UPT ;  /* 0x000000bf0600788c */ /* 0x000fe2000bf24270 */
[----:B------:R-:W-:Y:S06]  /*23000*/  BAR.SYNC.DEFER_BLOCKING 0x0 ;  /* 0x0000000000007b1d */ /* 0x000fec0000010000 */
[----:B------:R1:W-:Y:S01]  /*23010*/  STL.64 [R1+0x35e8], R196 ;  /* 0x0035e8c401007387 */ /* 0x0003e20000100a00 */
[----:B------:R-:W-:Y:S01]  /*23020*/  PLOP3.LUT P0, PT, PT, PT, UP1, 0x80, 0x0 ;  /* 0x000000000000781c */ /* 0x000fe20003f0f018 */
[----:B------:R-:W-:Y:S02]  /*23030*/  ULDC UR7, c[0x0][0x230] ;  /* 0x00008c0000077ab9 */ /* 0x000fe40000000800 */
[----:B------:R1:W-:Y:S02]  /*23040*/  STL.64 [R1+0x35e0], R198 ;  /* 0x0035e0c601007387 */ /* 0x0003e40000100a00 */
[----:B-1----:R-:W-:Y:S01]  /*23050*/  VIADD R196, R252, 0xffffff7f ;  /* 0xffffff7ffcc47836 */ /* 0x002fe20000000000 */
[----:B------:R-:W1:Y:S01]  /*23060*/  LDC R197, c[0x0][0x230] ;  /* 0x00008c00ffc57b82 */ /* 0x000e620000000800 */
[----:B------:R-:W3:Y:S04]  /*23070*/  LDL.LU.64 R198, [R1+0xf70] ;  /* 0x000f700001c67983 */ /* 0x000ee80000300a00 */
[----:B------:R1:W-:Y:S04]  /*23080*/  STL.64 [R1+0x35d8], R200 ;  /* 0x0035d8c801007387 */ /* 0x0003e80000100a00 */
[----:B-1----:R-:W3:Y:S04]  /*23090*/  LDL.LU.64 R200, [R1+0xf78] ;  /* 0x000f780001c87983 */ /* 0x002ee80000300a00 */
[----:B------:R1:W-:Y:S04]  /*230a0*/  STL.64 [R1+0x35d0], R202 ;  /* 0x0035d0ca01007387 */ /* 0x0003e80000100a00 */
[----:B------:R1:W-:Y:S04]  /*230b0*/  STL.64 [R1+0x35c8], R204 ;  /* 0x0035c8cc01007387 */ /* 0x0003e80000100a00 */
[----:B------:R-:W-:Y:S04]  /*230c0*/  STL.64 [R1+0x35c0], R206 ;  /* 0x0035c0ce01007387 */ /* 0x000fe80000100a00 */
[----:B------:R-:W-:Y:S01]  /*230d0*/  STL.64 [R1+0x35b8], R208 ;  /* 0x0035b8d001007387 */ /* 0x000fe20000100a00 */
[----:B-1----:R-:W1:Y:S03]  /*230e0*/  LDC R203, c[0x0][0x230] ;  /* 0x00008c00ffcb7b82 */ /* 0x002e660000000800 */
[----:B------:R-:W-:Y:S04]  /*230f0*/  STL.64 [R1+0x35b0], R210 ;  /* 0x0035b0d201007387 */ /* 0x000fe80000100a00 */
[----:B------:R-:W-:Y:S01]  /*23100*/  STL.64 [R1+0x35a8], R212 ;  /* 0x0035a8d401007387 */ /* 0x000fe20000100a00 */
[----:B------:R-:W3:Y:S03]  /*23110*/  LDC R205, c[0x0][0x230] ;  /* 0x00008c00ffcd7b82 */ /* 0x000ee60000000800 */
[----:B------:R1:W-:Y:S05]  /*23120*/  STL.64 [R1+0x35a0], R246 ;  /* 0x0035a0f601007387 */ /* 0x0003ea0000100a00 */
[----:B------:R-:W3:Y:S01]  /*23130*/  LDC R202, c[0x0][0x230] ;  /* 0x00008c00ffca7b82 */ /* 0x000ee20000000800 */
[----:B-1----:R-:W3:Y:S04]  /*23140*/  LDL.LU.64 R246, [R1+0xf60] ;  /* 0x000f600001f67983 */ /* 0x002ee80000300a00 */
[----:B------:R1:W-:Y:S04]  /*23150*/  STL.64 [R1+0x3598], R244 ;  /* 0x003598f401007387 */ /* 0x0003e80000100a00 */
[----:B-1----:R-:W3:Y:S01]  /*23160*/  LDL.LU.64 R244, [R1+0xf68] ;  /* 0x000f680001f47983 */ /* 0x002ee20000300a00 */
[----:B------:R-:W-:Y:S01]  /*23170*/  VIADD R252, R203, 0xffffff7e ;  /* 0xffffff7ecbfc7836 */ /* 0x000fe20000000000 */
[----:B------:R-:W-:Y:S01]  /*23180*/  ISETP.GE.U32.AND P1, PT, R196, 0x7fffff40, PT ;  /* 0x7fffff40c400780c */ /* 0x000fe20003f26070 */
[----:B------:R-:W1:Y:S01]  /*23190*/  LDC R203, c[0x0][0x230] ;  /* 0x00008c00ffcb7b82 */ /* 0x000e620000000800 */
[----:B------:R-:W-:Y:S01]  /*231a0*/  STL.64 [R1+0x3590], R242 ;  /* 0x003590f201007387 */ /* 0x000fe20000100a00 */
[----:B--2---:R-:W-:-:S03]  /*231b0*/  SEL R231, R231, RZ, P0 ;  /* 0x000000ffe7e77207 */ /* 0x004fc60000000000 */
[----:B------:R-:W-:Y:S01]  /*231c0*/  STL.64 [R1+0x3588], R240 ;  /* 0x003588f001007387 */ /* 0x000fe20000100a00 */
[----:B------:R-:W-:Y:S02]  /*231d0*/  ISETP.GE.U32.AND P4, PT, R252, 0x7fffff3f, PT ;  /* 0x7fffff3ffc00780c */ /* 0x000fe40003f86070 */
[----:B------:R-:W2:Y:S01]  /*231e0*/  LDC R196, c[0x0][0x230] ;  /* 0x00008c00ffc47b82 */ /* 0x000ea20000000800 */
[----:B------:R-:W-:Y:S01]  /*231f0*/  STL.64 [R1+0x3580], R238 ;  /* 0x003580ee01007387 */ /* 0x000fe20000100a00 */
[----:B------:R-:W-:-:S03]  /*23200*/  ISETP.NE.U32.AND P3, PT, R231, RZ, PT ;  /* 0x000000ffe700720c */ /* 0x000fc60003f65070 */
[----:B------:R-:W-:Y:S04]  /*23210*/  STL.64 [R1+0x3578], R236 ;  /* 0x003578ec01007387 */ /* 0x000fe80000100a00 */
[----:B------:R-:W-:Y:S04]  /*23220*/  STL.64 [R1+0x3570], R234 ;  /* 0x003570ea01007387 */ /* 0x000fe80000100a00 */
[----:B------:R-:W-:Y:S04]  /*23230*/  STL.64 [R1+0x3568], R232 ;  /* 0x003568e801007387 */ /* 0x000fe80000100a00 */
[----:B------:R-:W-:Y:S04]  /*23240*/  STL.64 [R1+0x3560], R16 ;  /* 0x0035601001007387 */ /* 0x000fe80000100a00 */
[----:B------:R4:W-:Y:S04]  /*23250*/  STL.64 [R1+0x3558], R22 ;  /* 0x0035581601007387 */ /* 0x0009e80000100a00 */
[----:B------:R2:W-:Y:S04]  /*23260*/  STL.64 [R1+0x3550], R24 ;  /* 0x0035501801007387 */ /* 0x0005e80000100a00 */
[----:B------:R-:W-:Y:S04]  /*23270*/  STL.64 [R1+0x3548], R26 ;  /* 0x0035481a01007387 */ /* 0x000fe80000100a00 */
[----:B------:R-:W-:Y:S01]  /*23280*/  STL.64 [R1+0x3540], R28 ;  /* 0x0035401c01007387 */ /* 0x000fe20000100a00 */
[----:B-1----:R-:W-:Y:S01]  /*23290*/  VIADD R252, R203, 0xffffff5f ;  /* 0xffffff5fcbfc7836 */ /* 0x002fe20000000000 */
[----:B----4-:R-:W1:Y:S02]  /*232a0*/  LDC R23, c[0x0][0x230] ;  /* 0x00008c00ff177b82 */ /* 0x010e640000000800 */
[----:B------:R4:W-:Y:S04]  /*232b0*/  STL.64 [R1+0x3538], R6 ;  /* 0x0035380601007387 */ /* 0x0009e80000100a00 */
[----:B------:R4:W-:Y:S01]  /*232c0*/  STL.64 [R1+0x3228], R12 ;  /* 0x0032280c01007387 */ /* 0x0009e20000100a00 */
[----:B--2---:R-:W-:Y:S01]  /*232d0*/  VIADD R231, R196, 0xffffff5e ;  /* 0xffffff5ec4e77836 */ /* 0x004fe20000000000 */
[----:B------:R-:W2:Y:S02]  /*232e0*/  LDC R24, c[0x0][0x230] ;  /* 0x00008c00ff187b82 */ /* 0x000ea40000000800 */
[----:B---3--:R3:W-:Y:S04]  /*232f0*/  STL.64 [R1+0x3220], R10 ;  /* 0x0032200a01007387 */ /* 0x0087e80000100a00 */
[----:B------:R-:W2:Y:S02]  /*23300*/  LDL.LU.64 R212, [R1+0xf58] ;  /* 0x000f580001d47983 */ /* 0x000ea40000300a00 */
[----:B------:R-:W1:Y:S02]  /*23310*/  LDC R22, c[0x0][0x230] ;  /* 0x00008c00ff167b82 */ /* 0x000e640000000800 */
[----:B------:R-:W2:Y:S04]  /*23320*/  LDL.LU.64 R210, [R1+0xf50] ;  /* 0x000f500001d27983 */ /* 0x000ea80000300a00 */
[----:B------:R-:W2:Y:S01]  /*23330*/  LDL.LU.64 R208, [R1+0xf48] ;  /* 0x000f480001d07983 */ /* 0x000ea20000300a00 */
[----:B----4-:R-:W-:-:S03]  /*23340*/  VIADD R7, R205, 0xffffff7d ;  /* 0xffffff7dcd077836 */ /* 0x010fc60000000000 */
[----:B------:R-:W4:Y:S01]  /*23350*/  LDL.LU.64 R206, [R1+0xf40] ;  /* 0x000f400001ce7983 */ /* 0x000f220000300a00 */
[----:B------:R-:W-:Y:S01]  /*23360*/  VIADD R6, R202, 0xffffff7c ;  /* 0xffffff7cca067836 */ /* 0x000fe20000000000 */
[----:B------:R-:W-:Y:S02]  /*23370*/  ISETP.GE.U32.AND P0, PT, R7, 0x7fffff3e, PT ;  /* 0x7fffff3e0700780c */ /* 0x000fe40003f06070 */
[----:B------:R-:W4:Y:S01]  /*23380*/  LDL.LU.64 R204, [R1+0xf38] ;  /* 0x000f380001cc7983 */ /* 0x000f220000300a00 */
[----:B------:R-:W-:Y:S02]  /*23390*/  ISETP.GE.U32.AND P2, PT, R231, 0x7fffff1f, PT ;  /* 0x7fffff1fe700780c */ /* 0x000fe40003f46070 */
[----:B------:R-:W-:Y:S01]  /*233a0*/  ISETP.GE.U32.AND P6, PT, R6, 0x7fffff3d, PT ;  /* 0x7fffff3d0600780c */ /* 0x000fe20003fc6070 */
[----:B------:R-:W4:Y:S01]  /*233b0*/  LDL.LU.64 R202, [R1+0xf30] ;  /* 0x000f300001ca7983 */ /* 0x000f220000300a00 */
[----:B------:R-:W-:Y:S01]  /*233c0*/  VIADD R231, R197, 0xffffff5d ;  /* 0xffffff5dc5e77836 */ /* 0x000fe20000000000 */
[----:B------:R-:W-:-:S02]  /*233d0*/  ISETP.GE.U32.AND P5, PT, R252, 0x7fffff20, PT ;  /* 0x7fffff20fc00780c */ /* 0x000fc40003fa6070 */
[----:B------:R-:W1:Y:S01]  /*233e0*/  LDC R252, c[0x0][0x230] ;  /* 0x00008c00fffc7b82 */ /* 0x000e620000000800 */
[----:B------:R-:W-:-:S04]  /*233f0*/  IMAD.WIDE R12, R2, 0x4, R198 ;  /* 0x00000004020c7825 */ /* 0x000fc800078e02c6 */
[----:B------:R-:W-:-:S05]  /*23400*/  IMAD.WIDE R16, R2, 0x4, R200 ;  /* 0x0000000402107825 */ /* 0x000fca00078e02c8 */
[----:B------:R2:W-:Y:S04]  /*23410*/  STL.64 [R1+0xf78], R16 ;  /* 0x000f781001007387 */ /* 0x0005e80000100a00 */
[----:B------:R-:W4:Y:S04]  /*23420*/  LDL.LU.64 R200, [R1+0xf28] ;  /* 0x000f280001c87983 */ /* 0x000f280000300a00 */
[----:B------:R2:W-:Y:S04]  /*23430*/  STL.64 [R1+0xf70], R12 ;  /* 0x000f700c01007387 */ /* 0x0005e80000100a00 */
[----:B------:R-:W4:Y:S04]  /*23440*/  LDL.LU.64 R198, [R1+0xf20] ;  /* 0x000f200001c67983 */ /* 0x000f280000300a00 */
[----:B------:R-:W-:Y:S01]  /*23450*/  @!PT LDS RZ, [RZ] ;  /* 0x00000000fffff984 */ /* 0x000fe20000000800 */
[----:B------:R-:W-:Y:S01]  /*23460*/  @!PT LDS RZ, [RZ] ;  /* 0x00000000fffff984 */ /* 0x000fe20000000800 */
[----:B------:R-:W-:Y:S01]  /*23470*/  @!PT LDS RZ, [RZ] ;  /* 0x00000000fffff984 */ /* 0x000fe20000000800 */
[----:B------:R2:W-:Y:S04]  /*23480*/  LDGSTS.E [R230+0x40000], desc[UR4][R16.64], !P1 ;  /* 0x4000000010e67fae */ /* 0x0005e8000c921844 */
[----:B------:R2:W-:Y:S01]  /*23490*/  LDGSTS.E [R230+0x44000], desc[UR4][R12.64], !P1 ;  /* 0x440000000ce67fae */ /* 0x0005e2000c921844 */
[----:B------:R-:W-:-:S04]  /*234a0*/  IMAD.WIDE R6, R2, 0x4, R246 ;  /* 0x0000000402067825 */ /* 0x000fc800078e02f6 */
[----:B---3--:R-:W-:-:S05]  /*234b0*/  IMAD.WIDE R10, R2, 0x4, R244 ;  /* 0x00000004020a7825 */ /* 0x008fca00078e02f4 */
[----:B------:R3:W-:Y:S04]  /*234c0*/  STL.64 [R1+0xf68], R10 ;  /* 0x000f680a01007387 */ /* 0x0007e80000100a00 */
[----:B------:R4:W-:Y:S04]  /*234d0*/  STL.64 [R1+0xf60], R6 ;  /* 0x000f600601007387 */ /* 0x0009e80000100a00 */
[----:B------:R-:W4:Y:S04]  /*234e0*/  LDL.LU.64 R196, [R1+0xf18] ;  /* 0x000f180001c47983 */ /* 0x000f280000300a00 */
[----:B------:R3:W-:Y:S04]  /*234f0*/  LDGSTS.E [R230+0x48000], desc[UR4][R10.64], !P1 ;  /* 0x480000000ae67fae */ /* 0x0007e8000c921844 */
[----:B------:R4:W-:Y:S01]  /*23500*/  LDGSTS.E [R230+0x4c000], desc[UR4][R6.64], !P1 ;  /* 0x4c00000006e67fae */ /* 0x0009e2000c921844 */
[----:B--2---:R-:W-:-:S04]  /*23510*/  IMAD.WIDE R16, R2, 0x4, R212 ;  /* 0x0000000402107825 */ /* 0x004fc800078e02d4 */
[C---:B------:R-:W-:Y:S01]  /*23520*/  IMAD.WIDE R12, R2.reuse, 0x4, R210 ;  /* 0x00000004020c7825 */ /* 0x040fe200078e02d2 */
[----:B------:R2:W-:Y:S03]  /*23530*/  STL.64 [R1+0xf58], R16 ;  /* 0x000f581001007387 */ /* 0x0005e60000100a00 */
[C---:B---3--:R-:W-:Y:S01]  /*23540*/  IMAD.WIDE R10, R2.reuse, 0x4, R208 ;  /* 0x00000004020a7825 */ /* 0x048fe200078e02d0 */
[----:B------:R-:W3:Y:S03]  /*23550*/  LDL.LU.64 R244, [R1+0xf10] ;  /* 0x000f100001f47983 */ /* 0x000ee60000300a00 */
[C---:B----4-:R-:W-:Y:S01]  /*23560*/  IMAD.WIDE R6, R2.reuse, 0x4, R206 ;  /* 0x0000000402067825 */ /* 0x050fe200078e02ce */
[----:B------:R4:W-:Y:S04]  /*23570*/  STL.64 [R1+0xf50], R12 ;  /* 0x000f500c01007387 */ /* 0x0009e80000100a00 */
[----:B------:R-:W3:Y:S04]  /*23580*/  LDL.LU.64 R246, [R1+0xf08] ;  /* 0x000f080001f67983 */ /* 0x000ee80000300a00 */
[----:B------:R1:W-:Y:S04]  /*23590*/  STL.64 [R1+0xf48], R10 ;  /* 0x000f480a01007387 */ /* 0x0003e80000100a00 */
[----:B------:R-:W3:Y:S04]  /*235a0*/  LDL.LU.64 R212, [R1+0xf00] ;  /* 0x000f000001d47983 */ /* 0x000ee80000300a00 */
[----:B------:R2:W-:Y:S04]  /*235b0*/  LDGSTS.E [R230+0x40004], desc[UR4][R16.64], !P4 ;  /* 0x4000400010e67fae */ /* 0x0005e8000e121844 */
[----:B------:R1:W-:Y:S04]  /*235c0*/  STL.64 [R1+0xf40], R6 ;  /* 0x000f400601007387 */ /* 0x0003e80000100a00 */
[----:B------:R4:W-:Y:S01]  /*235d0*/  LDGSTS.E [R230+0x44004], desc[UR4][R12.64], !P4 ;  /* 0x440040000ce67fae */ /* 0x0009e2000e121844 */
[----:B--2---:R-:W-:-:S03]  /*235e0*/  IMAD.WIDE R16, R2, 0x4, R204 ;  /* 0x0000000402107825 */ /* 0x004fc600078e02cc */
[----:B------:R1:W-:Y:S04]  /*235f0*/  LDGSTS.E [R230+0x48004], desc[UR4][R10.64], !P4 ;  /* 0x480040000ae67fae */ /* 0x0003e8000e121844 */
[----:B------:R-:W2:Y:S01]  /*23600*/  LDL.LU.64 R210, [R1+0xd60] ;  /* 0x000d600001d27983 */ /* 0x000ea20000300a00 */
[----:B----4-:R-:W-:-:S03]  /*23610*/  IMAD.WIDE R12, R2, 0x4, R202 ;  /* 0x00000004020c7825 */ /* 0x010fc600078e02ca */
[----:B------:R-:W4:Y:S04]  /*23620*/  LDL.LU.64 R208, [R1+0xd58] ;  /* 0x000d580001d07983 */ /* 0x000f280000300a00 */
[----:B------:R-:W4:Y:S04]  /*23630*/  LDL.LU.64 R206, [R1+0xd50] ;  /* 0x000d500001ce7983 */ /* 0x000f280000300a00 */
[----:B------:R1:W-:Y:S04]  /*23640*/  STL.64 [R1+0xf38], R16 ;  /* 0x000f381001007387 */ /* 0x0003e80000100a00 */
[----:B------:R1:W-:Y:S04]  /*23650*/  LDGSTS.E [R230+0x4c004], desc[UR4][R6.64], !P4 ;  /* 0x4c00400006e67fae */ /* 0x0003e8000e121844 */
[----:B------:R3:W-:Y:S04]  /*23660*/  STL.64 [R1+0xf30], R12 ;  /* 0x000f300c01007387 */ /* 0x0007e80000100a00 */
[----:B------:R1:W-:Y:S04]  /*23670*/  LDGSTS.E [R230+0x40008], desc[UR4][R16.64], !P0 ;  /* 0x4000800010e67fae */ /* 0x0003e8000c121844 */
[----:B------:R3:W-:Y:S01]  /*23680*/  LDGSTS.E [R230+0x44008], desc[UR4][R12.64], !P0 ;  /* 0x440080000ce67fae */ /* 0x0007e2000c121844 */
[----:B-1----:R-:W-:-:S05]  /*23690*/  IMAD.WIDE R10, R2, 0x4, R200 ;  /* 0x00000004020a7825 */ /* 0x002fca00078e02c8 */
[----:B------:R1:W-:Y:S01]  /*236a0*/  STL.64 [R1+0xf28], R10 ;  /* 0x000f280a01007387 */ /* 0x0003e20000100a00 */
[----:B------:R-:W-:-:S03]  /*236b0*/  IMAD.WIDE R6, R2, 0x4, R198 ;  /* 0x0000000402067825 */ /* 0x000fc600078e02c6 */
[----:B------:R1:W-:Y:S04]  /*236c0*/  LDGSTS.E [R230+0x48008], desc[UR4][R10.64], !P0 ;  /* 0x480080000ae67fae */ /* 0x0003e8000c121844 */
[----:B------:R-:W4:Y:S04]  /*236d0*/  LDL.LU.64 R198, [R1+0xd48] ;  /* 0x000d480001c67983 */ /* 0x000f280000300a00 */
[----:B------:R1:W-:Y:S04]  /*236e0*/  STL.64 [R1+0xf20], R6 ;  /* 0x000f200601007387 */ /* 0x0003e80000100a00 */
[----:B------:R-:W4:Y:S04]  /*236f0*/  LDL.LU.64 R204, [R1+0xd40] ;  /* 0x000d400001cc7983 */ /* 0x000f280000300a00 */
[----:B------:R-:W4:Y:S04]  /*23700*/  LDL.LU.64 R202, [R1+0xd38] ;  /* 0x000d380001ca7983 */ /* 0x000f280000300a00 */
[----:B------:R-:W4:Y:S04]  /*23710*/  LDL.LU.64 R200, [R1+0xd30] ;  /* 0x000d300001c87983 */ /* 0x000f280000300a00 */
[----:B------:R1:W-:Y:S01]  /*23720*/  LDGSTS.E [R230+0x4c008], desc[UR4][R6.64], !P0 ;  /* 0x4c00800006e67fae */ /* 0x0003e2000c121844 */
[----:B------:R-:W-:-:S05]  /*23730*/  IMAD.WIDE R16, R2, 0x4, R196 ;  /* 0x0000000402107825 */ /* 0x000fca00078e02c4 */
[----:B------:R2:W-:Y:S04]  /*23740*/  STL.64 [R1+0xf18], R16 ;  /* 0x000f181001007387 */ /* 0x0005e80000100a00 */
[----:B------:R-:W4:Y:S04]  /*23750*/  LDL.LU.64 R196, [R1+0xd28] ;  /* 0x000d280001c47983 */ /* 0x000f280000300a00 */
[----:B------:R2:W-:Y:S01]  /*23760*/  LDGSTS.E [R230+0x4000c], desc[UR4][R16.64], !P6 ;  /* 0x4000c00010e67fae */ /* 0x0005e2000f121844 */
[----:B---3--:R-:W-:-:S04]  /*23770*/  IMAD.WIDE R12, R2, 0x4, R244 ;  /* 0x00000004020c7825 */ /* 0x008fc800078e02f4 */
[C---:B-1----:R-:W-:Y:S01]  /*23780*/  IMAD.WIDE R10, R2.reuse, 0x4, R246 ;  /* 0x00000004020a7825 */ /* 0x042fe200078e02f6 */
[----:B------:R4:W-:Y:S04]  /*23790*/  STL.64 [R1+0xf10], R12 ;  /* 0x000f100c01007387 */ /* 0x0009e80000100a00 */
[----:B------:R4:W-:Y:S01]  /*237a0*/  LDGSTS.E [R230+0x4400c], desc[UR4][R12.64], !P6 ;  /* 0x4400c0000ce67fae */ /* 0x0009e2000f121844 */
[----:B------:R-:W-:-:S03]  /*237b0*/  IMAD.WIDE R6, R2, 0x4, R212 ;  /* 0x0000000402067825 */ /* 0x000fc600078e02d4 */
[----:B------:R1:W-:Y:S04]  /*237c0*/  STL.64 [R1+0xf08], R10 ;  /* 0x000f080a01007387 */ /* 0x0003e80000100a00 */
[----:B------:R3:W-:Y:S04]  /*237d0*/  STL.64 [R1+0xf00], R6 ;  /* 0x000f000601007387 */ /* 0x0007e80000100a00 */
[----:B------:R1:W-:Y:S04]  /*237e0*/  LDGSTS.E [R230+0x4800c], desc[UR4][R10.64], !P6 ;  /* 0x4800c0000ae67fae */ /* 0x0003e8000f121844 */
[----:B------:R-:W3:Y:S04]  /*237f0*/  LDL.LU.64 R242, [R1+0xd20] ;  /* 0x000d200001f27983 */ /* 0x000ee80000300a00 */
[----:B------:R3:W-:Y:S01]  /*23800*/  LDGSTS.E [R230+0x4c00c], desc[UR4][R6.64], !P6 ;  /* 0x4c00c00006e67fae */ /* 0x0007e2000f121844 */
[----:B--2---:R-:W-:-:S04]  /*23810*/  IMAD.WIDE R16, R2, 0x4, R210 ;  /* 0x0000000402107825 */ /* 0x004fc800078e02d2 */
[C---:B----4-:R-:W-:Y:S01]  /*23820*/  IMAD.WIDE R12, R2.reuse, 0x4, R208 ;  /* 0x00000004020c7825 */ /* 0x050fe200078e02d0 */
[----:B------:R2:W-:Y:S03]  /*23830*/  STL.64 [R1+0xb98], R16 ;  /* 0x000b981001007387 */ /* 0x0005e60000100a00 */
[C---:B-1----:R-:W-:Y:S01]  /*23840*/  IMAD.WIDE R10, R2.reuse, 0x4, R206 ;  /* 0x00000004020a7825 */ /* 0x042fe200078e02ce */
[----:B------:R-:W4:Y:S04]  /*23850*/  LDL.LU.64 R244, [R1+0xd18] ;  /* 0x000d180001f47983 */ /* 0x000f280000300a00 */
[----:B------:R1:W-:Y:S04]  /*23860*/  STL.64 [R1+0xb90], R12 ;  /* 0x000b900c01007387 */ /* 0x0003e80000100a00 */
[----:B------:R-:W4:Y:S04]  /*23870*/  LDL.LU.64 R210, [R1+0xd10] ;  /* 0x000d100001d27983 */ /* 0x000f280000300a00 */
[----:B------:R1:W-:Y:S04]  /*23880*/  STL.64 [R1+0xb88], R10 ;  /* 0x000b880a01007387 */ /* 0x0003e80000100a00 */
[----:B------:R-:W4:Y:S04]  /*23890*/  LDL.LU.64 R208, [R1+0xd08] ;  /* 0x000d080001d07983 */ /* 0x000f280000300a00 */
[----:B------:R2:W-:Y:S04]  /*238a0*/  LDGSTS.E [R230+0x50000], desc[UR4][R16.64], !P5 ;  /* 0x5000000010e67fae */ /* 0x0005e8000e921844 */
[----:B------:R1:W-:Y:S04]  /*238b0*/  LDGSTS.E [R230+0x54000], desc[UR4][R12.64], !P5 ;  /* 0x540000000ce67fae */ /* 0x0003e8000e921844 */
[----:B------:R1:W-:Y:S01]  /*238c0*/  LDGSTS.E [R230+0x58000], desc[UR4][R10.64], !P5 ;  /* 0x580000000ae67fae */ /* 0x0003e2000e921844 */
[----:B---3--:R-:W-:-:S05]  /*238d0*/  IMAD.WIDE R6, R2, 0x4, R198 ;  /* 0x0000000402067825 */ /* 0x008fca00078e02c6 */
[----:B------:R3:W-:Y:S04]  /*238e0*/  STL.64 [R1+0xb80], R6 ;  /* 0x000b800601007387 */ /* 0x0007e80000100a00 */
[----:B------:R-:W4:Y:S04]  /*238f0*/  LDL.LU.64 R206, [R1+0xd00] ;  /* 0x000d000001ce7983 */ /* 0x000f280000300a00 */
[----:B------:R-:W4:Y:S01]  /*23900*/  LDL.LU.64 R198, [R1+0xcf8] ;  /* 0x000cf80001c67983 */ /* 0x000f220000300a00 */
[----:B--2---:R-:W-:-:S03]  /*23910*/  IMAD.WIDE R16, R2, 0x4, R204 ;  /* 0x0000000402107825 */ /* 0x004fc600078e02cc */
[----:B------:R3:W-:Y:S01]  /*23920*/  LDGSTS.E [R230+0x5c000], desc[UR4][R6.64], !P5 ;  /* 0x5c00000006e67fae */ /* 0x0007e2000e921844 */
[----:B-1----:R-:W-:-:S04]  /*23930*/  IMAD.WIDE R12, R2, 0x4, R202 ;  /* 0x00000004020c7825 */ /* 0x002fc800078e02ca */
[----:B------:R-:W-:Y:S01]  /*23940*/  IMAD.WIDE R10, R2, 0x4, R200 ;  /* 0x00000004020a7825 */ /* 0x000fe200078e02c8 */
[----:B------:R1:W-:Y:S04]  /*23950*/  STL.64 [R1+0xb78], R16 ;  /* 0x000b781001007387 */ /* 0x0003e80000100a00 */
[----:B------:R4:W-:Y:S04]  /*23960*/  STL.64 [R1+0xb70], R12 ;  /* 0x000b700c01007387 */ /* 0x0009e80000100a00 */
[----:B------:R-:W2:Y:S04]  /*23970*/  LDL.LU.64 R246, [R1+0xcf0] ;  /* 0x000cf00001f67983 */ /* 0x000ea80000300a00 */
[----:B------:R4:W-:Y:S01]  /*23980*/  STL.64 [R1+0xb68], R10 ;  /* 0x000b680a01007387 */ /* 0x0009e20000100a00 */
[----:B------:R-:W-:-:S03]  /*23990*/  ISETP.GE.U32.AND P1, PT, R231, 0x7fffff1e, PT ;  /* 0x7fffff1ee700780c */ /* 0x000fc60003f26070 */
[----:B------:R1:W-:Y:S04]  /*239a0*/  LDGSTS.E [R230+0x50004], desc[UR4][R16.64], !P2 ;  /* 0x5000400010e67fae */ /* 0x0003e8000d121844 */
[----:B------:R4:W-:Y:S04]  /*239b0*/  LDGSTS.E [R230+0x54004], desc[UR4][R12.64], !P2 ;  /* 0x540040000ce67fae */ /* 0x0009e8000d121844 */
[----:B------:R4:W-:Y:S01]  /*239c0*/  LDGSTS.E [R230+0x58004], desc[UR4][R10.64], !P2 ;  /* 0x580040000ae67fae */ /* 0x0009e2000d121844 */
[----:B---3--:R-:W-:-:S03]  /*239d0*/  IMAD.WIDE R6, R2, 0x4, R196 ;  /* 0x0000000402067825 */ /* 0x008fc600078e02c4 */
[----:B------:R-:W3:Y:S04]  /*239e0*/  LDL.LU.64 R196, [R1+0xce8] ;  /* 0x000ce80001c47983 */ /* 0x000ee80000300a00 */
[----:B------:R4:W-:Y:S04]  /*239f0*/  STL.64 [R1+0xb60], R6 ;  /* 0x000b600601007387 */ /* 0x0009e80000100a00 */
[----:B------:R-:W3:Y:S04]  /*23a00*/  LDL.LU.64 R212, [R1+0xef8] ;  /* 0x000ef80001d47983 */ /* 0x000ee80000300a00 */
[----:B------:R-:W3:Y:S04]  /*23a10*/  LDL.LU.64 R204, [R1+0xef0] ;  /* 0x000ef00001cc7983 */ /* 0x000ee80000300a00 */
[----:B------:R4:W-:Y:S04]  /*23a20*/  LDGSTS.E [R230+0x5c004], desc[UR4][R6.64], !P2 ;  /* 0x5c00400006e67fae */ /* 0x0009e8000d121844 */
[----:B------:R-:W3:Y:S04]  /*23a30*/  LDL.LU.64 R202, [R1+0xee8] ;  /* 0x000ee80001ca7983 */ /* 0x000ee80000300a00 */
[----:B------:R-:W3:Y:S01]  /*23a40*/  LDL.LU.64 R200, [R1+0xee0] ;  /* 0x000ee00001c87983 */ /* 0x000ee20000300a00 */
[----:B-1----:R-:W-:-:S05]  /*23a50*/  IMAD.WIDE R16, R2, 0x4, R242 ;  /* 0x0000000402107825 */ /* 0x002fca00078e02f2 */
[----:B------:R1:W-:Y:S04]  /*23a60*/  STL.64 [R1+0xb58], R16 ;  /* 0x000b581001007387 */ /* 0x0003e80000100a00 */
[----:B------:R1:W-:Y:S01]  /*23a70*/  LDGSTS.E [R230+0x50008], desc[UR4][R16.64], !P1 ;  /* 0x5000800010e67fae */ /* 0x0003e2000c921844 */
[----:B----4-:R-:W-:-:S04]  /*23a80*/  IMAD.WIDE R12, R2, 0x4, R244 ;  /* 0x00000004020c7825 */ /* 0x010fc800078e02f4 */
[C---:B------:R-:W-:Y:S01]  /*23a90*/  IMAD.WIDE R10, R2.reuse, 0x4, R210 ;  /* 0x00000004020a7825 */ /* 0x040fe200078e02d2 */
[----:B------:R4:W-:Y:S03]  /*23aa0*/  STL.64 [R1+0xb50], R12 ;  /* 0x000b500c01007387 */ /* 0x0009e60000100a00 */
[C---:B------:R-:W-:Y:S01]  /*23ab0*/  IMAD.WIDE R6, R2.reuse, 0x4, R208 ;  /* 0x0000000402067825 */ /* 0x040fe200078e02d0 */
[----:B------:R2:W-:Y:S04]  /*23ac0*/  STL.64 [R1+0xb48], R10 ;  /* 0x000b480a01007387 */ /* 0x0005e80000100a00 */
[----:B------:R3:W-:Y:S04]  /*23ad0*/  STL.64 [R1+0xb40], R6 ;  /* 0x000b400601007387 */ /* 0x0007e80000100a00 */
[----:B------:R-:W3:Y:S04]  /*23ae0*/  LDL.LU.64 R210, [R1+0xed8] ;  /* 0x000ed80001d27983 */ /* 0x000ee80000300a00 */
[----:B------:R4:W-:Y:S04]  /*23af0*/  LDGSTS.E [R230+0x54008], desc[UR4][R12.64], !P1 ;  /* 0x540080000ce67fae */ /* 0x0009e8000c921844 */
[----:B------:R-:W3:Y:S04]  /*23b00*/  LDL.LU.64 R208, [R1+0xed0] ;  /* 0x000ed00001d07983 */ /* 0x000ee80000300a00 */
[----:B------:R2:W-:Y:S04]  /*23b10*/  LDGSTS.E [R230+0x58008], desc[UR4][R10.64], !P1 ;  /* 0x580080000ae67fae */ /* 0x0005e8000c921844 */
[----:B------:R3:W-:Y:S01]  /*23b20*/  LDGSTS.E [R230+0x5c008], desc[UR4][R6.64], !P1 ;  /* 0x5c00800006e67fae */ /* 0x0007e2000c921844 */
[----:B-1----:R-:W-:-:S04]  /*23b30*/  IMAD.WIDE R16, R2, 0x4, R206 ;  /* 0x0000000402107825 */ /* 0x002fc800078e02ce */
[C---:B----4-:R-:W-:Y:S01]  /*23b40*/  IMAD.WIDE R12, R2.reuse, 0x4, R198 ;  /* 0x00000004020c7825 */ /* 0x050fe200078e02c6 */
[----:B------:R1:W-:Y:S04]  /*23b50*/  STL.64 [R1+0xb38], R16 ;  /* 0x000b381001007387 */ /* 0x0003e80000100a00 */
[----:B------:R-:W4:Y:S04]  /*23b60*/  LDL.LU.64 R206, [R1+0xec8] ;  /* 0x000ec80001ce7983 */ /* 0x000f280000300a00 */
[----:B------:R1:W-:Y:S04]  /*23b70*/  STL.64 [R1+0xb30], R12 ;  /* 0x000b300c01007387 */ /* 0x0003e80000100a00 */
[----:B------:R-:W4:Y:S01]  /*23b80*/  LDL.LU.64 R198, [R1+0xec0] ;  /* 0x000ec00001c67983 */ /* 0x000f220000300a00 */
[----:B--2---:R-:W-:-:S05]  /*23b90*/  IMAD.WIDE R10, R2, 0x4, R246 ;  /* 0x00000004020a7825 */ /* 0x004fca00078e02f6 */
[----:B------:R2:W-:Y:S01]  /*23ba0*/  STL.64 [R1+0xb28], R10 ;  /* 0x000b280a01007387 */ /* 0x0005e20000100a00 */
[----:B---3--:R-:W-:-:S05]  /*23bb0*/  IMAD.WIDE R6, R2, 0x4, R196 ;  /* 0x0000000402067825 */ /* 0x008fca00078e02c4 */
        /* <DEDUP_REMOVED lines=9> */
[----:B------:R2:W-:Y:S04]  /*23c50*/  LDGSTS.E [R230+0x5400c], desc[UR4][R12.64], !P4 ;  /* 0x5400c0000ce67fae */ /* 0x0005e8000e121844 */
[----:B------:R2:W-:Y:S01]  /*23c60*/  LDGSTS.E [R230+0x5800c], desc[UR4][R10.64], !P4 ;  /* 0x5800c0000ae67fae */ /* 0x0005e2000e121844 */
[----:B-1----:R-:W-:-:S03]  /*23c70*/  IMAD.WIDE R16, R2, 0x4, R212 ;  /* 0x0000000402107825 */ /* 0x002fc600078e02d4 */
[----:B------:R3:W-:Y:S01]  /*23c80*/  LDGSTS.E [R230+0x5c00c], desc[UR4][R6.64], !P4 ;  /* 0x5c00c00006e67fae */ /* 0x0007e2000e121844 */
[----:B--2---:R-:W-:-:S03]  /*23c90*/  IMAD.WIDE R12, R2, 0x4, R204 ;  /* 0x00000004020c7825 */ /* 0x004fc600078e02cc */
[----:B------:R1:W-:Y:S01]  /*23ca0*/  STL.64 [R1+0xef8], R16 ;  /* 0x000ef81001007387 */ /* 0x0003e20000100a00 */
[----:B------:R-:W-:-:S03]  /*23cb0*/  IMAD.WIDE R10, R2, 0x4, R202 ;  /* 0x00000004020a7825 */ /* 0x000fc600078e02ca */
[----:B------:R-:W2:Y:S01]  /*23cc0*/  LDL.LU.64 R244, [R1+0xeb0] ;  /* 0x000eb00001f47983 */ /* 0x000ea20000300a00 */
[----:B---3--:R-:W-:-:S03]  /*23cd0*/  IMAD.WIDE R6, R2, 0x4, R200 ;  /* 0x0000000402067825 */ /* 0x008fc600078e02c8 */
[----:B------:R3:W-:Y:S04]  /*23ce0*/  STL.64 [R1+0xef0], R12 ;  /* 0x000ef00c01007387 */ /* 0x0007e80000100a00 */
[----:B------:R-:W2:Y:S04]  /*23cf0*/  LDL.LU.64 R246, [R1+0xea8] ;  /* 0x000ea80001f67983 */ /* 0x000ea80000300a00 */
[----:B------:R4:W-:Y:S04]  /*23d00*/  STL.64 [R1+0xee8], R10 ;  /* 0x000ee80a01007387 */ /* 0x0009e80000100a00 */
[----:B------:R-:W2:Y:S04]  /*23d10*/  LDL.LU.64 R212, [R1+0xea0] ;  /* 0x000ea00001d47983 */ /* 0x000ea80000300a00 */
[----:B------:R1:W-:Y:S04]  /*23d20*/  LDGSTS.E [R21+0x40000], desc[UR4][R16.64], !P0 ;  /* 0x4000000010157fae */ /* 0x0003e8000c121844 */
[----:B------:R4:W-:Y:S04]  /*23d30*/  STL.64 [R1+0xee0], R6 ;  /* 0x000ee00601007387 */ /* 0x0009e80000100a00 */
[----:B------:R3:W-:Y:S04]  /*23d40*/  LDGSTS.E [R21+0x44000], desc[UR4][R12.64], !P0 ;  /* 0x440000000c157fae */ /* 0x0007e8000c121844 */
[----:B------:R4:W-:Y:S04]  /*23d50*/  LDGSTS.E [R21+0x48000], desc[UR4][R10.64], !P0 ;  /* 0x480000000a157fae */ /* 0x0009e8000c121844 */
[----:B------:R-:W2:Y:S04]  /*23d60*/  LDL.LU.64 R204, [R1+0xe98] ;  /* 0x000e980001cc7983 */ /* 0x000ea80000300a00 */
[----:B------:R-:W2:Y:S04]  /*23d70*/  LDL.LU.64 R202, [R1+0xe90] ;  /* 0x000e900001ca7983 */ /* 0x000ea80000300a00 */
[----:B------:R-:W2:Y:S04]  /*23d80*/  LDL.LU.64 R200, [R1+0xe88] ;  /* 0x000e880001c87983 */ /* 0x000ea80000300a00 */
[----:B------:R4:W-:Y:S01]  /*23d90*/  LDGSTS.E [R21+0x4c000], desc[UR4][R6.64], !P0 ;  /* 0x4c00000006157fae */ /* 0x0009e2000c121844 */
[----:B------:R-:W-:-:S02]  /*23da0*/  VIADD R231, R22, 0xffffff7a ;  /* 0xffffff7a16e77836 */ /* 0x000fc40000000000 */
[----:B------:R-:W2:Y:S01]  /*23db0*/  LDC R22, c[0x0][0x230] ;  /* 0x00008c00ff167b82 */ /* 0x000ea20000000800 */
[----:B-1----:R-:W-:-:S04]  /*23dc0*/  IMAD.WIDE R16, R2, 0x4, R210 ;  /* 0x0000000402107825 */ /* 0x002fc800078e02d2 */
[----:B---3--:R-:W-:Y:S01]  /*23dd0*/  IMAD.WIDE R12, R2, 0x4, R208 ;  /* 0x00000004020c7825 */ /* 0x008fe200078e02d0 */
[----:B------:R1:W-:Y:S04]  /*23de0*/  STL.64 [R1+0xed8], R16 ;  /* 0x000ed81001007387 */ /* 0x0003e80000100a00 */
[----:B------:R2:W-:Y:S01]  /*23df0*/  STL.64 [R1+0xed0], R12 ;  /* 0x000ed00c01007387 */ /* 0x0005e20000100a00 */
[----:B------:R-:W-:-:S13]  /*23e00*/  ISETP.GE.U32.AND P6, PT, R231, 0x7fffff3b, PT ;  /* 0x7fffff3be700780c */ /* 0x000fda0003fc6070 */
[----:B------:R1:W-:Y:S01]  /*23e10*/  LDGSTS.E [R21+0x40004], desc[UR4][R16.64], !P6 ;  /* 0x4000400010157fae */ /* 0x0003e2000f121844 */
[----:B----4-:R-:W-:-:S03]  /*23e20*/  IMAD.WIDE R10, R2, 0x4, R206 ;  /* 0x00000004020a7825 */ /* 0x010fc600078e02ce */
[----:B------:R2:W-:Y:S04]  /*23e30*/  LDGSTS.E [R21+0x44004], desc[UR4][R12.64], !P6 ;  /* 0x440040000c157fae */ /* 0x0005e8000f121844 */
[----:B------:R3:W-:Y:S01]  /*23e40*/  STL.64 [R1+0xec8], R10 ;  /* 0x000ec80a01007387 */ /* 0x0007e20000100a00 */
[----:B------:R-:W-:-:S03]  /*23e50*/  IMAD.WIDE R6, R2, 0x4, R198 ;  /* 0x0000000402067825 */ /* 0x000fc600078e02c6 */
[----:B------:R3:W-:Y:S04]  /*23e60*/  LDGSTS.E [R21+0x48004], desc[UR4][R10.64], !P6 ;  /* 0x480040000a157fae */ /* 0x0007e8000f121844 */
[----:B------:R-:W4:Y:S04]  /*23e70*/  LDL.LU.64 R198, [R1+0xe80] ;  /* 0x000e800001c67983 */ /* 0x000f280000300a00 */
[----:B------:R3:W-:Y:S04]  /*23e80*/  STL.64 [R1+0xec0], R6 ;  /* 0x000ec00601007387 */ /* 0x0007e80000100a00 */
[----:B------:R-:W4:Y:S04]  /*23e90*/  LDL.LU.64 R210, [R1+0xce0] ;  /* 0x000ce00001d27983 */ /* 0x000f280000300a00 */
[----:B------:R-:W4:Y:S04]  /*23ea0*/  LDL.LU.64 R208, [R1+0xcd8] ;  /* 0x000cd80001d07983 */ /* 0x000f280000300a00 */
[----:B------:R-:W4:Y:S01]  /*23eb0*/  LDL.LU.64 R206, [R1+0xcd0] ;  /* 0x000cd00001ce7983 */ /* 0x000f220000300a00 */
[----:B------:R-:W-:-:S02]  /*23ec0*/  VIADD R231, R252, 0xffffff79 ;  /* 0xffffff79fce77836 */ /* 0x000fc40000000000 */
[----:B------:R-:W4:Y:S01]  /*23ed0*/  LDC R252, c[0x0][0x230] ;  /* 0x00008c00fffc7b82 */ /* 0x000f220000000800 */
[----:B------:R3:W-:Y:S01]  /*23ee0*/  LDGSTS.E [R21+0x4c004], desc[UR4][R6.64], !P6 ;  /* 0x4c00400006157fae */ /* 0x0007e2000f121844 */
[----:B-1----:R-:W-:-:S05]  /*23ef0*/  IMAD.WIDE R16, R2, 0x4, R196 ;  /* 0x0000000402107825 */ /* 0x002fca00078e02c4 */
[----:B------:R1:W-:Y:S04]  /*23f00*/  STL.64 [R1+0xeb8], R16 ;  /* 0x000eb81001007387 */ /* 0x0003e80000100a00 */
[----:B------:R-:W4:Y:S01]  /*23f10*/  LDL.LU.64 R196, [R1+0xcc8] ;  /* 0x000cc80001c47983 */ /* 0x000f220000300a00 */
[----:B------:R-:W-:Y:S01]  /*23f20*/  ISETP.GE.U32.AND P5, PT, R231, 0x7fffff3a, PT ;  /* 0x7fffff3ae700780c */ /* 0x000fe20003fa6070 */
[----:B------:R-:W-:Y:S02]  /*23f30*/  VIADD R231, R24, 0xffffff78 ;  /* 0xffffff7818e77836 */ /* 0x000fe40000000000 */
[----:B------:R-:W4:Y:S10]  /*23f40*/  LDC R24, c[0x0][0x230] ;  /* 0x00008c00ff187b82 */ /* 0x000f340000000800 */
[----:B------:R1:W-:Y:S01]  /*23f50*/  LDGSTS.E [R21+0x40008], desc[UR4][R16.64], !P5 ;  /* 0x4000800010157fae */ /* 0x0003e2000e921844 */
[----:B--2---:R-:W-:-:S05]  /*23f60*/  IMAD.WIDE R12, R2, 0x4, R244 ;  /* 0x00000004020c7825 */ /* 0x004fca00078e02f4 */
[----:B------:R2:W-:Y:S01]  /*23f70*/  STL.64 [R1+0xeb0], R12 ;  /* 0x000eb00c01007387 */ /* 0x0005e20000100a00 */
[----:B---3--:R-:W-:-:S03]  /*23f80*/  IMAD.WIDE R10, R2, 0x4, R246 ;  /* 0x00000004020a7825 */ /* 0x008fc600078e02f6 */
[----:B------:R2:W-:Y:S01]  /*23f90*/  LDGSTS.E [R21+0x44008], desc[UR4][R12.64], !P5 ;  /* 0x440080000c157fae */ /* 0x0005e2000e921844 */
[----:B------:R-:W-:-:S03]  /*23fa0*/  IMAD.WIDE R6, R2, 0x4, R212 ;  /* 0x0000000402067825 */ /* 0x000fc600078e02d4 */
[----:B------:R3:W-:Y:S04]  /*23fb0*/  STL.64 [R1+0xea8], R10 ;  /* 0x000ea80a01007387 */ /* 0x0007e80000100a00 */
[----:B------:R4:W-:Y:S04]  /*23fc0*/  STL.64 [R1+0xea0], R6 ;  /* 0x000ea00601007387 */ /* 0x0009e80000100a00 */
[----:B------:R3:W-:Y:S04]  /*23fd0*/  LDGSTS.E [R21+0x48008], desc[UR4][R10.64], !P5 ;  /* 0x480080000a157fae */ /* 0x0007e8000e921844 */
[----:B------:R-:W4:Y:S04]  /*23fe0*/  LDL.LU.64 R242, [R1+0xcc0] ;  /* 0x000cc00001f27983 */ /* 0x000f280000300a00 */
[----:B------:R4:W-:Y:S01]  /*23ff0*/  LDGSTS.E [R21+0x4c008], desc[UR4][R6.64], !P5 ;  /* 0x4c00800006157fae */ /* 0x0009e2000e921844 */
[----:B-1----:R-:W-:-:S04]  /*24000*/  IMAD.WIDE R16, R2, 0x4, R204 ;  /* 0x0000000402107825 */ /* 0x002fc800078e02cc */
[C---:B--2---:R-:W-:Y:S01]  /*24010*/  IMAD.WIDE R12, R2.reuse, 0x4, R202 ;  /* 0x00000004020c7825 */ /* 0x044fe200078e02ca */
[----:B------:R1:W-:Y:S03]  /*24020*/  STL.64 [R1+0xe98], R16 ;  /* 0x000e981001007387 */ /* 0x0003e60000100a00 */
[----:B---3--:R-:W-:Y:S01]  /*24030*/  IMAD.WIDE R10, R2, 0x4, R200 ;  /* 0x00000004020a7825 */ /* 0x008fe200078e02c8 */
[----:B------:R-:W2:Y:S04]  /*24040*/  LDL.LU.64 R244, [R1+0xcb8] ;  /* 0x000cb80001f47983 */ /* 0x000ea80000300a00 */
[----:B------:R3:W-:Y:S04]  /*24050*/  STL.64 [R1+0xe90], R12 ;  /* 0x000e900c01007387 */ /* 0x0007e80000100a00 */
[----:B------:R-:W2:Y:S04]  /*24060*/  LDL.LU.64 R204, [R1+0xcb0] ;  /* 0x000cb00001cc7983 */ /* 0x000ea80000300a00 */
[----:B------:R-:W-:Y:S04]  /*24070*/  STL.64 [R1+0xe88], R10 ;  /* 0x000e880a01007387 */ /* 0x000fe80000100a00 */
[----:B------:R-:W2:Y:S01]  /*24080*/  LDL.LU.64 R202, [R1+0xca8] ;  /* 0x000ca80001ca7983 */ /* 0x000ea20000300a00 */
[----:B------:R-:W-:-:S13]  /*24090*/  ISETP.GE.U32.AND P2, PT, R231, 0x7fffff39, PT ;  /* 0x7fffff39e700780c */ /* 0x000fda0003f46070 */
[----:B------:R1:W-:Y:S04]  /*240a0*/  LDGSTS.E [R21+0x4000c], desc[UR4][R16.64], !P2 ;  /* 0x4000c00010157fae */ /* 0x0003e8000d121844 */
[----:B------:R3:W-:Y:S04]  /*240b0*/  LDGSTS.E [R21+0x4400c], desc[UR4][R12.64], !P2 ;  /* 0x4400c0000c157fae */ /* 0x0007e8000d121844 */
[----:B------:R-:W-:Y:S01]  /*240c0*/  LDGSTS.E [R21+0x4800c], desc[UR4][R10.64], !P2 ;  /* 0x4800c0000a157fae */ /* 0x000fe2000d121844 */
[----:B----4-:R-:W-:-:S05]  /*240d0*/  IMAD.WIDE R6, R2, 0x4, R198 ;  /* 0x0000000402067825 */ /* 0x010fca00078e02c6 */
[----:B------:R4:W-:Y:S04]  /*240e0*/  STL.64 [R1+0xe80], R6 ;  /* 0x000e800601007387 */ /* 0x0009e80000100a00 */
[----:B------:R-:W2:Y:S04]  /*240f0*/  LDL.LU.64 R200, [R1+0xca0] ;  /* 0x000ca00001c87983 */ /* 0x000ea80000300a00 */
[----:B------:R-:W2:Y:S01]  /*24100*/  LDL.LU.64 R198, [R1+0xc98] ;  /* 0x000c980001c67983 */ /* 0x000ea20000300a00 */
[----:B-1----:R-:W-:-:S03]  /*24110*/  IMAD.WIDE R16, R2, 0x4, R210 ;  /* 0x0000000402107825 */ /* 0x002fc600078e02d2 */
[----:B------:R4:W-:Y:S01]  /*24120*/  LDGSTS.E [R21+0x4c00c], desc[UR4][R6.64], !P2 ;  /* 0x4c00c00006157fae */ /* 0x0009e2000d121844 */
[----:B---3--:R-:W-:-:S03]  /*24130*/  IMAD.WIDE R12, R2, 0x4, R208 ;  /* 0x00000004020c7825 */ /* 0x008fc600078e02d0 */
[----:B------:R1:W-:Y:S04]  /*24140*/  STL.64 [R1+0xb18], R16 ;  /* 0x000b181001007387 */ /* 0x0003e80000100a00 */
[----:B------:R-:W3:Y:S04]  /*24150*/  LDL.LU.64 R246, [R1+0xc90] ;  /* 0x000c900001f67983 */ /* 0x000ee80000300a00 */
[----:B------:R2:W-:Y:S01]  /*24160*/  STL.64 [R1+0xb10], R12 ;  /* 0x000b100c01007387 */ /* 0x0005e20000100a00 */
[----:B----4-:R-:W-:-:S03]  /*24170*/  IMAD.WIDE R6, R2, 0x4, R196 ;  /* 0x0000000402067825 */ /* 0x010fc600078e02c4 */
[----:B------:R-:W4:Y:S01]  /*24180*/  LDL.LU.64 R196, [R1+0xc88] ;  /* 0x000c880001c47983 */ /* 0x000f220000300a00 */
[----:B------:R-:W-:Y:S02]  /*24190*/  VIADD R231, R23, 0xffffff5b ;  /* 0xffffff5b17e77836 */ /* 0x000fe40000000000 */
[----:B------:R-:W-:Y:S01]  /*241a0*/  IMAD.WIDE R10, R2, 0x4, R206 ;  /* 0x00000004020a7825 */ /* 0x000fe200078e02ce */
[----:B------:R-:W4:Y:S02]  /*241b0*/  LDC R23, c[0x0][0x230] ;  /* 0x00008c00ff177b82 */ /* 0x000f240000000800 */
[----:B------:R-:W-:Y:S01]  /*241c0*/  ISETP.GE.U32.AND P1, PT, R231, 0x7fffff1c, PT ;  /* 0x7fffff1ce700780c */ /* 0x000fe20003f26070 */
[----:B------:R-:W-:-:S05]  /*241d0*/  VIADD R231, R22, 0xffffff5a ;  /* 0xffffff5a16e77836 */ /* 0x000fca0000000000 */
[----:B------:R-:W-:Y:S01]  /*241e0*/  ISETP.GE.U32.AND P4, PT, R231, 0x7fffff1b, PT ;  /* 0x7fffff1be700780c */ /* 0x000fe20003f86070 */
[----:B------:R2:W-:Y:S01]  /*241f0*/  STL.64 [R1+0xb08], R10 ;  /* 0x000b080a01007387 */ /* 0x0005e20000100a00 */
[----:B------:R-:W4:Y:S03]  /*24200*/  LDC R22, c[0x0][0x230] ;  /* 0x00008c00ff167b82 */ /* 0x000f260000000800 */
[----:B------:R2:W-:Y:S04]  /*24210*/  STL.64 [R1+0xb00], R6 ;  /* 0x000b000601007387 */ /* 0x0005e80000100a00 */
[----:B------:R1:W-:Y:S04]  /*24220*/  LDGSTS.E [R21+0x50000], desc[UR4][R16.64], !P1 ;  /* 0x5000000010157fae */ /* 0x0003e8000c921844 */
[----:B------:R-:W4:Y:S04]  /*24230*/  LDL.LU.64 R212, [R1+0xc80] ;  /* 0x000c800001d47983 */ /* 0x000f280000300a00 */
[----:B------:R2:W-:Y:S04]  /*24240*/  LDGSTS.E [R21+0x54000], desc[UR4][R12.64], !P1 ;  /* 0x540000000c157fae */ /* 0x0005e8000c921844 */
[----:B------:R2:W-:Y:S04]  /*24250*/  LDGSTS.E [R21+0x58000], desc[UR4][R10.64], !P1 ;  /* 0x580000000a157fae */ /* 0x0005e8000c921844 */
[----:B------:R-:W4:Y:S04]  /*24260*/  LDL.LU.64 R210, [R1+0xc78] ;  /* 0x000c780001d27983 */ /* 0x000f280000300a00 */
[----:B------:R2:W-:Y:S04]  /*24270*/  LDGSTS.E [R21+0x5c000], desc[UR4][R6.64], !P1 ;  /* 0x5c00000006157fae */ /* 0x0005e8000c921844 */
[----:B------:R-:W4:Y:S04]  /*24280*/  LDL.LU.64 R208, [R1+0xc70] ;  /* 0x000c700001d07983 */ /* 0x000f280000300a00 */
[----:B------:R-:W4:Y:S01]  /*24290*/  LDL.LU.64 R206, [R1+0x730] ;  /* 0x0007300001ce7983 */ /* 0x000f220000300a00 */
[----:B-1----:R-:W-:-:S05]  /*242a0*/  IMAD.WIDE R16, R2, 0x4, R242 ;  /* 0x0000000402107825 */ /* 0x002fca00078e02f2 */
[----:B------:R1:W-:Y:S04]  /*242b0*/  STL.64 [R1+0xaf8], R16 ;  /* 0x000af81001007387 */ /* 0x0003e80000100a00 */
[----:B------:R1:W-:Y:S01]  /*242c0*/  LDGSTS.E [R21+0x50004], desc[UR4][R16.64], !P4 ;  /* 0x5000400010157fae */ /* 0x0003e2000e121844 */
[----:B--2---:R-:W-:-:S04]  /*242d0*/  IMAD.WIDE R12, R2, 0x4, R244 ;  /* 0x00000004020c7825 */ /* 0x004fc800078e02f4 */
[C---:B------:R-:W-:Y:S01]  /*242e0*/  IMAD.WIDE R10, R2.reuse, 0x4, R204 ;  /* 0x00000004020a7825 */ /* 0x040fe200078e02cc */
[----:B------:R2:W-:Y:S03]  /*242f0*/  STL.64 [R1+0xaf0], R12 ;  /* 0x000af00c01007387 */ /* 0x0005e60000100a00 */
[C---:B------:R-:W-:Y:S01]  /*24300*/  IMAD.WIDE R6, R2.reuse, 0x4, R202 ;  /* 0x0000000402067825 */ /* 0x040fe200078e02ca */
[----:B------:R3:W-:Y:S04]  /*24310*/  STL.64 [R1+0xae8], R10 ;  /* 0x000ae80a01007387 */ /* 0x0007e80000100a00 */
[----:B------:R4:W-:Y:S04]  /*24320*/  STL.64 [R1+0xae0], R6 ;  /* 0x000ae00601007387 */ /* 0x0009e80000100a00 */
[----:B------:R-:W4:Y:S04]  /*24330*/  LDL.LU.64 R204, [R1+0xe78] ;  /* 0x000e780001cc7983 */ /* 0x000f280000300a00 */
[----:B------:R2:W-:Y:S04]  /*24340*/  LDGSTS.E [R21+0x54004], desc[UR4][R12.64], !P4 ;  /* 0x540040000c157fae */ /* 0x0005e8000e121844 */
[----:B------:R-:W4:Y:S04]  /*24350*/  LDL.LU.64 R202, [R1+0xe70] ;  /* 0x000e700001ca7983 */ /* 0x000f280000300a00 */
[----:B------:R3:W-:Y:S04]  /*24360*/  LDGSTS.E [R21+0x58004], desc[UR4][R10.64], !P4 ;  /* 0x580040000a157fae */ /* 0x0007e8000e121844 */
[----:B------:R4:W-:Y:S01]  /*24370*/  LDGSTS.E [R21+0x5c004], desc[UR4][R6.64], !P4 ;  /* 0x5c00400006157fae */ /* 0x0009e2000e121844 */
[----:B-1----:R-:W-:-:S04]  /*24380*/  IMAD.WIDE R16, R2, 0x4, R200 ;  /* 0x0000000402107825 */ /* 0x002fc800078e02c8 */
[C---:B--2---:R-:W-:Y:S01]  /*24390*/  IMAD.WIDE R12, R2.reuse, 0x4, R198 ;  /* 0x00000004020c7825 */ /* 0x044fe200078e02c6 */
[----:B------:R1:W-:Y:S04]  /*243a0*/  STL.64 [R1+0xad8], R16 ;  /* 0x000ad81001007387 */ /* 0x0003e80000100a00 */
[----:B------:R-:W2:Y:S04]  /*243b0*/  LDL.LU.64 R200, [R1+0xe68] ;  /* 0x000e680001c87983 */ /* 0x000ea80000300a00 */
[----:B------:R1:W-:Y:S04]  /*243c0*/  STL.64 [R1+0xad0], R12 ;  /* 0x000ad00c01007387 */ /* 0x0003e80000100a00 */
[----:B------:R-:W2:Y:S01]  /*243d0*/  LDL.LU.64 R198, [R1+0xe60] ;  /* 0x000e600001c67983 */ /* 0x000ea20000300a00 */
[----:B---3--:R-:W-:-:S05]  /*243e0*/  IMAD.WIDE R10, R2, 0x4, R246 ;  /* 0x00000004020a7825 */ /* 0x008fca00078e02f6 */
[----:B------:R3:W-:Y:S01]  /*243f0*/  STL.64 [R1+0xac8], R10 ;  /* 0x000ac80a01007387 */ /* 0x0007e20000100a00 */
[----:B----4-:R-:W-:-:S05]  /*24400*/  IMAD.WIDE R6, R2, 0x4, R196 ;  /* 0x0000000402067825 */ /* 0x010fca00078e02c4 */
[----:B------:R4:W-:Y:S04]  /*24410*/  STL.64 [R1+0xac0], R6 ;  /* 0x000ac00601007387 */ /* 0x0009e80000100a00 */
[----:B------:R-:W2:Y:S01]  /*24420*/  LDL.LU.64 R196, [R1+0xe58] ;  /* 0x000e580001c47983 */ /* 0x000ea20000300a00 */
[----:B------:R-:W-:Y:S02]  /*24430*/  VIADD R231, R252, 0xffffff59 ;  /* 0xffffff59fce77836 */ /* 0x000fe40000000000 */
[----:B------:R-:W2:Y:S03]  /*24440*/  LDC R252, c[0x0][0x230] ;  /* 0x00008c00fffc7b82 */ /* 0x000ea60000000800 */
[----:B------:R-:W-:Y:S01]  /*24450*/  ISETP.GE.U32.AND P0, PT, R231, 0x7fffff1a, PT ;  /* 0x7fffff1ae700780c */ /* 0x000fe20003f06070 */
[----:B------:R-:W-:-:S04]  /*24460*/  VIADD R231, R24, 0xffffff58 ;  /* 0xffffff5818e77836 */ /* 0x000fc80000000000 */
[----:B------:R-:W2:Y:S01]  /*24470*/  LDC R24, c[0x0][0x230] ;  /* 0x00008c00ff187b82 */ /* 0x000ea20000000800 */
[----:B------:R-:W-:-:S07]  /*24480*/  ISETP.GE.U32.AND P6, PT, R231, 0x7fffff19, PT ;  /* 0x7fffff19e700780c */ /* 0x000fce0003fc6070 */
[----:B------:R1:W-:Y:S04]  /*24490*/  LDGSTS.E [R21+0x50008], desc[UR4][R16.64], !P0 ;  /* 0x5000800010157fae */ /* 0x0003e8000c121844 */
[----:B------:R3:W-:Y:S04]  /*244a0*/  LDGSTS.E [R21+0x54008], desc[UR4][R12.64], !P0 ;  /* 0x540080000c157fae */ /* 0x0007e8000c121844 */
[----:B------:R3:W-:Y:S01]  /*244b0*/  LDGSTS.E [R21+0x58008], desc[UR4][R10.64], !P0 ;  /* 0x580080000a157fae */ /* 0x0007e2000c121844 */
[----:B-1----:R-:W-:-:S03]  /*244c0*/  IMAD.WIDE R16, R2, 0x4, R212 ;  /* 0x0000000402107825 */ /* 0x002fc600078e02d4 */
[----:B------:R4:W-:Y:S01]  /*244d0*/  LDGSTS.E [R21+0x5c008], desc[UR4][R6.64], !P0 ;  /* 0x5c00800006157fae */ /* 0x0009e2000c121844 */
[----:B---3--:R-:W-:-:S03]  /*244e0*/  IMAD.WIDE R12, R2, 0x4, R210 ;  /* 0x00000004020c7825 */ /* 0x008fc600078e02d2 */
[----:B------:R1:W-:Y:S01]  /*244f0*/  STL.64 [R1+0xab8], R16 ;  /* 0x000ab81001007387 */ /* 0x0003e20000100a00 */
[----:B------:R-:W-:-:S03]  /*24500*/  IMAD.WIDE R10, R2, 0x4, R208 ;  /* 0x00000004020a7825 */ /* 0x000fc600078e02d0 */
[----:B------:R-:W3:Y:S01]  /*24510*/  LDL.LU.64 R244, [R1+0xe50] ;  /* 0x000e500001f47983 */ /* 0x000ee20000300a00 */
[----:B----4-:R-:W-:-:S03]  /*24520*/  IMAD.WIDE R6, R2, 0x4, R206 ;  /* 0x0000000402067825 */ /* 0x010fc600078e02ce */
[----:B------:R4:W-:Y:S04]  /*24530*/  STL.64 [R1+0xab0], R12 ;  /* 0x000ab00c01007387 */ /* 0x0009e80000100a00 */
[----:B------:R-:W3:Y:S04]  /*24540*/  LDL.LU.64 R246, [R1+0xe48] ;  /* 0x000e480001f67983 */ /* 0x000ee80000300a00 */
[----:B------:R2:W-:Y:S04]  /*24550*/  STL.64 [R1+0xaa8], R10 ;  /* 0x000aa80a01007387 */ /* 0x0005e80000100a00 */
[----:B------:R-:W3:Y:S04]  /*24560*/  LDL.LU.64 R212, [R1+0xe40] ;  /* 0x000e400001d47983 */ /* 0x000ee80000300a00 */
[----:B------:R1:W-:Y:S04]  /*24570*/  LDGSTS.E [R21+0x5000c], desc[UR4][R16.64], !P6 ;  /* 0x5000c00010157fae */ /* 0x0003e8000f121844 */
[----:B------:R2:W-:Y:S04]  /*24580*/  STL.64 [R1+0xaa0], R6 ;  /* 0x000aa00601007387 */ /* 0x0005e80000100a00 */
[----:B------:R4:W-:Y:S04]  /*24590*/  LDGSTS.E [R21+0x5400c], desc[UR4][R12.64], !P6 ;  /* 0x5400c0000c157fae */ /* 0x0009e8000f121844 */
[----:B------:R2:W-:Y:S04]  /*245a0*/  LDGSTS.E [R21+0x5800c], desc[UR4][R10.64], !P6 ;  /* 0x5800c0000a157fae */ /* 0x0005e8000f121844 */
[----:B------:R-:W3:Y:S04]  /*245b0*/  LDL.LU.64 R210, [R1+0xe38] ;  /* 0x000e380001d27983 */ /* 0x000ee80000300a00 */
[----:B------:R-:W3:Y:S01]  /*245c0*/  LDL.LU.64 R208, [R1+0xe30] ;  /* 0x000e300001d07983 */ /* 0x000ee20000300a00 */
[----:B------:R-:W-:-:S02]  /*245d0*/  VIADD R231, R23, 0xffffff77 ;  /* 0xffffff7717e77836 */ /* 0x000fc40000000000 */
[----:B------:R-:W3:Y:S01]  /*245e0*/  LDC R23, c[0x0][0x230] ;  /* 0x00008c00ff177b82 */ /* 0x000ee20000000800 */
[----:B------:R-:W3:Y:S04]  /*245f0*/  LDL.LU.64 R206, [R1+0xe28] ;  /* 0x000e280001ce7983 */ /* 0x000ee80000300a00 */
[----:B------:R2:W-:Y:S01]  /*24600*/  LDGSTS.E [R21+0x5c00c], desc[UR4][R6.64], !P6 ;  /* 0x5c00c00006157fae */ /* 0x0005e2000f121844 */
[----:B-1----:R-:W-:-:S04]  /*24610*/  IMAD.WIDE R16, R2, 0x4, R204 ;  /* 0x0000000402107825 */ /* 0x002fc800078e02cc */
[----:B----4-:R-:W-:Y:S01]  /*24620*/  IMAD.WIDE R12, R2, 0x4, R202 ;  /* 0x00000004020c7825 */ /* 0x010fe200078e02ca */
[----:B------:R1:W-:Y:S04]  /*24630*/  STL.64 [R1+0xe78], R16 ;  /* 0x000e781001007387 */ /* 0x0003e80000100a00 */
[----:B------:R3:W-:Y:S01]  /*24640*/  STL.64 [R1+0xe70], R12 ;  /* 0x000e700c01007387 */ /* 0x0007e20000100a00 */
[----:B------:R-:W-:-:S13]  /*24650*/  ISETP.GE.U32.AND P5, PT, R231, 0x7fffff38, PT ;  /* 0x7fffff38e700780c */ /* 0x000fda0003fa6070 */
[----:B------:R1:W-:Y:S01]  /*24660*/  LDGSTS.E [R20+0x40000], desc[UR4][R16.64], !P5 ;  /* 0x4000000010147fae */ /* 0x0003e2000e921844 */
[----:B--2---:R-:W-:-:S03]  /*24670*/  IMAD.WIDE R10, R2, 0x4, R200 ;  /* 0x00000004020a7825 */ /* 0x004fc600078e02c8 */
        /* <DEDUP_REMOVED lines=19> */
[----:B------:R-:W-:Y:S01]  /*247b0*/  ISETP.GE.U32.AND P1, PT, R231, 0x7fffff36, PT ;  /* 0x7fffff36e700780c */ /* 0x000fe20003f26070 */
[----:B---3--:R-:W-:-:S05]  /*247c0*/  IMAD.WIDE R12, R2, 0x4, R244 ;  /* 0x00000004020c7825 */ /* 0x008fca00078e02f4 */
[----:B------:R3:W-:Y:S01]  /*247d0*/  STL.64 [R1+0xe50], R12 ;  /* 0x000e500c01007387 */ /* 0x0007e20000100a00 */
[----:B--2---:R-:W-:-:S03]  /*247e0*/  IMAD.WIDE R10, R2, 0x4, R246 ;  /* 0x00000004020a7825 */ /* 0x004fc600078e02f6 */
        /* <DEDUP_REMOVED lines=8> */
[C---:B---3--:R-:W-:Y:S01]  /*24870*/  IMAD.WIDE R12, R2.reuse, 0x4, R208 ;  /* 0x00000004020c7825 */ /* 0x048fe200078e02d0 */
[----:B------:R1:W-:Y:S03]  /*24880*/  STL.64 [R1+0xe38], R16 ;  /* 0x000e381001007387 */ /* 0x0003e60000100a00 */
[C---:B--2---:R-:W-:Y:S01]  /*24890*/  IMAD.WIDE R10, R2.reuse, 0x4, R206 ;  /* 0x00000004020a7825 */ /* 0x044fe200078e02ce */
[----:B------:R-:W2:Y:S04]  /*248a0*/  LDL.LU.64 R244, [R1+0x710] ;  /* 0x0007100001f47983 */ /* 0x000ea80000300a00 */
[----:B------:R3:W-:Y:S04]  /*248b0*/  STL.64 [R1+0xe30], R12 ;  /* 0x000e300c01007387 */ /* 0x0007e80000100a00 */
[----:B------:R-:W2:Y:S04]  /*248c0*/  LDL.LU.64 R210, [R1+0x700] ;  /* 0x0007000001d27983 */ /* 0x000ea80000300a00 */
[----:B------:R3:W-:Y:S04]  /*248d0*/  STL.64 [R1+0xe28], R10 ;  /* 0x000e280a01007387 */ /* 0x0007e80000100a00 */
[----:B------:R-:W2:Y:S04]  /*248e0*/  LDL.LU.64 R208, [R1+0x6f0] ;  /* 0x0006f00001d07983 */ /* 0x000ea80000300a00 */
[----:B------:R1:W-:Y:S04]  /*248f0*/  LDGSTS.E [R20+0x40008], desc[UR4][R16.64], !P1 ;  /* 0x4000800010147fae */ /* 0x0003e8000c921844 */
[----:B------:R3:W-:Y:S04]  /*24900*/  LDGSTS.E [R20+0x44008], desc[UR4][R12.64], !P1 ;  /* 0x440080000c147fae */ /* 0x0007e8000c921844 */
[----:B------:R3:W-:Y:S01]  /*24910*/  LDGSTS.E [R20+0x48008], desc[UR4][R10.64], !P1 ;  /* 0x480080000a147fae */ /* 0x0007e2000c921844 */
[----:B----4-:R-:W-:-:S05]  /*24920*/  IMAD.WIDE R6, R2, 0x4, R198 ;  /* 0x0000000402067825 */ /* 0x010fca00078e02c6 */
[----:B------:R4:W-:Y:S04]  /*24930*/  STL.64 [R1+0xe20], R6 ;  /* 0x000e200601007387 */ /* 0x0009e80000100a00 */
[----:B------:R-:W2:Y:S04]  /*24940*/  LDL.LU.64 R206, [R1+0x6e0] ;  /* 0x0006e00001ce7983 */ /* 0x000ea80000300a00 */
[----:B------:R-:W2:Y:S01]  /*24950*/  LDL.LU.64 R198, [R1+0x6d8] ;  /* 0x0006d80001c67983 */ /* 0x000ea20000300a00 */
[----:B-1----:R-:W-:-:S03]  /*24960*/  IMAD.WIDE R16, R2, 0x4, R204 ;  /* 0x0000000402107825 */ /* 0x002fc600078e02cc */
[----:B------:R4:W-:Y:S01]  /*24970*/  LDGSTS.E [R20+0x4c008], desc[UR4][R6.64], !P1 ;  /* 0x4c00800006147fae */ /* 0x0009e2000c921844 */
[----:B---3--:R-:W-:-:S04]  /*24980*/  IMAD.WIDE R12, R2, 0x4, R202 ;  /* 0x00000004020c7825 */ /* 0x008fc800078e02ca */
[C---:B------:R-:W-:Y:S01]  /*24990*/  IMAD.WIDE R10, R2.reuse, 0x4, R200 ;  /* 0x00000004020a7825 */ /* 0x040fe200078e02c8 */
[----:B------:R1:W-:Y:S04]  /*249a0*/  STL.64 [R1+0xe18], R16 ;  /* 0x000e181001007387 */ /* 0x0003e80000100a00 */
[----:B------:R2:W-:Y:S04]  /*249b0*/  STL.64 [R1+0xe10], R12 ;  /* 0x000e100c01007387 */ /* 0x0005e80000100a00 */
[----:B------:R-:W3:Y:S01]  /*249c0*/  LDL.LU.64 R246, [R1+0x6d0] ;  /* 0x0006d00001f67983 */ /* 0x000ee20000300a00 */
[----:B----4-:R-:W-:-:S03]  /*249d0*/  IMAD.WIDE R6, R2, 0x4, R196 ;  /* 0x0000000402067825 */ /* 0x010fc600078e02c4 */
[----:B------:R4:W-:Y:S04]  /*249e0*/  STL.64 [R1+0xe08], R10 ;  /* 0x000e080a01007387 */ /* 0x0009e80000100a00 */
[----:B------:R-:W3:Y:S01]  /*249f0*/  LDL.LU.64 R196, [R1+0x6c0] ;  /* 0x0006c00001c47983 */ /* 0x000ee20000300a00 */
[----:B------:R-:W-:Y:S02]  /*24a00*/  VIADD R231, R24, 0xffffff74 ;  /* 0xffffff7418e77836 */ /* 0x000fe40000000000 */
[----:B------:R-:W3:Y:S03]  /*24a10*/  LDC R24, c[0x0][0x230] ;  /* 0x00008c00ff187b82 */ /* 0x000ee60000000800 */
[----:B------:R-:W-:Y:S01]  /*24a20*/  ISETP.GE.U32.AND P4, PT, R231, 0x7fffff35, PT ;  /* 0x7fffff35e700780c */ /* 0x000fe20003f86070 */
[----:B------:R-:W-:Y:S01]  /*24a30*/  VIADD R231, R23, 0xffffff57 ;  /* 0xffffff5717e77836 */ /* 0x000fe20000000000 */
[----:B------:R4:W-:Y:S03]  /*24a40*/  STL.64 [R1+0xe00], R6 ;  /* 0x000e000601007387 */ /* 0x0009e60000100a00 */
[----:B------:R-:W3:Y:S01]  /*24a50*/  LDC R23, c[0x0][0x230] ;  /* 0x00008c00ff177b82 */ /* 0x000ee20000000800 */
[----:B------:R-:W-:Y:S01]  /*24a60*/  ISETP.GE.U32.AND P0, PT, R231, 0x7fffff18, PT ;  /* 0x7fffff18e700780c */ /* 0x000fe20003f06070 */
[----:B------:R-:W3:Y:S04]  /*24a70*/  LDL.LU.64 R212, [R1+0x6b0] ;  /* 0x0006b00001d47983 */ /* 0x000ee80000300a00 */
[----:B------:R-:W3:Y:S04]  /*24a80*/  LDL.LU.64 R204, [R1+0x6a0] ;  /* 0x0006a00001cc7983 */ /* 0x000ee80000300a00 */
[----:B------:R1:W-:Y:S04]  /*24a90*/  LDGSTS.E [R20+0x4000c], desc[UR4][R16.64], !P4 ;  /* 0x4000c00010147fae */ /* 0x0003e8000e121844 */
[----:B------:R2:W-:Y:S04]  /*24aa0*/  LDGSTS.E [R20+0x4400c], desc[UR4][R12.64], !P4 ;  /* 0x4400c0000c147fae */ /* 0x0005e8000e121844 */
[----:B------:R4:W-:Y:S04]  /*24ab0*/  LDGSTS.E [R20+0x4800c], desc[UR4][R10.64], !P4 ;  /* 0x4800c0000a147fae */ /* 0x0009e8000e121844 */
[----:B------:R4:W-:Y:S04]  /*24ac0*/  LDGSTS.E [R20+0x4c00c], desc[UR4][R6.64], !P4 ;  /* 0x4c00c00006147fae */ /* 0x0009e8000e121844 */
[----:B------:R-:W3:Y:S04]  /*24ad0*/  LDL.LU.64 R202, [R1+0x690] ;  /* 0x0006900001ca7983 */ /* 0x000ee80000300a00 */
[----:B------:R-:W3:Y:S01]  /*24ae0*/  LDL.LU.64 R200, [R1+0x680] ;  /* 0x0006800001c87983 */ /* 0x000ee20000300a00 */
[----:B-1----:R-:W-:-:S05]  /*24af0*/  IMAD.WIDE R16, R2, 0x4, R242 ;  /* 0x0000000402107825 */ /* 0x002fca00078e02f2 */
[----:B------:R1:W-:Y:S04]  /*24b00*/  STL.64 [R1+0xa98], R16 ;  /* 0x000a981001007387 */ /* 0x0003e80000100a00 */
[----:B------:R1:W-:Y:S01]  /*24b10*/  LDGSTS.E [R20+0x50000], desc[UR4][R16.64], !P0 ;  /* 0x5000000010147fae */ /* 0x0003e2000c121844 */
[----:B--2---:R-:W-:-:S04]  /*24b20*/  IMAD.WIDE R12, R2, 0x4, R244 ;  /* 0x00000004020c7825 */ /* 0x004fc800078e02f4 */
[C---:B----4-:R-:W-:Y:S01]  /*24b30*/  IMAD.WIDE R10, R2.reuse, 0x4, R210 ;  /* 0x00000004020a7825 */ /* 0x050fe200078e02d2 */
[----:B------:R2:W-:Y:S03]  /*24b40*/  STL.64 [R1+0xa90], R12 ;  /* 0x000a900c01007387 */ /* 0x0005e60000100a00 */
[C---:B------:R-:W-:Y:S01]  /*24b50*/  IMAD.WIDE R6, R2.reuse, 0x4, R208 ;  /* 0x0000000402067825 */ /* 0x040fe200078e02d0 */
[----:B------:R3:W-:Y:S04]  /*24b60*/  STL.64 [R1+0xa88], R10 ;  /* 0x000a880a01007387 */ /* 0x0007e80000100a00 */
[----:B------:R2:W-:Y:S04]  /*24b70*/  LDGSTS.E [R20+0x54000], desc[UR4][R12.64], !P0 ;  /* 0x540000000c147fae */ /* 0x0005e8000c121844 */
[----:B------:R4:W-:Y:S04]  /*24b80*/  STL.64 [R1+0xa80], R6 ;  /* 0x000a800601007387 */ /* 0x0009e80000100a00 */
[----:B------:R-:W4:Y:S04]  /*24b90*/  LDL.LU.64 R210, [R1+0x670] ;  /* 0x0006700001d27983 */ /* 0x000f280000300a00 */
        /* <DEDUP_REMOVED lines=9> */
[----:B---3--:R-:W-:-:S04]  /*24c30*/  IMAD.WIDE R10, R2, 0x4, R246 ;  /* 0x00000004020a7825 */ /* 0x008fc800078e02f6 */
[----:B----4-:R-:W-:Y:S01]  /*24c40*/  IMAD.WIDE R6, R2, 0x4, R196 ;  /* 0x0000000402067825 */ /* 0x010fe200078e02c4 */
[----:B------:R3:W-:Y:S04]  /*24c50*/  STL.64 [R1+0xa68], R10 ;  /* 0x000a680a01007387 */ /* 0x0007e80000100a00 */
[----:B------:R4:W-:Y:S04]  /*24c60*/  STL.64 [R1+0xa60], R6 ;  /* 0x000a600601007387 */ /* 0x0009e80000100a00 */
[----:B------:R-:W2:Y:S01]  /*24c70*/  LDL.LU.64 R196, [R1+0xdf8] ;  /* 0x000df80001c47983 */ /* 0x000ea20000300a00 */
[----:B------:R-:W-:-:S02]  /*24c80*/  VIADD R231, R22, 0xffffff56 ;  /* 0xffffff5616e77836 */ /* 0x000fc40000000000 */
        /* <DEDUP_REMOVED lines=13> */
[----:B------:R3:W-:Y:S01]  /*24d60*/  STL.64 [R1+0xa50], R12 ;  /* 0x000a500c01007387 */ /* 0x0007e20000100a00 */
[----:B----4-:R-:W-:-:S03]  /*24d70*/  IMAD.WIDE R6, R2, 0x4, R200 ;  /* 0x0000000402067825 */ /* 0x010fc600078e02c8 */
[----:B------:R-:W4:Y:S04]  /*24d80*/  LDL.LU.64 R244, [R1+0xdf0] ;  /* 0x000df00001f47983 */ /* 0x000f280000300a00 */
[----:B------:R2:W-:Y:S01]  /*24d90*/  STL.64 [R1+0xa48], R10 ;  /* 0x000a480a01007387 */ /* 0x0005e20000100a00 */
[----:B------:R-:W-:Y:S02]  /*24da0*/  VIADD R231, R24, 0xffffff54 ;  /* 0xffffff5418e77836 */ /* 0x000fe40000000000 */
[----:B------:R-:W4:Y:S01]  /*24db0*/  LDC R24, c[0x0][0x230] ;  /* 0x00008c00ff187b82 */ /* 0x000f220000000800 */
[----:B------:R-:W4:Y:S04]  /*24dc0*/  LDL.LU.64 R246, [R1+0xde8] ;  /* 0x000de80001f67983 */ /* 0x000f280000300a00 */
[----:B------:R2:W-:Y:S04]  /*24dd0*/  STL.64 [R1+0xa40], R6 ;  /* 0x000a400601007387 */ /* 0x0005e80000100a00 */
[----:B------:R1:W-:Y:S04]  /*24de0*/  LDGSTS.E [R20+0x50008], desc[UR4][R16.64], !P5 ;  /* 0x5000800010147fae */ /* 0x0003e8000e921844 */
[----:B------:R-:W4:Y:S04]  /*24df0*/  LDL.LU.64 R212, [R1+0xde0] ;  /* 0x000de00001d47983 */ /* 0x000f280000300a00 */
[----:B------:R3:W-:Y:S04]  /*24e00*/  LDGSTS.E [R20+0x54008], desc[UR4][R12.64], !P5 ;  /* 0x540080000c147fae */ /* 0x0007e8000e921844 */
[----:B------:R2:W-:Y:S04]  /*24e10*/  LDGSTS.E [R20+0x58008], desc[UR4][R10.64], !P5 ;  /* 0x580080000a147fae */ /* 0x0005e8000e921844 */
[----:B------:R2:W-:Y:S04]  /*24e20*/  LDGSTS.E [R20+0x5c008], desc[UR4][R6.64], !P5 ;  /* 0x5c00800006147fae */ /* 0x0005e8000e921844 */
[----:B------:R-:W4:Y:S01]  /*24e30*/  LDL.LU.64 R204, [R1+0xdd8] ;  /* 0x000dd80001cc7983 */ /* 0x000f220000300a00 */
[----:B------:R-:W-:-:S03]  /*24e40*/  ISETP.GE.U32.AND P2, PT, R231, 0x7fffff15, PT ;  /* 0x7fffff15e700780c */ /* 0x000fc60003f46070 */
[----:B------:R-:W4:Y:S04]  /*24e50*/  LDL.LU.64 R202, [R1+0xdd0] ;  /* 0x000dd00001ca7983 */ /* 0x000f280000300a00 */
[----:B------:R-:W4:Y:S01]  /*24e60*/  LDL.LU.64 R200, [R1+0xdc8] ;  /* 0x000dc80001c87983 */ /* 0x000f220000300a00 */
[----:B-1----:R-:W-:-:S04]  /*24e70*/  IMAD.WIDE R16, R2, 0x4, R210 ;  /* 0x0000000402107825 */ /* 0x002fc800078e02d2 */
[C---:B---3--:R-:W-:Y:S01]  /*24e80*/  IMAD.WIDE R12, R2.reuse, 0x4, R208 ;  /* 0x00000004020c7825 */ /* 0x048fe200078e02d0 */
[----:B------:R1:W-:Y:S04]  /*24e90*/  STL.64 [R1+0xa38], R16 ;  /* 0x000a381001007387 */ /* 0x0003e80000100a00 */
[----:B------:R-:W-:Y:S04]  /*24ea0*/  STL.64 [R1+0xa30], R12 ;  /* 0x000a300c01007387 */ /* 0x000fe80000100a00 */
[----:B------:R1:W-:Y:S01]  /*24eb0*/  LDGSTS.E [R20+0x5000c], desc[UR4][R16.64], !P2 ;  /* 0x5000c00010147fae */ /* 0x0003e2000d121844 */
[----:B--2---:R-:W-:-:S03]  /*24ec0*/  IMAD.WIDE R10, R2, 0x4, R206 ;  /* 0x00000004020a7825 */ /* 0x004fc600078e02ce */
[----:B------:R-:W-:Y:S01]  /*24ed0*/  LDGSTS.E [R20+0x5400c], desc[UR4][R12.64], !P2 ;  /* 0x5400c0000c147fae */ /* 0x000fe2000d121844 */
[----:B------:R-:W-:-:S03]  /*24ee0*/  IMAD.WIDE R6, R2, 0x4, R198 ;  /* 0x0000000402067825 */ /* 0x000fc600078e02c6 */
[----:B------:R-:W-:Y:S04]  /*24ef0*/  STL.64 [R1+0xa28], R10 ;  /* 0x000a280a01007387 */ /* 0x000fe80000100a00 */
[----:B------:R-:W-:Y:S04]  /*24f00*/  STL.64 [R1+0xa20], R6 ;  /* 0x000a200601007387 */ /* 0x000fe80000100a00 */
[----:B------:R-:W2:Y:S04]  /*24f10*/  LDL.LU.64 R198, [R1+0xdc0] ;  /* 0x000dc00001c67983 */ /* 0x000ea80000300a00 */
[----:B------:R3:W-:Y:S04]  /*24f20*/  STL.64 [R1+0x33d0], R20 ;  /* 0x0033d01401007387 */ /* 0x0007e80000100a00 */
[----:B------:R-:W2:Y:S04]  /*24f30*/  LDL.LU.64 R210, [R1+0xdb8] ;  /* 0x000db80001d27983 */ /* 0x000ea80000300a00 */
[----:B------:R-:W2:Y:S01]  /*24f40*/  LDL.LU.64 R208, [R1+0xdb0] ;  /* 0x000db00001d07983 */ /* 0x000ea20000300a00 */
[----:B-1----:R-:W-:-:S03]  /*24f50*/  IMAD.WIDE R16, R2, 0x4, R196 ;  /* 0x0000000402107825 */ /* 0x002fc600078e02c4 */
[----:B------:R-:W2:Y:S01]  /*24f60*/  LDL.LU.64 R206, [R1+0xda8] ;  /* 0x000da80001ce7983 */ /* 0x000ea20000300a00 */
[----:B------:R-:W-:Y:S01]  /*24f70*/  VIADD R231, R23, 0xffffff73 ;  /* 0xffffff7317e77836 */ /* 0x000fe20000000000 */
[----:B---3--:R-:W1:Y:S02]  /*24f80*/  LDC R21, c[0x0][0x230] ;  /* 0x00008c00ff157b82 */ /* 0x008e640000000800 */
[----:B------:R3:W-:Y:S04]  /*24f90*/  STL.64 [R1+0xdf8], R16 ;  /* 0x000df81001007387 */ /* 0x0007e80000100a00 */
[----:B------:R-:W2:Y:S01]  /*24fa0*/  LDL.LU.64 R196, [R1+0xda0] ;  /* 0x000da00001c47983 */ /* 0x000ea20000300a00 */
[----:B------:R-:W-:Y:S01]  /*24fb0*/  ISETP.GE.U32.AND P1, PT, R231, 0x7fffff34, PT ;  /* 0x7fffff34e700780c */ /* 0x000fe20003f26070 */
[----:B------:R-:W-:Y:S01]  /*24fc0*/  VIADD R231, R22, 0xffffff72 ;  /* 0xffffff7216e77836 */ /* 0x000fe20000000000 */
[----:B------:R-:W1:Y:S01]  /*24fd0*/  LDC R23, c[0x0][0x230] ;  /* 0x00008c00ff177b82 */ /* 0x000e620000000800 */
[----:B------:R-:W-:Y:S04]  /*24fe0*/  LDGSTS.E [R20+0x5800c], desc[UR4][R10.64], !P2 ;  /* 0x5800c0000a147fae */ /* 0x000fe8000d121844 */
[----:B------:R3:W-:Y:S01]  /*24ff0*/  LDGSTS.E [R20+0x5c00c], desc[UR4][R6.64], !P2 ;  /* 0x5c00c00006147fae */ /* 0x0007e2000d121844 */
[----:B------:R-:W-:-:S02]  /*25000*/  ISETP.GE.U32.AND P4, PT, R231, 0x7fffff33, PT ;  /* 0x7fffff33e700780c */ /* 0x000fc40003f86070 */
[----:B------:R-:W1:Y:S03]  /*25010*/  LDC R22, c[0x0][0x230] ;  /* 0x00008c00ff167b82 */ /* 0x000e660000000800 */
[----:B------:R1:W-:Y:S05]  /*25020*/  LDGSTS.E [R19+0x40000], desc[UR4][R16.64], !P1 ;  /* 0x4000000010137fae */ /* 0x0003ea000c921844 */
[----:B---3--:R-:W3:Y:S01]  /*25030*/  LDC R20, c[0x0][0x230] ;  /* 0x00008c00ff147b82 */ /* 0x008ee20000000800 */
[----:B----4-:R-:W-:-:S04]  /*25040*/  IMAD.WIDE R12, R2, 0x4, R244 ;  /* 0x00000004020c7825 */ /* 0x010fc800078e02f4 */
[C---:B------:R-:W-:Y:S01]  /*25050*/  IMAD.WIDE R10, R2.reuse, 0x4, R246 ;  /* 0x00000004020a7825 */ /* 0x040fe200078e02f6 */
[----:B------:R4:W-:Y:S04]  /*25060*/  STL.64 [R1+0xdf0], R12 ;  /* 0x000df00c01007387 */ /* 0x0009e80000100a00 */
[----:B------:R4:W-:Y:S01]  /*25070*/  LDGSTS.E [R19+0x44000], desc[UR4][R12.64], !P1 ;  /* 0x440000000c137fae */ /* 0x0009e2000c921844 */
[----:B------:R-:W-:-:S03]  /*25080*/  IMAD.WIDE R6, R2, 0x4, R212 ;  /* 0x0000000402067825 */ /* 0x000fc600078e02d4 */
[----:B------:R3:W-:Y:S04]  /*25090*/  STL.64 [R1+0xde8], R10 ;  /* 0x000de80a01007387 */ /* 0x0007e80000100a00 */
[----:B------:R2:W-:Y:S04]  /*250a0*/  STL.64 [R1+0xde0], R6 ;  /* 0x000de00601007387 */ /* 0x0005e80000100a00 */
[----:B------:R3:W-:Y:S04]  /*250b0*/  LDGSTS.E [R19+0x48000], desc[UR4][R10.64], !P1 ;  /* 0x480000000a137fae */ /* 0x0007e8000c921844 */
[----:B------:R-:W2:Y:S01]  /*250c0*/  LDL.LU.64 R242, [R1+0xd98] ;  /* 0x000d980001f27983 */ /* 0x000ea20000300a00 */
[----:B-1----:R-:W-:-:S03]  /*250d0*/  IMAD.WIDE R16, R2, 0x4, R204 ;  /* 0x0000000402107825 */ /* 0x002fc600078e02cc */
[----:B------:R2:W-:Y:S01]  /*250e0*/  LDGSTS.E [R19+0x4c000], desc[UR4][R6.64], !P1 ;  /* 0x4c00000006137fae */ /* 0x0005e2000c921844 */
[----:B----4-:R-:W-:-:S03]  /*250f0*/  IMAD.WIDE R12, R2, 0x4, R202 ;  /* 0x00000004020c7825 */ /* 0x010fc600078e02ca */
[----:B------:R1:W-:Y:S01]  /*25100*/  STL.64 [R1+0xdd8], R16 ;  /* 0x000dd81001007387 */ /* 0x0003e20000100a00 */
[----:B---3--:R-:W-:-:S03]  /*25110*/  IMAD.WIDE R10, R2, 0x4, R200 ;  /* 0x00000004020a7825 */ /* 0x008fc600078e02c8 */
[----:B------:R-:W3:Y:S04]  /*25120*/  LDL.LU.64 R244, [R1+0xd90] ;  /* 0x000d900001f47983 */ /* 0x000ee80000300a00 */
[----:B------:R4:W-:Y:S04]  /*25130*/  STL.64 [R1+0xdd0], R12 ;  /* 0x000dd00c01007387 */ /* 0x0009e80000100a00 */
[----:B------:R-:W3:Y:S04]  /*25140*/  LDL.LU.64 R204, [R1+0xd88] ;  /* 0x000d880001cc7983 */ /* 0x000ee80000300a00 */
[----:B------:R4:W-:Y:S04]  /*25150*/  STL.64 [R1+0xdc8], R10 ;  /* 0x000dc80a01007387 */ /* 0x0009e80000100a00 */
[----:B------:R-:W3:Y:S04]  /*25160*/  LDL.LU.64 R202, [R1+0xd80] ;  /* 0x000d800001ca7983 */ /* 0x000ee80000300a00 */
[----:B------:R1:W-:Y:S04]  /*25170*/  LDGSTS.E [R19+0x40004], desc[UR4][R16.64], !P4 ;  /* 0x4000400010137fae */ /* 0x0003e8000e121844 */
[----:B------:R4:W-:Y:S04]  /*25180*/  LDGSTS.E [R19+0x44004], desc[UR4][R12.64], !P4 ;  /* 0x440040000c137fae */ /* 0x0009e8000e121844 */
[----:B------:R4:W-:Y:S01]  /*25190*/  LDGSTS.E [R19+0x48004], desc[UR4][R10.64], !P4 ;  /* 0x480040000a137fae */ /* 0x0009e2000e121844 */
[----:B--2---:R-:W-:-:S05]  /*251a0*/  IMAD.WIDE R6, R2, 0x4, R198 ;  /* 0x0000000402067825 */ /* 0x004fca00078e02c6 */
[----:B------:R2:W-:Y:S04]  /*251b0*/  STL.64 [R1+0xdc0], R6 ;  /* 0x000dc00601007387 */ /* 0x0005e80000100a00 */
[----:B------:R-:W3:Y:S01]  /*251c0*/  LDL.LU.64 R200, [R1+0x630] ;  /* 0x0006300001c87983 */ /* 0x000ee20000300a00 */
[----:B-1----:R-:W-:-:S03]  /*251d0*/  IMAD.WIDE R16, R2, 0x4, R210 ;  /* 0x0000000402107825 */ /* 0x002fc600078e02d2 */
[----:B------:R-:W3:Y:S01]  /*251e0*/  LDL.LU.64 R198, [R1+0x620] ;  /* 0x0006200001c67983 */ /* 0x000ee20000300a00 */
[----:B----4-:R-:W-:-:S04]  /*251f0*/  IMAD.WIDE R12, R2, 0x4, R208 ;  /* 0x00000004020c7825 */ /* 0x010fc800078e02d0 */
[C---:B------:R-:W-:Y:S01]  /*25200*/  IMAD.WIDE R10, R2.reuse, 0x4, R206 ;  /* 0x00000004020a7825 */ /* 0x040fe200078e02ce */
[----:B------:R1:W-:Y:S04]  /*25210*/  STL.64 [R1+0xdb8], R16 ;  /* 0x000db81001007387 */ /* 0x0003e80000100a00 */
[----:B------:R3:W-:Y:S04]  /*25220*/  STL.64 [R1+0xdb0], R12 ;  /* 0x000db00c01007387 */ /* 0x0007e80000100a00 */
[----:B------:R2:W-:Y:S04]  /*25230*/  LDGSTS.E [R19+0x4c004], desc[UR4][R6.64], !P4 ;  /* 0x4c00400006137fae */ /* 0x0005e8000e121844 */
[----:B------:R-:W4:Y:S04]  /*25240*/  LDL.LU.64 R246, [R1+0x610] ;  /* 0x0006100001f67983 */ /* 0x000f280000300a00 */
[----:B------:R3:W-:Y:S01]  /*25250*/  STL.64 [R1+0xda8], R10 ;  /* 0x000da80a01007387 */ /* 0x0007e20000100a00 */
[----:B--2---:R-:W-:-:S03]  /*25260*/  IMAD.WIDE R6, R2, 0x4, R196 ;  /* 0x0000000402067825 */ /* 0x004fc600078e02c4 */
[----:B------:R-:W2:Y:S01]  /*25270*/  LDL.LU.64 R196, [R1+0x600] ;  /* 0x0006000001c47983 */ /* 0x000ea20000300a00 */
[----:B------:R-:W-:-:S03]  /*25280*/  VIADD R231, R252, 0xffffff71 ;  /* 0xffffff71fce77836 */ /* 0x000fc60000000000 */
[----:B------:R3:W-:Y:S01]  /*25290*/  STL.64 [R1+0xda0], R6 ;  /* 0x000da00601007387 */ /* 0x0007e20000100a00 */
[----:B------:R-:W2:Y:S01]  /*252a0*/  LDC R252, c[0x0][0x230] ;  /* 0x00008c00fffc7b82 */ /* 0x000ea20000000800 */
[----:B------:R-:W-:Y:S01]  /*252b0*/  ISETP.GE.U32.AND P0, PT, R231, 0x7fffff32, PT ;  /* 0x7fffff32e700780c */ /* 0x000fe20003f06070 */
[----:B------:R-:W-:Y:S01]  /*252c0*/  VIADD R231, R24, 0xffffff70 ;  /* 0xffffff7018e77836 */ /* 0x000fe20000000000 */
[----:B------:R-:W2:Y:S04]  /*252d0*/  LDL.LU.64 R212, [R1+0x5f0] ;  /* 0x0005f00001d47983 */ /* 0x000ea80000300a00 */
[----:B------:R-:W-:Y:S01]  /*252e0*/  ISETP.GE.U32.AND P6, PT, R231, 0x7fffff31, PT ;  /* 0x7fffff31e700780c */ /* 0x000fe20003fc6070 */
[----:B------:R-:W2:Y:S04]  /*252f0*/  LDL.LU.64 R210, [R1+0x5e0] ;  /* 0x0005e00001d27983 */ /* 0x000ea80000300a00 */
[----:B------:R-:W2:Y:S04]  /*25300*/  LDL.LU.64 R208, [R1+0x5d0] ;  /* 0x0005d00001d07983 */ /* 0x000ea80000300a00 */
[----:B------:R1:W-:Y:S04]  /*25310*/  LDGSTS.E [R19+0x40008], desc[UR4][R16.64], !P0 ;  /* 0x4000800010137fae */ /* 0x0003e8000c121844 */
[----:B------:R3:W-:Y:S04]  /*25320*/  LDGSTS.E [R19+0x44008], desc[UR4][R12.64], !P0 ;  /* 0x440080000c137fae */ /* 0x0007e8000c121844 */
[----:B------:R3:W-:Y:S04]  /*25330*/  LDGSTS.E [R19+0x48008], desc[UR4][R10.64], !P0 ;  /* 0x480080000a137fae */ /* 0x0007e8000c121844 */
[----:B------:R3:W-:Y:S04]  /*25340*/  LDGSTS.E [R19+0x4c008], desc[UR4][R6.64], !P0 ;  /* 0x4c00800006137fae */ /* 0x0007e8000c121844 */
[----:B------:R-:W2:Y:S01]  /*25350*/  LDL.LU.64 R206, [R1+0x5c0] ;  /* 0x0005c00001ce7983 */ /* 0x000ea20000300a00 */
[----:B-1----:R-:W-:-:S05]  /*25360*/  IMAD.WIDE R16, R2, 0x4, R242 ;  /* 0x0000000402107825 */ /* 0x002fca00078e02f2 */
[----:B------:R1:W-:Y:S04]  /*25370*/  STL.64 [R1+0xd98], R16 ;  /* 0x000d981001007387 */ /* 0x0003e80000100a00 */
[----:B------:R1:W-:Y:S01]  /*25380*/  LDGSTS.E [R19+0x4000c], desc[UR4][R16.64], !P6 ;  /* 0x4000c00010137fae */ /* 0x0003e2000f121844 */
[----:B---3--:R-:W-:-:S04]  /*25390*/  IMAD.WIDE R12, R2, 0x4, R244 ;  /* 0x00000004020c7825 */ /* 0x008fc800078e02f4 */
[C---:B------:R-:W-:Y:S01]  /*253a0*/  IMAD.WIDE R10, R2.reuse, 0x4, R204 ;  /* 0x00000004020a7825 */ /* 0x040fe200078e02cc */
[----:B------:R3:W-:Y:S03]  /*253b0*/  STL.64 [R1+0xd90], R12 ;  /* 0x000d900c01007387 */ /* 0x0007e60000100a00 */
[C---:B------:R-:W-:Y:S01]  /*253c0*/  IMAD.WIDE R6, R2.reuse, 0x4, R202 ;  /* 0x0000000402067825 */ /* 0x040fe200078e02ca */
[----:B------:R4:W-:Y:S04]  /*253d0*/  STL.64 [R1+0xd88], R10 ;  /* 0x000d880a01007387 */ /* 0x0009e80000100a00 */
[----:B------:R2:W-:Y:S04]  /*253e0*/  STL.64 [R1+0xd80], R6 ;  /* 0x000d800601007387 */ /* 0x0005e80000100a00 */
[----:B------:R-:W2:Y:S04]  /*253f0*/  LDL.LU.64 R204, [R1+0x5b0] ;  /* 0x0005b00001cc7983 */ /* 0x000ea80000300a00 */
[----:B------:R3:W-:Y:S04]  /*25400*/  LDGSTS.E [R19+0x4400c], desc[UR4][R12.64], !P6 ;  /* 0x4400c0000c137fae */ /* 0x0007e8000f121844 */
[----:B------:R-:W2:Y:S04]  /*25410*/  LDL.LU.64 R202, [R1+0x5a0] ;  /* 0x0005a00001ca7983 */ /* 0x000ea80000300a00 */
[----:B------:R4:W-:Y:S04]  /*25420*/  LDGSTS.E [R19+0x4800c], desc[UR4][R10.64], !P6 ;  /* 0x4800c0000a137fae */ /* 0x0009e8000f121844 */
[----:B------:R2:W-:Y:S01]  /*25430*/  LDGSTS.E [R19+0x4c00c], desc[UR4][R6.64], !P6 ;  /* 0x4c00c00006137fae */ /* 0x0005e2000f121844 */
[----:B-1----:R-:W-:-:S04]  /*25440*/  IMAD.WIDE R16, R2, 0x4, R200 ;  /* 0x0000000402107825 */ /* 0x002fc800078e02c8 */
[C---:B---3--:R-:W-:Y:S01]  /*25450*/  IMAD.WIDE R12, R2.reuse, 0x4, R198 ;  /* 0x00000004020c7825 */ /* 0x048fe200078e02c6 */
[----:B------:R1:W-:Y:S04]  /*25460*/  STL.64 [R1+0xa18], R16 ;  /* 0x000a181001007387 */ /* 0x0003e80000100a00 */
[----:B------:R-:W3:Y:S04]  /*25470*/  LDL.LU.64 R200, [R1+0x590] ;  /* 0x0005900001c87983 */ /* 0x000ee80000300a00 */
[----:B------:R1:W-:Y:S04]  /*25480*/  STL.64 [R1+0xa10], R12 ;  /* 0x000a100c01007387 */ /* 0x0003e80000100a00 */
[----:B------:R-:W3:Y:S01]  /*25490*/  LDL.LU.64 R198, [R1+0x580] ;  /* 0x0005800001c67983 */ /* 0x000ee20000300a00 */
[----:B----4-:R-:W-:-:S05]  /*254a0*/  IMAD.WIDE R10, R2, 0x4, R246 ;  /* 0x00000004020a7825 */ /* 0x010fca00078e02f6 */
[----:B------:R4:W-:Y:S01]  /*254b0*/  STL.64 [R1+0xa08], R10 ;  /* 0x000a080a01007387 */ /* 0x0009e20000100a00 */
[----:B--2---:R-:W-:-:S05]  /*254c0*/  IMAD.WIDE R6, R2, 0x4, R196 ;  /* 0x0000000402067825 */ /* 0x004fca00078e02c4 */
[----:B------:R2:W-:Y:S04]  /*254d0*/  STL.64 [R1+0xa00], R6 ;  /* 0x000a000601007387 */ /* 0x0005e80000100a00 */
[----:B------:R-:W3:Y:S01]  /*254e0*/  LDL.LU.64 R196, [R1+0x570] ;  /* 0x0005700001c47983 */ /* 0x000ee20000300a00 */
[----:B------:R-:W-:Y:S02]  /*254f0*/  VIADD R231, R23, 0xffffff53 ;  /* 0xffffff5317e77836 */ /* 0x000fe40000000000 */
[----:B------:R-:W2:Y:S03]  /*25500*/  LDC R23, c[0x0][0x230] ;  /* 0x00008c00ff177b82 */ /* 0x000ea60000000800 */
[----:B------:R-:W-:Y:S01]  /*25510*/  ISETP.GE.U32.AND P5, PT, R231, 0x7fffff14, PT ;  /* 0x7fffff14e700780c */ /* 0x000fe20003fa6070 */
[----:B------:R-:W-:-:S04]  /*25520*/  VIADD R231, R22, 0xffffff52 ;  /* 0xffffff5216e77836 */ /* 0x000fc80000000000 */
[----:B------:R-:W3:Y:S01]  /*25530*/  LDC R22, c[0x0][0x230] ;  /* 0x00008c00ff167b82 */ /* 0x000ee20000000800 */
[----:B------:R-:W-:-:S07]  /*25540*/  ISETP.GE.U32.AND P2, PT, R231, 0x7fffff13, PT ;  /* 0x7fffff13e700780c */ /* 0x000fce0003f46070 */
[----:B------:R1:W-:Y:S04]  /*25550*/  LDGSTS.E [R19+0x50000], desc[UR4][R16.64], !P5 ;  /* 0x5000000010137fae */ /* 0x0003e8000e921844 */
[----:B------:R4:W-:Y:S01]  /*25560*/  LDGSTS.E [R19+0x54000], desc[UR4][R12.64], !P5 ;  /* 0x540000000c137fae */ /* 0x0009e2000e921844 */
[----:B------:R-:W-:Y:S02]  /*25570*/  VIADD R231, R252, 0xffffff51 ;  /* 0xffffff51fce77836 */ /* 0x000fe40000000000 */
[----:B------:R-:W3:Y:S01]  /*25580*/  LDC R252, c[0x0][0x230] ;  /* 0x00008c00fffc7b82 */ /* 0x000ee20000000800 */
[----:B------:R4:W-:Y:S01]  /*25590*/  LDGSTS.E [R19+0x58000], desc[UR4][R10.64], !P5 ;  /* 0x580000000a137fae */ /* 0x0009e2000e921844 */
[----:B-1----:R-:W-:-:S03]  /*255a0*/  IMAD.WIDE R16, R2, 0x4, R212 ;  /* 0x0000000402107825 */ /* 0x002fc600078e02d4 */
[----:B------:R2:W-:Y:S01]  /*255b0*/  LDGSTS.E [R19+0x5c000], desc[UR4][R6.64], !P5 ;  /* 0x5c00000006137fae */ /* 0x0005e2000e921844 */
[----:B----4-:R-:W-:-:S03]  /*255c0*/  IMAD.WIDE R12, R2, 0x4, R210 ;  /* 0x00000004020c7825 */ /* 0x010fc600078e02d2 */
[----:B------:R1:W-:Y:S01]  /*255d0*/  STL.64 [R1+0x9f8], R16 ;  /* 0x0009f81001007387 */ /* 0x0003e20000100a00 */
[----:B------:R-:W-:-:S03]  /*255e0*/  IMAD.WIDE R10, R2, 0x4, R208 ;  /* 0x00000004020a7825 */ /* 0x000fc600078e02d0 */
[----:B------:R-:W4:Y:S01]  /*255f0*/  LDL.LU.64 R244, [R1+0x560] ;  /* 0x0005600001f47983 */ /* 0x000f220000300a00 */
[----:B--2---:R-:W-:-:S03]  /*25600*/  IMAD.WIDE R6, R2, 0x4, R206 ;  /* 0x0000000402067825 */ /* 0x004fc600078e02ce */
[----:B------:R2:W-:Y:S01]  /*25610*/  STL.64 [R1+0x9f0], R12 ;  /* 0x0009f00c01007387 */ /* 0x0005e20000100a00 */
[----:B------:R-:W-:-:S03]  /*25620*/  ISETP.GE.U32.AND P1, PT, R231, 0x7fffff12, PT ;  /* 0x7fffff12e700780c */ /* 0x000fc60003f26070 */
[----:B------:R-:W4:Y:S04]  /*25630*/  LDL.LU.64 R246, [R1+0x550] ;  /* 0x0005500001f67983 */ /* 0x000f280000300a00 */
[----:B------:R3:W-:Y:S04]  /*25640*/  STL.64 [R1+0x9e8], R10 ;  /* 0x0009e80a01007387 */ /* 0x0007e80000100a00 */
[----:B------:R-:W4:Y:S04]  /*25650*/  LDL.LU.64 R212, [R1+0x540] ;  /* 0x0005400001d47983 */ /* 0x000f280000300a00 */
[----:B------:R1:W-:Y:S04]  /*25660*/  LDGSTS.E [R19+0x50004], desc[UR4][R16.64], !P2 ;  /* 0x5000400010137fae */ /* 0x0003e8000d121844 */
[----:B------:R3:W-:Y:S04]  /*25670*/  STL.64 [R1+0x9e0], R6 ;  /* 0x0009e00601007387 */ /* 0x0007e80000100a00 */
[----:B------:R2:W-:Y:S04]  /*25680*/  LDGSTS.E [R19+0x54004], desc[UR4][R12.64], !P2 ;  /* 0x540040000c137fae */ /* 0x0005e8000d121844 */
[----:B------:R3:W-:Y:S04]  /*25690*/  LDGSTS.E [R19+0x58004], desc[UR4][R10.64], !P2 ;  /* 0x580040000a137fae */ /* 0x0007e8000d121844 */
[----:B------:R-:W4:Y:S01]  /*256a0*/  LDL.LU.64 R210, [R1+0xd78] ;  /* 0x000d780001d27983 */ /* 0x000f220000300a00 */
[----:B-1----:R-:W-:-:S03]  /*256b0*/  IMAD.WIDE R16, R2, 0x4, R204 ;  /* 0x0000000402107825 */ /* 0x002fc600078e02cc */
[----:B------:R-:W4:Y:S04]  /*256c0*/  LDL.LU.64 R208, [R1+0xd70] ;  /* 0x000d700001d07983 */ /* 0x000f280000300a00 */
[----:B------:R-:W4:Y:S01]  /*256d0*/  LDL.LU.64 R206, [R1+0xd68] ;  /* 0x000d680001ce7983 */ /* 0x000f220000300a00 */
[----:B--2---:R-:W-:-:S03]  /*256e0*/  IMAD.WIDE R12, R2, 0x4, R202 ;  /* 0x00000004020c7825 */ /* 0x004fc600078e02ca */
[----:B------:R1:W-:Y:S04]  /*256f0*/  STL.64 [R1+0x9d8], R16 ;  /* 0x0009d81001007387 */ /* 0x0003e80000100a00 */
[----:B------:R2:W-:Y:S04]  /*25700*/  LDGSTS.E [R19+0x5c004], desc[UR4][R6.64], !P2 ;  /* 0x5c00400006137fae */ /* 0x0005e8000d121844 */
[----:B------:R4:W-:Y:S04]  /*25710*/  STL.64 [R1+0x9d0], R12 ;  /* 0x0009d00c01007387 */ /* 0x0009e80000100a00 */
[----:B------:R1:W-:Y:S01]  /*25720*/  LDGSTS.E [R19+0x50008], desc[UR4][R16.64], !P1 ;  /* 0x5000800010137fae */ /* 0x0003e2000c921844 */
[----:B------:R-:W-:-:S03]  /*25730*/  VIADD R231, R23, 0xffffff50 ;  /* 0xffffff5017e77836 */ /* 0x000fc60000000000 */
[----:B------:R4:W-:Y:S01]  /*25740*/  LDGSTS.E [R19+0x54008], desc[UR4][R12.64], !P1 ;  /* 0x540080000c137fae */ /* 0x0009e2000c921844 */
[----:B---3--:R-:W-:-:S05]  /*25750*/  IMAD.WIDE R10, R2, 0x4, R200 ;  /* 0x00000004020a7825 */ /* 0x008fca00078e02c8 */
[----:B------:R3:W-:Y:S01]  /*25760*/  STL.64 [R1+0x9c8], R10 ;  /* 0x0009c80a01007387 */ /* 0x0007e20000100a00 */
[----:B--2---:R-:W-:-:S04]  /*25770*/  IMAD.WIDE R6, R2, 0x4, R198 ;  /* 0x0000000402067825 */ /* 0x004fc800078e02c6 */
[----:B-1----:R-:W-:Y:S01]  /*25780*/  IMAD.WIDE R16, R2, 0x4, R196 ;  /* 0x0000000402107825 */ /* 0x002fe200078e02c4 */
[----:B------:R-:W2:Y:S04]  /*25790*/  LDL.LU.64 R198, [R1+0x10f8] ;  /* 0x0010f80001c67983 */ /* 0x000ea80000300a00 */
[----:B------:R1:W-:Y:S04]  /*257a0*/  STL.64 [R1+0x9c0], R6 ;  /* 0x0009c00601007387 */ /* 0x0003e80000100a00 */
[----:B------:R-:W2:Y:S04]  /*257b0*/  LDL.LU.64 R204, [R1+0x10f0] ;  /* 0x0010f00001cc7983 */ /* 0x000ea80000300a00 */
[----:B------:R-:W2:Y:S04]  /*257c0*/  LDL.LU.64 R202, [R1+0x10e8] ;  /* 0x0010e80001ca7983 */ /* 0x000ea80000300a00 */
[----:B------:R-:W2:Y:S04]  /*257d0*/  LDL.LU.64 R200, [R1+0x10e0] ;  /* 0x0010e00001c87983 */ /* 0x000ea80000300a00 */
[----:B------:R1:W-:Y:S04]  /*257e0*/  STL.64 [R1+0x9b8], R16 ;  /* 0x0009b81001007387 */ /* 0x0003e80000100a00 */
[----:B------:R-:W2:Y:S01]  /*257f0*/  LDL.LU.64 R196, [R1+0x10d8] ;  /* 0x0010d80001c47983 */ /* 0x000ea20000300a00 */
[----:B------:R-:W-:Y:S01]  /*25800*/  ISETP.GE.U32.AND P4, PT, R231, 0x7fffff11, PT ;  /* 0x7fffff11e700780c */ /* 0x000fe20003f86070 */
[----:B------:R-:W-:-:S02]  /*25810*/  VIADD R231, R22, 0xffffff6f ;  /* 0xffffff6f16e77836 */ /* 0x000fc40000000000 */
[----:B------:R3:W-:Y:S01]  /*25820*/  LDGSTS.E [R19+0x58008], desc[UR4][R10.64], !P1 ;  /* 0x580080000a137fae */ /* 0x0007e2000c921844 */
[----:B------:R-:W2:Y:S03]  /*25830*/  LDC R22, c[0x0][0x230] ;  /* 0x00008c00ff167b82 */ /* 0x000ea60000000800 */
[----:B------:R1:W-:Y:S01]  /*25840*/  LDGSTS.E [R19+0x5c008], desc[UR4][R6.64], !P1 ;  /* 0x5c00800006137fae */ /* 0x0003e2000c921844 */
[----:B------:R-:W-:-:S05]  /*25850*/  ISETP.GE.U32.AND P0, PT, R231, 0x7fffff30, PT ;  /* 0x7fffff30e700780c */ /* 0x000fca0003f06070 */
[----:B------:R1:W-:Y:S01]  /*25860*/  LDGSTS.E [R19+0x5000c], desc[UR4][R16.64], !P4 ;  /* 0x5000c00010137fae */ /* 0x0003e2000e121844 */
[----:B----4-:R-:W-:-:S05]  /*25870*/  IMAD.WIDE R12, R2, 0x4, R244 ;  /* 0x00000004020c7825 */ /* 0x010fca00078e02f4 */
[----:B------:R4:W-:Y:S01]  /*25880*/  STL.64 [R1+0x9b0], R12 ;  /* 0x0009b00c01007387 */ /* 0x0009e20000100a00 */
[----:B---3--:R-:W-:-:S03]  /*25890*/  IMAD.WIDE R10, R2, 0x4, R246 ;  /* 0x00000004020a7825 */ /* 0x008fc600078e02f6 */
[----:B------:R4:W-:Y:S01]  /*258a0*/  LDGSTS.E [R19+0x5400c], desc[UR4][R12.64], !P4 ;  /* 0x5400c0000c137fae */ /* 0x0009e2000e121844 */
[----:B-1----:R-:W-:-:S03]  /*258b0*/  IMAD.WIDE R6, R2, 0x4, R212 ;  /* 0x0000000402067825 */ /* 0x002fc600078e02d4 */
[----:B------:R1:W-:Y:S04]  /*258c0*/  STL.64 [R1+0x9a8], R10 ;  /* 0x0009a80a01007387 */ /* 0x0003e80000100a00 */
[----:B------:R2:W-:Y:S04]  /*258d0*/  STL.64 [R1+0x9a0], R6 ;  /* 0x0009a00601007387 */ /* 0x0005e80000100a00 */
[----:B------:R1:W-:Y:S04]  /*258e0*/  LDGSTS.E [R19+0x5800c], desc[UR4][R10.64], !P4 ;  /* 0x5800c0000a137fae */ /* 0x0003e8000e121844 */
[----:B------:R-:W3:Y:S04]  /*258f0*/  LDL.LU.64 R242, [R1+0x10d0] ;  /* 0x0010d00001f27983 */ /* 0x000ee80000300a00 */
[----:B------:R2:W-:Y:S01]  /*25900*/  LDGSTS.E [R19+0x5c00c], desc[UR4][R6.64], !P4 ;  /* 0x5c00c00006137fae */ /* 0x0005e2000e121844 */
[----:B------:R-:W-:-:S04]  /*25910*/  IMAD.WIDE R16, R2, 0x4, R210 ;  /* 0x0000000402107825 */ /* 0x000fc800078e02d2 */
[C---:B----4-:R-:W-:Y:S01]  /*25920*/  IMAD.WIDE R12, R2.reuse, 0x4, R208 ;  /* 0x00000004020c7825 */ /* 0x050fe200078e02d0 */
[----:B------:R4:W-:Y:S03]  /*25930*/  STL.64 [R1+0xd78], R16 ;  /* 0x000d781001007387 */ /* 0x0009e60000100a00 */
[C---:B-1----:R-:W-:Y:S01]  /*25940*/  IMAD.WIDE R10, R2.reuse, 0x4, R206 ;  /* 0x00000004020a7825 */ /* 0x042fe200078e02ce */
        /* <DEDUP_REMOVED lines=9> */
[----:B------:R2:W-:Y:S01]  /*259e0*/  STL.64 [R1+0xd60], R6 ;  /* 0x000d600601007387 */ /* 0x0005e20000100a00 */
[----:B----4-:R-:W-:-:S03]  /*259f0*/  IMAD.WIDE R16, R2, 0x4, R204 ;  /* 0x0000000402107825 */ /* 0x010fc600078e02cc */
[----:B------:R-:W4:Y:S01]  /*25a00*/  LDL.LU.64 R206, [R1+0x10b0] ;  /* 0x0010b00001ce7983 */ /* 0x000f220000300a00 */
[----:B-1----:R-:W-:-:S03]  /*25a10*/  IMAD.WIDE R12, R2, 0x4, R202 ;  /* 0x00000004020c7825 */ /* 0x002fc600078e02ca */
[----:B------:R2:W-:Y:S01]  /*25a20*/  LDGSTS.E [R18+0x4c000], desc[UR4][R6.64], !P0 ;  /* 0x4c00000006127fae */ /* 0x0005e2000c121844 */
[----:B------:R-:W-:-:S03]  /*25a30*/  IMAD.WIDE R10, R2, 0x4, R200 ;  /* 0x00000004020a7825 */ /* 0x000fc600078e02c8 */
[----:B------:R-:W4:Y:S04]  /*25a40*/  LDL.LU.64 R198, [R1+0x10a8] ;  /* 0x0010a80001c67983 */ /* 0x000f280000300a00 */
[----:B------:R3:W-:Y:S01]  /*25a50*/  STL.64 [R1+0xd58], R16 ;  /* 0x000d581001007387 */ /* 0x0007e20000100a00 */
[----:B--2---:R-:W-:-:S03]  /*25a60*/  IMAD.WIDE R6, R2, 0x4, R196 ;  /* 0x0000000402067825 */ /* 0x004fc600078e02c4 */
[----:B------:R-:W2:Y:S04]  /*25a70*/  LDL.LU.64 R246, [R1+0x10a0] ;  /* 0x0010a00001f67983 */ /* 0x000ea80000300a00 */
[----:B------:R1:W-:Y:S04]  /*25a80*/  STL.64 [R1+0xd50], R12 ;  /* 0x000d500c01007387 */ /* 0x0003e80000100a00 */
[----:B------:R-:W2:Y:S04]  /*25a90*/  LDL.LU.64 R204, [R1+0x1098] ;  /* 0x0010980001cc7983 */ /* 0x000ea80000300a00 */
[----:B------:R1:W-:Y:S04]  /*25aa0*/  STL.64 [R1+0xd48], R10 ;  /* 0x000d480a01007387 */ /* 0x0003e80000100a00 */
[----:B------:R1:W-:Y:S04]  /*25ab0*/  STL.64 [R1+0xd40], R6 ;  /* 0x000d400601007387 */ /* 0x0003e80000100a00 */
[----:B------:R-:W2:Y:S04]  /*25ac0*/  LDL.LU.64 R208, [R1+0x530] ;  /* 0x0005300001d07983 */ /* 0x000ea80000300a00 */
[----:B------:R-:W2:Y:S04]  /*25ad0*/  LDL.LU.64 R202, [R1+0x520] ;  /* 0x0005200001ca7983 */ /* 0x000ea80000300a00 */
[----:B------:R-:W2:Y:S04]  /*25ae0*/  LDL.LU.64 R200, [R1+0x510] ;  /* 0x0005100001c87983 */ /* 0x000ea80000300a00 */
[----:B------:R-:W2:Y:S01]  /*25af0*/  LDL.LU.64 R196, [R1+0x500] ;  /* 0x0005000001c47983 */ /* 0x000ea20000300a00 */
[----:B------:R-:W-:-:S02]  /*25b00*/  VIADD R231, R252, 0xffffff6e ;  /* 0xffffff6efce77836 */ /* 0x000fc40000000000 */
[----:B------:R-:W2:Y:S03]  /*25b10*/  LDC R252, c[0x0][0x230] ;  /* 0x00008c00fffc7b82 */ /* 0x000ea60000000800 */
[----:B------:R-:W-:Y:S01]  /*25b20*/  ISETP.GE.U32.AND P6, PT, R231, 0x7fffff2f, PT ;  /* 0x7fffff2fe700780c */ /* 0x000fe20003fc6070 */
[----:B------:R-:W-:-:S04]  /*25b30*/  VIADD R231, R21, 0xffffff6d ;  /* 0xffffff6d15e77836 */ /* 0x000fc80000000000 */
[----:B------:R-:W2:Y:S01]  /*25b40*/  LDC R21, c[0x0][0x230] ;  /* 0x00008c00ff157b82 */ /* 0x000ea20000000800 */
[----:B------:R-:W-:Y:S01]  /*25b50*/  ISETP.GE.U32.AND P5, PT, R231, 0x7fffff2e, PT ;  /* 0x7fffff2ee700780c */ /* 0x000fe20003fa6070 */
[----:B------:R-:W-:-:S06]  /*25b60*/  VIADD R231, R20, 0xffffff6c ;  /* 0xffffff6c14e77836 */ /* 0x000fcc0000000000 */
[----:B------:R3:W-:Y:S01]  /*25b70*/  LDGSTS.E [R18+0x40004], desc[UR4][R16.64], !P6 ;  /* 0x4000400010127fae */ /* 0x0007e2000f121844 */
[----:B------:R-:W2:Y:S03]  /*25b80*/  LDC R20, c[0x0][0x230] ;  /* 0x00008c00ff147b82 */ /* 0x000ea60000000800 */
[----:B------:R1:W-:Y:S01]  /*25b90*/  LDGSTS.E [R18+0x44004], desc[UR4][R12.64], !P6 ;  /* 0x440040000c127fae */ /* 0x0003e2000f121844 */
[----:B------:R-:W-:-:S03]  /*25ba0*/  ISETP.GE.U32.AND P2, PT, R231, 0x7fffff2d, PT ;  /* 0x7fffff2de700780c */ /* 0x000fc60003f46070 */
[----:B------:R1:W-:Y:S01]  /*25bb0*/  LDGSTS.E [R18+0x48004], desc[UR4][R10.64], !P6 ;  /* 0x480040000a127fae */ /* 0x0003e2000f121844 */
[----:B---3--:R-:W-:-:S03]  /*25bc0*/  IMAD.WIDE R16, R2, 0x4, R242 ;  /* 0x0000000402107825 */ /* 0x008fc600078e02f2 */
[----:B------:R3:W-:Y:S01]  /*25bd0*/  LDGSTS.E [R18+0x4c004], desc[UR4][R6.64], !P6 ;  /* 0x4c00400006127fae */ /* 0x0007e2000f121844 */
[----:B-1----:R-:W-:-:S03]  /*25be0*/  IMAD.WIDE R12, R2, 0x4, R244 ;  /* 0x00000004020c7825 */ /* 0x002fc600078e02f4 */
[----:B------:R4:W-:Y:S01]  /*25bf0*/  STL.64 [R1+0xd38], R16 ;  /* 0x000d381001007387 */ /* 0x0009e20000100a00 */
[----:B------:R-:W-:-:S03]  /*25c00*/  IMAD.WIDE R10, R2, 0x4, R212 ;  /* 0x00000004020a7825 */ /* 0x000fc600078e02d4 */
[----:B------:R4:W-:Y:S01]  /*25c10*/  LDGSTS.E [R18+0x40008], desc[UR4][R16.64], !P5 ;  /* 0x4000800010127fae */ /* 0x0009e2000e921844 */
[----:B---3--:R-:W-:-:S03]  /*25c20*/  IMAD.WIDE R6, R2, 0x4, R210 ;  /* 0x0000000402067825 */ /* 0x008fc600078e02d2 */
[----:B------:R1:W-:Y:S04]  /*25c30*/  STL.64 [R1+0xd30], R12 ;  /* 0x000d300c01007387 */ /* 0x0003e80000100a00 */
[----:B------:R2:W-:Y:S04]  /*25c40*/  STL.64 [R1+0xd28], R10 ;  /* 0x000d280a01007387 */ /* 0x0005e80000100a00 */
[----:B------:R3:W-:Y:S04]  /*25c50*/  STL.64 [R1+0xd20], R6 ;  /* 0x000d200601007387 */ /* 0x0007e80000100a00 */
[----:B------:R-:W3:Y:S04]  /*25c60*/  LDL.LU.64 R212, [R1+0x4f0] ;  /* 0x0004f00001d47983 */ /* 0x000ee80000300a00 */
[----:B------:R1:W-:Y:S04]  /*25c70*/  LDGSTS.E [R18+0x44008], desc[UR4][R12.64], !P5 ;  /* 0x440080000c127fae */ /* 0x0003e8000e921844 */
[----:B------:R-:W3:Y:S04]  /*25c80*/  LDL.LU.64 R210, [R1+0x4e0] ;  /* 0x0004e00001d27983 */ /* 0x000ee80000300a00 */
[----:B------:R2:W-:Y:S04]  /*25c90*/  LDGSTS.E [R18+0x48008], desc[UR4][R10.64], !P5 ;  /* 0x480080000a127fae */ /* 0x0005e8000e921844 */
[----:B------:R3:W-:Y:S01]  /*25ca0*/  LDGSTS.E [R18+0x4c008], desc[UR4][R6.64], !P5 ;  /* 0x4c00800006127fae */ /* 0x0007e2000e921844 */
[----:B----4-:R-:W-:-:S05]  /*25cb0*/  IMAD.WIDE R16, R2, 0x4, R206 ;  /* 0x0000000402107825 */ /* 0x010fca00078e02ce */
[----:B------:R4:W-:Y:S01]  /*25cc0*/  STL.64 [R1+0xd18], R16 ;  /* 0x000d181001007387 */ /* 0x0009e20000100a00 */
[----:B-1----:R-:W-:-:S03]  /*25cd0*/  IMAD.WIDE R12, R2, 0x4, R198 ;  /* 0x00000004020c7825 */ /* 0x002fc600078e02c6 */
[----:B------:R-:W4:Y:S04]  /*25ce0*/  LDL.LU.64 R206, [R1+0x4d0] ;  /* 0x0004d00001ce7983 */ /* 0x000f280000300a00 */
[----:B------:R1:W-:Y:S01]  /*25cf0*/  STL.64 [R1+0xd10], R12 ;  /* 0x000d100c01007387 */ /* 0x0003e20000100a00 */
[----:B--2---:R-:W-:-:S03]  /*25d00*/  IMAD.WIDE R10, R2, 0x4, R246 ;  /* 0x00000004020a7825 */ /* 0x004fc600078e02f6 */
[----:B------:R-:W2:Y:S04]  /*25d10*/  LDL.LU.64 R198, [R1+0x4c0] ;  /* 0x0004c00001c67983 */ /* 0x000ea80000300a00 */
[----:B------:R4:W-:Y:S01]  /*25d20*/  LDGSTS.E [R18+0x4000c], desc[UR4][R16.64], !P2 ;  /* 0x4000c00010127fae */ /* 0x0009e2000d121844 */
[----:B---3--:R-:W-:-:S03]  /*25d30*/  IMAD.WIDE R6, R2, 0x4, R204 ;  /* 0x0000000402067825 */ /* 0x008fc600078e02cc */
[----:B------:R1:W-:Y:S04]  /*25d40*/  LDGSTS.E [R18+0x4400c], desc[UR4][R12.64], !P2 ;  /* 0x4400c0000c127fae */ /* 0x0003e8000d121844 */
[----:B------:R3:W-:Y:S04]  /*25d50*/  STL.64 [R1+0xd08], R10 ;  /* 0x000d080a01007387 */ /* 0x0007e80000100a00 */
[----:B------:R3:W-:Y:S01]  /*25d60*/  STL.64 [R1+0xd00], R6 ;  /* 0x000d000601007387 */ /* 0x0007e20000100a00 */
[----:B----4-:R-:W-:-:S03]  /*25d70*/  IMAD.WIDE R16, R2, 0x4, R208 ;  /* 0x0000000402107825 */ /* 0x010fc600078e02d0 */
[----:B------:R3:W-:Y:S01]  /*25d80*/  LDGSTS.E [R18+0x4800c], desc[UR4][R10.64], !P2 ;  /* 0x4800c0000a127fae */ /* 0x0007e2000d121844 */
[----:B-1----:R-:W-:-:S03]  /*25d90*/  IMAD.WIDE R12, R2, 0x4, R202 ;  /* 0x00000004020c7825 */ /* 0x002fc600078e02ca */
[----:B------:R-:W4:Y:S04]  /*25da0*/  LDL.LU.64 R204, [R1+0x4b0] ;  /* 0x0004b00001cc7983 */ /* 0x000f280000300a00 */
[----:B------:R1:W-:Y:S01]  /*25db0*/  LDGSTS.E [R18+0x4c00c], desc[UR4][R6.64], !P2 ;  /* 0x4c00c00006127fae */ /* 0x0003e2000d121844 */
[----:B---3--:R-:W-:-:S03]  /*25dc0*/  IMAD.WIDE R10, R2, 0x4, R200 ;  /* 0x00000004020a7825 */ /* 0x008fc600078e02c8 */
[----:B------:R3:W-:Y:S04]  /*25dd0*/  STL.64 [R1+0x998], R16 ;  /* 0x0009981001007387 */ /* 0x0007e80000100a00 */
[----:B------:R-:W4:Y:S01]  /*25de0*/  LDL.LU.64 R244, [R1+0x4a0] ;  /* 0x0004a00001f47983 */ /* 0x000f220000300a00 */
[----:B-1----:R-:W-:-:S03]  /*25df0*/  IMAD.WIDE R6, R2, 0x4, R196 ;  /* 0x0000000402067825 */ /* 0x002fc600078e02c4 */
[----:B------:R1:W-:Y:S04]  /*25e00*/  STL.64 [R1+0x990], R12 ;  /* 0x0009900c01007387 */ /* 0x0003e80000100a00 */
[----:B------:R-:W4:Y:S04]  /*25e10*/  LDL.LU.64 R246, [R1+0x490] ;  /* 0x0004900001f67983 */ /* 0x000f280000300a00 */
[----:B------:R1:W-:Y:S04]  /*25e20*/  STL.64 [R1+0x988], R10 ;  /* 0x0009880a01007387 */ /* 0x0003e80000100a00 */
[----:B------:R-:W4:Y:S04]  /*25e30*/  LDL.LU.64 R208, [R1+0x480] ;  /* 0x0004800001d07983 */ /* 0x000f280000300a00 */
[----:B------:R2:W-:Y:S04]  /*25e40*/  STL.64 [R1+0x980], R6 ;  /* 0x0009800601007387 */ /* 0x0005e80000100a00 */
[----:B------:R-:W4:Y:S04]  /*25e50*/  LDL.LU.64 R202, [R1+0x470] ;  /* 0x0004700001ca7983 */ /* 0x000f280000300a00 */
[----:B------:R-:W4:Y:S04]  /*25e60*/  LDL.LU.64 R200, [R1+0x460] ;  /* 0x0004600001c87983 */ /* 0x000f280000300a00 */
[----:B------:R-:W4:Y:S01]  /*25e70*/  LDL.LU.64 R196, [R1+0x450] ;  /* 0x0004500001c47983 */ /* 0x000f220000300a00 */
[----:B------:R-:W-:-:S02]  /*25e80*/  VIADD R231, R252, 0xffffff4f ;  /* 0xffffff4ffce77836 */ /* 0x000fc40000000000 */
[----:B------:R-:W1:Y:S03]  /*25e90*/  LDC R252, c[0x0][0x230] ;  /* 0x00008c00fffc7b82 */ /* 0x000e660000000800 */
[----:B------:R-:W-:Y:S01]  /*25ea0*/  ISETP.GE.U32.AND P1, PT, R231, 0x7fffff10, PT ;  /* 0x7fffff10e700780c */ /* 0x000fe20003f26070 */
[----:B------:R-:W-:-:S04]  /*25eb0*/  VIADD R231, R21, 0xffffff6b ;  /* 0xffffff6b15e77836 */ /* 0x000fc80000000000 */
[----:B------:R-:W3:Y:S01]  /*25ec0*/  LDC R21, c[0x0][0x230] ;  /* 0x00008c00ff157b82 */ /* 0x000ee20000000800 */
[----:B------:R-:W-:Y:S01]  /*25ed0*/  ISETP.GE.U32.AND P4, PT, R231, 0x7fffff2c, PT ;  /* 0x7fffff2ce700780c */ /* 0x000fe20003f86070 */
[----:B------:R-:W-:-:S06]  /*25ee0*/  VIADD R231, R20, 0xffffff6a ;  /* 0xffffff6a14e77836 */ /* 0x000fcc0000000000 */
[----:B------:R-:W3:Y:S01]  /*25ef0*/  LDC R20, c[0x0][0x230] ;  /* 0x00008c00ff147b82 */ /* 0x000ee20000000800 */
[----:B------:R-:W-:Y:S01]  /*25f00*/  ISETP.GE.U32.AND P0, PT, R231, 0x7fffff2b, PT ;  /* 0x7fffff2be700780c */ /* 0x000fe20003f06070 */
[----:B------:R3:W-:Y:S04]  /*25f10*/  LDGSTS.E [R18+0x50000], desc[UR4][R16.64], !P1 ;  /* 0x5000000010127fae */ /* 0x0007e8000c921844 */
[----:B------:R3:W-:Y:S01]  /*25f20*/  LDGSTS.E [R18+0x54000], desc[UR4][R12.64], !P1 ;  /* 0x540000000c127fae */ /* 0x0007e2000c921844 */
[----:B-1----:R-:W-:-:S03]  /*25f30*/  VIADD R231, R252, 0xffffff69 ;  /* 0xffffff69fce77836 */ /* 0x002fc60000000000 */
[----:B------:R1:W-:Y:S01]  /*25f40*/  LDGSTS.E [R18+0x58000], desc[UR4][R10.64], !P1 ;  /* 0x580000000a127fae */ /* 0x0003e2000c921844 */
[----:B------:R-:W4:Y:S01]  /*25f50*/  LDC R252, c[0x0][0x230] ;  /* 0x00008c00fffc7b82 */ /* 0x000f220000000800 */
[----:B------:R-:W-:Y:S01]  /*25f60*/  ISETP.GE.U32.AND P6, PT, R231, 0x7fffff2a, PT ;  /* 0x7fffff2ae700780c */ /* 0x000fe20003fc6070 */
[----:B------:R-:W-:Y:S01]  /*25f70*/  VIADD R231, R22, 0xffffff68 ;  /* 0xffffff6816e77836 */ /* 0x000fe20000000000 */
[----:B------:R2:W-:Y:S04]  /*25f80*/  LDGSTS.E [R18+0x5c000], desc[UR4][R6.64], !P1 ;  /* 0x5c00000006127fae */ /* 0x0005e8000c921844 */
[----:B------:R-:W-:Y:S01]  /*25f90*/  ISETP.GE.U32.AND P5, PT, R231, 0x7fffff29, PT ;  /* 0x7fffff29e700780c */ /* 0x000fe20003fa6070 */
[----:B---3--:R-:W-:Y:S02]  /*25fa0*/  VIADD R231, R21, 0xffffff4e ;  /* 0xffffff4e15e77836 */ /* 0x008fe40000000000 */
[----:B------:R-:W-:Y:S01]  /*25fb0*/  IMAD.WIDE R16, R2, 0x4, R212 ;  /* 0x0000000402107825 */ /* 0x000fe200078e02d4 */
[----:B------:R-:W3:Y:S02]  /*25fc0*/  LDC R21, c[0x0][0x230] ;  /* 0x00008c00ff157b82 */ /* 0x000ee40000000800 */
[----:B------:R-:W-:Y:S01]  /*25fd0*/  ISETP.GE.U32.AND P2, PT, R231, 0x7fffff0f, PT ;  /* 0x7fffff0fe700780c */ /* 0x000fe20003f46070 */
[----:B------:R-:W-:-:S02]  /*25fe0*/  VIADD R231, R20, 0xffffff4d ;  /* 0xffffff4d14e77836 */ /* 0x000fc40000000000 */
[C---:B------:R-:W-:Y:S01]  /*25ff0*/  IMAD.WIDE R12, R2.reuse, 0x4, R210 ;  /* 0x00000004020c7825 */ /* 0x040fe200078e02d2 */
[----:B------:R4:W-:Y:S02]  /*26000*/  STL.64 [R1+0x978], R16 ;  /* 0x0009781001007387 */ /* 0x0009e40000100a00 */
[----:B------:R-:W-:Y:S01]  /*26010*/  ISETP.GE.U32.AND P1, PT, R231, 0x7fffff0e, PT ;  /* 0x7fffff0ee700780c */ /* 0x000fe20003f26070 */
[----:B------:R-:W3:Y:S01]  /*26020*/  LDC R20, c[0x0][0x230] ;  /* 0x00008c00ff147b82 */ /* 0x000ee20000000800 */
[----:B------:R4:W-:Y:S05]  /*26030*/  STL.64 [R1+0x970], R12 ;  /* 0x0009700c01007387 */ /* 0x0009ea0000100a00 */
[----:B------:R4:W-:Y:S04]  /*26040*/  LDGSTS.E [R18+0x50004], desc[UR4][R16.64], !P2 ;  /* 0x5000400010127fae */ /* 0x0009e8000d121844 */
[----:B------:R4:W-:Y:S01]  /*26050*/  LDGSTS.E [R18+0x54004], desc[UR4][R12.64], !P2 ;  /* 0x540040000c127fae */ /* 0x0009e2000d121844 */
[----:B-1----:R-:W-:-:S05]  /*26060*/  IMAD.WIDE R10, R2, 0x4, R206 ;  /* 0x00000004020a7825 */ /* 0x002fca00078e02ce */
[----:B------:R1:W-:Y:S01]  /*26070*/  STL.64 [R1+0x968], R10 ;  /* 0x0009680a01007387 */ /* 0x0003e20000100a00 */
[----:B--2---:R-:W-:-:S03]  /*26080*/  IMAD.WIDE R6, R2, 0x4, R198 ;  /* 0x0000000402067825 */ /* 0x004fc600078e02c6 */
[----:B------:R1:W-:Y:S04]  /*26090*/  LDGSTS.E [R18+0x58004], desc[UR4][R10.64], !P2 ;  /* 0x580040000a127fae */ /* 0x0003e8000d121844 */
[----:B------:R-:W2:Y:S04]  /*260a0*/  LDL.LU.64 R198, [R1+0x440] ;  /* 0x0004400001c67983 */ /* 0x000ea80000300a00 */
[----:B------:R3:W-:Y:S04]  /*260b0*/  STL.64 [R1+0x960], R6 ;  /* 0x0009600601007387 */ /* 0x0007e80000100a00 */
[----:B------:R-:W2:Y:S04]  /*260c0*/  LDL.LU.64 R212, [R1+0x1090] ;  /* 0x0010900001d47983 */ /* 0x000ea80000300a00 */
[----:B------:R3:W-:Y:S04]  /*260d0*/  LDGSTS.E [R18+0x5c004], desc[UR4][R6.64], !P2 ;  /* 0x5c00400006127fae */ /* 0x0007e8000d121844 */
[----:B------:R-:W2:Y:S01]  /*260e0*/  LDL.LU.64 R210, [R1+0x1088] ;  /* 0x0010880001d27983 */ /* 0x000ea20000300a00 */
[----:B----4-:R-:W-:-:S03]  /*260f0*/  IMAD.WIDE R16, R2, 0x4, R204 ;  /* 0x0000000402107825 */ /* 0x010fc600078e02cc */
[----:B------:R-:W4:Y:S04]  /*26100*/  LDL.LU.64 R206, [R1+0x1080] ;  /* 0x0010800001ce7983 */ /* 0x000f280000300a00 */
[----:B------:R3:W-:Y:S04]  /*26110*/  STL.64 [R1+0x958], R16 ;  /* 0x0009581001007387 */ /* 0x0007e80000100a00 */
[----:B------:R3:W-:Y:S01]  /*26120*/  LDGSTS.E [R18+0x50008], desc[UR4][R16.64], !P1 ;  /* 0x5000800010127fae */ /* 0x0007e2000c921844 */
[----:B------:R-:W-:-:S03]  /*26130*/  IMAD.WIDE R12, R2, 0x4, R244 ;  /* 0x00000004020c7825 */ /* 0x000fc600078e02f4 */
[----:B------:R-:W4:Y:S01]  /*26140*/  LDL.LU.64 R204, [R1+0x1078] ;  /* 0x0010780001cc7983 */ /* 0x000f220000300a00 */
[----:B-1----:R-:W-:-:S03]  /*26150*/  IMAD.WIDE R10, R2, 0x4, R246 ;  /* 0x00000004020a7825 */ /* 0x002fc600078e02f6 */
[----:B------:R1:W-:Y:S04]  /*26160*/  STL.64 [R1+0x950], R12 ;  /* 0x0009500c01007387 */ /* 0x0003e80000100a00 */
[----:B------:R1:W-:Y:S01]  /*26170*/  LDGSTS.E [R18+0x54008], desc[UR4][R12.64], !P1 ;  /* 0x540080000c127fae */ /* 0x0003e2000c921844 */
[----:B---3--:R-:W-:-:S03]  /*26180*/  IMAD.WIDE R6, R2, 0x4, R208 ;  /* 0x0000000402067825 */ /* 0x008fc600078e02d0 */
[----:B------:R3:W-:Y:S04]  /*26190*/  STL.64 [R1+0x948], R10 ;  /* 0x0009480a01007387 */ /* 0x0007e80000100a00 */
[----:B------:R2:W-:Y:S01]  /*261a0*/  STL.64 [R1+0x940], R6 ;  /* 0x0009400601007387 */ /* 0x0005e20000100a00 */
[----:B------:R-:W-:-:S03]  /*261b0*/  IMAD.WIDE R16, R2, 0x4, R202 ;  /* 0x0000000402107825 */ /* 0x000fc600078e02ca */
[----:B------:R-:W4:Y:S01]  /*261c0*/  LDL.LU.64 R208, [R1+0x1070] ;  /* 0x0010700001d07983 */ /* 0x000f220000300a00 */
[----:B-1----:R-:W-:-:S03]  /*261d0*/  IMAD.WIDE R12, R2, 0x4, R200 ;  /* 0x00000004020c7825 */ /* 0x002fc600078e02c8 */
[----:B------:R1:W-:Y:S04]  /*261e0*/  STL.64 [R1+0x938], R16 ;  /* 0x0009381001007387 */ /* 0x0003e80000100a00 */
[----:B------:R3:W-:Y:S04]  /*261f0*/  LDGSTS.E [R18+0x58008], desc[UR4][R10.64], !P1 ;  /* 0x580080000a127fae */ /* 0x0007e8000c921844 */
[----:B------:R-:W4:Y:S04]  /*26200*/  LDL.LU.64 R202, [R1+0x1068] ;  /* 0x0010680001ca7983 */ /* 0x000f280000300a00 */
[----:B------:R1:W-:Y:S01]  /*26210*/  STL.64 [R1+0x930], R12 ;  /* 0x0009300c01007387 */ /* 0x0003e20000100a00 */
[----:B---3--:R-:W-:-:S03]  /*26220*/  IMAD.WIDE R10, R2, 0x4, R196 ;  /* 0x00000004020a7825 */ /* 0x008fc600078e02c4 */
[----:B------:R-:W3:Y:S04]  /*26230*/  LDL.LU.64 R200, [R1+0x1060] ;  /* 0x0010600001c87983 */ /* 0x000ee80000300a00 */
[----:B------:R4:W-:Y:S04]  /*26240*/  STL.64 [R1+0x928], R10 ;  /* 0x0009280a01007387 */ /* 0x0009e80000100a00 */
[----:B------:R-:W3:Y:S01]  /*26250*/  LDL.LU.64 R196, [R1+0x1058] ;  /* 0x0010580001c47983 */ /* 0x000ee20000300a00 */
[----:B------:R-:W-:Y:S02]  /*26260*/  VIADD R231, R252, 0xffffff4c ;  /* 0xffffff4cfce77836 */ /* 0x000fe40000000000 */
[----:B------:R-:W3:Y:S01]  /*26270*/  LDC R252, c[0x0][0x230] ;  /* 0x00008c00fffc7b82 */ /* 0x000ee20000000800 */
[----:B------:R2:W-:Y:S02]  /*26280*/  LDGSTS.E [R18+0x5c008], desc[UR4][R6.64], !P1 ;  /* 0x5c00800006127fae */ /* 0x0005e4000c921844 */
[----:B------:R-:W-:-:S13]  /*26290*/  ISETP.GE.U32.AND P2, PT, R231, 0x7fffff0d, PT ;  /* 0x7fffff0de700780c */ /* 0x000fda0003f46070 */
[----:B------:R1:W-:Y:S04]  /*262a0*/  LDGSTS.E [R18+0x5000c], desc[UR4][R16.64], !P2 ;  /* 0x5000c00010127fae */ /* 0x0003e8000d121844 */
[----:B------:R1:W-:Y:S04]  /*262b0*/  LDGSTS.E [R18+0x5400c], desc[UR4][R12.64], !P2 ;  /* 0x5400c0000c127fae */ /* 0x0003e8000d121844 */
[----:B------:R4:W-:Y:S01]  /*262c0*/  LDGSTS.E [R18+0x5800c], desc[UR4][R10.64], !P2 ;  /* 0x5800c0000a127fae */ /* 0x0009e2000d121844 */
[----:B--2---:R-:W-:-:S05]  /*262d0*/  IMAD.WIDE R6, R2, 0x4, R198 ;  /* 0x0000000402067825 */ /* 0x004fca00078e02c6 */
[----:B------:R-:W-:Y:S01]  /*262e0*/  STL.64 [R1+0x920], R6 ;  /* 0x0009200601007387 */ /* 0x000fe20000100a00 */
[----:B-1----:R-:W-:-:S03]  /*262f0*/  IMAD.WIDE R16, R2, 0x4, R212 ;  /* 0x0000000402107825 */ /* 0x002fc600078e02d4 */
[----:B------:R-:W2:Y:S04]  /*26300*/  LDL.LU.64 R198, [R1+0x1050] ;  /* 0x0010500001c67983 */ /* 0x000ea80000300a00 */
[----:B------:R1:W-:Y:S01]  /*26310*/  STL.64 [R1+0x33d8], R18 ;  /* 0x0033d81201007387 */ /* 0x0003e20000100a00 */
[----:B------:R-:W-:-:S03]  /*26320*/  IMAD.WIDE R12, R2, 0x4, R210 ;  /* 0x00000004020c7825 */ /* 0x000fc600078e02d2 */
[----:B------:R1:W-:Y:S01]  /*26330*/  LDGSTS.E [R18+0x5c00c], desc[UR4][R6.64], !P2 ;  /* 0x5c00c00006127fae */ /* 0x0003e2000d121844 */
[----:B----4-:R-:W-:-:S03]  /*26340*/  IMAD.WIDE R10, R2, 0x4, R206 ;  /* 0x00000004020a7825 */ /* 0x010fc600078e02ce */
[----:B------:R4:W-:Y:S04]  /*26350*/  STL.64 [R1+0xcf8], R16 ;  /* 0x000cf81001007387 */ /* 0x0009e80000100a00 */
[----:B------:R-:W2:Y:S01]  /*26360*/  LDL.LU.64 R244, [R1+0x1048] ;  /* 0x0010480001f47983 */ /* 0x000ea20000300a00 */
[----:B------:R-:W-:Y:S01]  /*26370*/  VIADD R231, R21, 0xffffff67 ;  /* 0xffffff6715e77836 */ /* 0x000fe20000000000 */
[----:B-1----:R-:W1:Y:S02]  /*26380*/  LDC R19, c[0x0][0x230] ;  /* 0x00008c00ff137b82 */ /* 0x002e640000000800 */
[----:B------:R4:W-:Y:S01]  /*26390*/  STL.64 [R1+0xcf0], R12 ;  /* 0x000cf00c01007387 */ /* 0x0009e20000100a00 */
[----:B------:R-:W-:-:S03]  /*263a0*/  IMAD.WIDE R6, R2, 0x4, R204 ;  /* 0x0000000402067825 */ /* 0x000fc600078e02cc */
[----:B------:R-:W2:Y:S02]  /*263b0*/  LDL.LU.64 R246, [R1+0x1040] ;  /* 0x0010400001f67983 */ /* 0x000ea40000300a00 */
[----:B------:R-:W1:Y:S02]  /*263c0*/  LDC R21, c[0x0][0x230] ;  /* 0x00008c00ff157b82 */ /* 0x000e640000000800 */
[----:B------:R3:W-:Y:S04]  /*263d0*/  STL.64 [R1+0xce8], R10 ;  /* 0x000ce80a01007387 */ /* 0x0007e80000100a00 */
[----:B------:R-:W2:Y:S02]  /*263e0*/  LDL.LU.64 R212, [R1+0x1038] ;  /* 0x0010380001d47983 */ /* 0x000ea40000300a00 */
[----:B------:R-:W1:Y:S02]  /*263f0*/  LDC R18, c[0x0][0x230] ;  /* 0x00008c00ff127b82 */ /* 0x000e640000000800 */
[----:B------:R4:W-:Y:S04]  /*26400*/  LDGSTS.E [R15+0x40000], desc[UR4][R16.64], !P4 ;  /* 0x40000000100f7fae */ /* 0x0009e8000e121844 */
[----:B------:R3:W-:Y:S04]  /*26410*/  STL.64 [R1+0xce0], R6 ;  /* 0x000ce00601007387 */ /* 0x0007e80000100a00 */
[----:B------:R3:W-:Y:S01]  /*26420*/  LDGSTS.E [R15+0x44000], desc[UR4][R12.64], !P4 ;  /* 0x440000000c0f7fae */ /* 0x0007e2000e121844 */
[----:B----4-:R-:W-:-:S03]  /*26430*/  IMAD.WIDE R16, R2, 0x4, R208 ;  /* 0x0000000402107825 */ /* 0x010fc600078e02d0 */
[----:B------:R4:W-:Y:S04]  /*26440*/  LDGSTS.E [R15+0x48000], desc[UR4][R10.64], !P4 ;  /* 0x480000000a0f7fae */ /* 0x0009e8000e121844 */
[----:B------:R-:W2:Y:S04]  /*26450*/  LDL.LU.64 R210, [R1+0x1030] ;  /* 0x0010300001d27983 */ /* 0x000ea80000300a00 */
[----:B------:R-:W2:Y:S01]  /*26460*/  LDL.LU.64 R206, [R1+0x1028] ;  /* 0x0010280001ce7983 */ /* 0x000ea20000300a00 */
[----:B---3--:R-:W-:-:S03]  /*26470*/  IMAD.WIDE R12, R2, 0x4, R202 ;  /* 0x00000004020c7825 */ /* 0x008fc600078e02ca */
[----:B------:R-:W3:Y:S04]  /*26480*/  LDL.LU.64 R204, [R1+0x1020] ;  /* 0x0010200001cc7983 */ /* 0x000ee80000300a00 */
[----:B------:R2:W-:Y:S01]  /*26490*/  STL.64 [R1+0xcd8], R16 ;  /* 0x000cd81001007387 */ /* 0x0005e20000100a00 */
[----:B----4-:R-:W-:-:S03]  /*264a0*/  IMAD.WIDE R10, R2, 0x4, R200 ;  /* 0x00000004020a7825 */ /* 0x010fc600078e02c8 */
[----:B------:R4:W-:Y:S04]  /*264b0*/  LDGSTS.E [R15+0x4c000], desc[UR4][R6.64], !P4 ;  /* 0x4c000000060f7fae */ /* 0x0009e8000e121844 */
[----:B------:R1:W-:Y:S04]  /*264c0*/  STL.64 [R1+0xcd0], R12 ;  /* 0x000cd00c01007387 */ /* 0x0003e80000100a00 */
[----:B------:R1:W-:Y:S01]  /*264d0*/  STL.64 [R1+0xcc8], R10 ;  /* 0x000cc80a01007387 */ /* 0x0003e20000100a00 */
[----:B----4-:R-:W-:-:S03]  /*264e0*/  IMAD.WIDE R6, R2, 0x4, R196 ;  /* 0x0000000402067825 */ /* 0x010fc600078e02c4 */
[----:B------:R2:W-:Y:S04]  /*264f0*/  LDGSTS.E [R15+0x40004], desc[UR4][R16.64], !P0 ;  /* 0x40004000100f7fae */ /* 0x0005e8000c121844 */
[----:B------:R-:W4:Y:S04]  /*26500*/  LDL.LU.64 R196, [R1+0x1018] ;  /* 0x0010180001c47983 */ /* 0x000f280000300a00 */
[----:B------:R1:W-:Y:S04]  /*26510*/  STL.64 [R1+0xcc0], R6 ;  /* 0x000cc00601007387 */ /* 0x0003e80000100a00 */
[----:B------:R-:W4:Y:S04]  /*26520*/  LDL.LU.64 R208, [R1+0x430] ;  /* 0x0004300001d07983 */ /* 0x000f280000300a00 */
[----:B------:R-:W4:Y:S04]  /*26530*/  LDL.LU.64 R202, [R1+0x420] ;  /* 0x0004200001ca7983 */ /* 0x000f280000300a00 */
[----:B------:R-:W4:Y:S04]  /*26540*/  LDL.LU.64 R200, [R1+0x410] ;  /* 0x0004100001c87983 */ /* 0x000f280000300a00 */
[----:B------:R1:W-:Y:S04]  /*26550*/  LDGSTS.E [R15+0x44004], desc[UR4][R12.64], !P0 ;  /* 0x440040000c0f7fae */ /* 0x0003e8000c121844 */
[----:B------:R1:W-:Y:S04]  /*26560*/  LDGSTS.E [R15+0x48004], desc[UR4][R10.64], !P0 ;  /* 0x480040000a0f7fae */ /* 0x0003e8000c121844 */
[----:B------:R1:W-:Y:S01]  /*26570*/  LDGSTS.E [R15+0x4c004], desc[UR4][R6.64], !P0 ;  /* 0x4c004000060f7fae */ /* 0x0003e2000c121844 */
[----:B--2---:R-:W-:-:S05]  /*26580*/  IMAD.WIDE R16, R2, 0x4, R198 ;  /* 0x0000000402107825 */ /* 0x004fca00078e02c6 */
[----:B------:R2:W-:Y:S04]  /*26590*/  STL.64 [R1+0xcb8], R16 ;  /* 0x000cb81001007387 */ /* 0x0005e80000100a00 */
[----:B------:R-:W4:Y:S04]  /*265a0*/  LDL.LU.64 R198, [R1+0x400] ;  /* 0x0004000001c67983 */ /* 0x000f280000300a00 */
[----:B------:R2:W-:Y:S01]  /*265b0*/  LDGSTS.E [R15+0x40008], desc[UR4][R16.64], !P6 ;  /* 0x40008000100f7fae */ /* 0x0005e2000f121844 */
[----:B-1----:R-:W-:-:S05]  /*265c0*/  IMAD.WIDE R12, R2, 0x4, R244 ;  /* 0x00000004020c7825 */ /* 0x002fca00078e02f4 */
[----:B------:R1:W-:Y:S01]  /*265d0*/  STL.64 [R1+0xcb0], R12 ;  /* 0x000cb00c01007387 */ /* 0x0003e20000100a00 */
[----:B------:R-:W-:-:S03]  /*265e0*/  IMAD.WIDE R10, R2, 0x4, R246 ;  /* 0x00000004020a7825 */ /* 0x000fc600078e02f6 */
[----:B------:R1:W-:Y:S01]  /*265f0*/  LDGSTS.E [R15+0x44008], desc[UR4][R12.64], !P6 ;  /* 0x440080000c0f7fae */ /* 0x0003e2000f121844 */
[----:B------:R-:W-:-:S03]  /*26600*/  IMAD.WIDE R6, R2, 0x4, R212 ;  /* 0x0000000402067825 */ /* 0x000fc600078e02d4 */
[----:B------:R3:W-:Y:S04]  /*26610*/  STL.64 [R1+0xca8], R10 ;  /* 0x000ca80a01007387 */ /* 0x0007e80000100a00 */
[----:B------:R4:W-:Y:S04]  /*26620*/  STL.64 [R1+0xca0], R6 ;  /* 0x000ca00601007387 */ /* 0x0009e80000100a00 */
[----:B------:R3:W-:Y:S04]  /*26630*/  LDGSTS.E [R15+0x48008], desc[UR4][R10.64], !P6 ;  /* 0x480080000a0f7fae */ /* 0x0007e8000f121844 */
[----:B------:R-:W4:Y:S04]  /*26640*/  LDL.LU.64 R242, [R1+0x3f0] ;  /* 0x0003f00001f27983 */ /* 0x000f280000300a00 */
[----:B------:R4:W-:Y:S01]  /*26650*/  LDGSTS.E [R15+0x4c008], desc[UR4][R6.64], !P6 ;  /* 0x4c008000060f7fae */ /* 0x0009e2000f121844 */
[----:B--2---:R-:W-:-:S04]  /*26660*/  IMAD.WIDE R16, R2, 0x4, R210 ;  /* 0x0000000402107825 */ /* 0x004fc800078e02d2 */
[C---:B-1----:R-:W-:Y:S01]  /*26670*/  IMAD.WIDE R12, R2.reuse, 0x4, R206 ;  /* 0x00000004020c7825 */ /* 0x042fe200078e02ce */
[----:B------:R1:W-:Y:S03]  /*26680*/  STL.64 [R1+0xc98], R16 ;  /* 0x000c981001007387 */ /* 0x0003e60000100a00 */
[C---:B---3--:R-:W-:Y:S01]  /*26690*/  IMAD.WIDE R10, R2.reuse, 0x4, R204 ;  /* 0x00000004020a7825 */ /* 0x048fe200078e02cc */
[----:B------:R-:W2:Y:S04]  /*266a0*/  LDL.LU.64 R244, [R1+0x3e0] ;  /* 0x0003e00001f47983 */ /* 0x000ea80000300a00 */
[----:B------:R3:W-:Y:S04]  /*266b0*/  STL.64 [R1+0xc90], R12 ;  /* 0x000c900c01007387 */ /* 0x0007e80000100a00 */
[----:B------:R-:W2:Y:S04]  /*266c0*/  LDL.LU.64 R246, [R1+0x3d0] ;  /* 0x0003d00001f67983 */ /* 0x000ea80000300a00 */
[----:B------:R3:W-:Y:S04]  /*266d0*/  STL.64 [R1+0xc88], R10 ;  /* 0x000c880a01007387 */ /* 0x0007e80000100a00 */
[----:B------:R-:W2:Y:S01]  /*266e0*/  LDL.LU.64 R206, [R1+0x3c0] ;  /* 0x0003c00001ce7983 */ /* 0x000ea20000300a00 */
[----:B------:R-:W-:Y:S01]  /*266f0*/  ISETP.GE.U32.AND P1, PT, R231, 0x7fffff28, PT ;  /* 0x7fffff28e700780c */ /* 0x000fe20003f26070 */
[----:B----4-:R-:W-:-:S02]  /*26700*/  IMAD.WIDE R6, R2, 0x4, R196 ;  /* 0x0000000402067825 */ /* 0x010fc400078e02c4 */
[----:B------:R1:W-:Y:S04]  /*26710*/  LDGSTS.E [R15+0x4000c], desc[UR4][R16.64], !P5 ;  /* 0x4000c000100f7fae */ /* 0x0003e8000e921844 */
[----:B------:R4:W-:Y:S04]  /*26720*/  STL.64 [R1+0xc80], R6 ;  /* 0x000c800601007387 */ /* 0x0009e80000100a00 */
[----:B------:R-:W2:Y:S04]  /*26730*/  LDL.LU.64 R204, [R1+0x3b0] ;  /* 0x0003b00001cc7983 */ /* 0x000ea80000300a00 */
[----:B------:R-:W2:Y:S01]  /*26740*/  LDL.LU.64 R196, [R1+0x3a0] ;  /* 0x0003a00001c47983 */ /* 0x000ea20000300a00 */
[----:B------:R-:W-:-:S02]  /*26750*/  VIADD R231, R20, 0xffffff66 ;  /* 0xffffff6614e77836 */ /* 0x000fc40000000000 */
[----:B------:R-:W3:Y:S01]  /*26760*/  LDC R20, c[0x0][0x230] ;  /* 0x00008c00ff147b82 */ /* 0x000ee20000000800 */
[----:B-1----:R-:W-:Y:S01]  /*26770*/  IMAD.WIDE R16, R2, 0x4, R208 ;  /* 0x0000000402107825 */ /* 0x002fe200078e02d0 */
[----:B------:R3:W-:Y:S01]  /*26780*/  LDGSTS.E [R15+0x4400c], desc[UR4][R12.64], !P5 ;  /* 0x4400c0000c0f7fae */ /* 0x0007e2000e921844 */
[----:B------:R-:W-:Y:S02]  /*26790*/  ISETP.GE.U32.AND P2, PT, R231, 0x7fffff27, PT ;  /* 0x7fffff27e700780c */ /* 0x000fe40003f46070 */
[----:B------:R-:W-:Y:S01]  /*267a0*/  VIADD R231, R252, 0xffffff65 ;  /* 0xffffff65fce77836 */ /* 0x000fe20000000000 */
[----:B------:R1:W-:Y:S02]  /*267b0*/  LDGSTS.E [R15+0x4800c], desc[UR4][R10.64], !P5 ;  /* 0x4800c0000a0f7fae */ /* 0x0003e4000e921844 */
[----:B------:R-:W2:Y:S02]  /*267c0*/  LDC R252, c[0x0][0x230] ;  /* 0x00008c00fffc7b82 */ /* 0x000ea40000000800 */
[----:B------:R-:W-:Y:S01]  /*267d0*/  ISETP.GE.U32.AND P4, PT, R231, 0x7fffff26, PT ;  /* 0x7fffff26e700780c */ /* 0x000fe20003f86070 */
[----:B------:R-:W-:Y:S01]  /*267e0*/  VIADD R231, R21, 0xffffff64 ;  /* 0xffffff6415e77836 */ /* 0x000fe20000000000 */
[----:B------:R4:W-:Y:S04]  /*267f0*/  LDGSTS.E [R15+0x4c00c], desc[UR4][R6.64], !P5 ;  /* 0x4c00c000060f7fae */ /* 0x0009e8000e921844 */
[----:B------:R-:W-:Y:S01]  /*26800*/  ISETP.GE.U32.AND P0, PT, R231, 0x7fffff25, PT ;  /* 0x7fffff25e700780c */ /* 0x000fe20003f06070 */
[C---:B---3--:R-:W-:Y:S01]  /*26810*/  IMAD.WIDE R12, R2.reuse, 0x4, R202 ;  /* 0x00000004020c7825 */ /* 0x048fe200078e02ca */
[----:B------:R3:W-:Y:S03]  /*26820*/  STL.64 [R1+0x918], R16 ;  /* 0x0009181001007387 */ /* 0x0007e60000100a00 */
[----:B-1----:R-:W-:Y:S01]  /*26830*/  IMAD.WIDE R10, R2, 0x4, R200 ;  /* 0x00000004020a7825 */ /* 0x002fe200078e02c8 */
[----:B------:R-:W2:Y:S03]  /*26840*/  LDL.LU.64 R202, [R1+0x390] ;  /* 0x0003900001ca7983 */ /* 0x000ea60000300a00 */
[----:B------:R-:W-:Y:S01]  /*26850*/  VIADD R231, R20, 0xffffff4b ;  /* 0xffffff4b14e77836 */ /* 0x000fe20000000000 */
[----:B------:R2:W-:Y:S01]  /*26860*/  STL.64 [R1+0x910], R12 ;  /* 0x0009100c01007387 */ /* 0x0005e20000100a00 */
[----:B------:R-:W1:Y:S03]  /*26870*/  LDC R20, c[0x0][0x230] ;  /* 0x00008c00ff147b82 */ /* 0x000e660000000800 */
[----:B------:R-:W-:Y:S01]  /*26880*/  ISETP.GE.U32.AND P6, PT, R231, 0x7fffff0c, PT ;  /* 0x7fffff0ce700780c */ /* 0x000fe20003fc6070 */
[----:B------:R-:W-:Y:S01]  /*26890*/  VIADD R231, R18, 0xffffff4a ;  /* 0xffffff4a12e77836 */ /* 0x000fe20000000000 */
[----:B------:R-:W2:Y:S03]  /*268a0*/  LDL.LU.64 R200, [R1+0x380] ;  /* 0x0003800001c87983 */ /* 0x000ea60000300a00 */
[----:B------:R-:W1:Y:S01]  /*268b0*/  LDC R18, c[0x0][0x230] ;  /* 0x00008c00ff127b82 */ /* 0x000e620000000800 */
[----:B------:R2:W-:Y:S01]  /*268c0*/  STL.64 [R1+0x908], R10 ;  /* 0x0009080a01007387 */ /* 0x0005e20000100a00 */
[----:B------:R-:W-:-:S06]  /*268d0*/  ISETP.GE.U32.AND P5, PT, R231, 0x7fffff0b, PT ;  /* 0x7fffff0be700780c */ /* 0x000fcc0003fa6070 */
[----:B------:R3:W-:Y:S04]  /*268e0*/  LDGSTS.E [R15+0x50000], desc[UR4][R16.64], !P6 ;  /* 0x50000000100f7fae */ /* 0x0007e8000f121844 */
[----:B------:R2:W-:Y:S04]  /*268f0*/  LDGSTS.E [R15+0x54000], desc[UR4][R12.64], !P6 ;  /* 0x540000000c0f7fae */ /* 0x0005e8000f121844 */
[----:B------:R2:W-:Y:S01]  /*26900*/  LDGSTS.E [R15+0x58000], desc[UR4][R10.64], !P6 ;  /* 0x580000000a0f7fae */ /* 0x0005e2000f121844 */
[----:B----4-:R-:W-:-:S05]  /*26910*/  IMAD.WIDE R6, R2, 0x4, R198 ;  /* 0x0000000402067825 */ /* 0x010fca00078e02c6 */
[----:B------:R4:W-:Y:S04]  /*26920*/  STL.64 [R1+0x900], R6 ;  /* 0x0009000601007387 */ /* 0x0009e80000100a00 */
[----:B------:R-:W4:Y:S04]  /*26930*/  LDL.LU.64 R212, [R1+0x370] ;  /* 0x0003700001d47983 */ /* 0x000f280000300a00 */
[----:B------:R-:W4:Y:S04]  /*26940*/  LDL.LU.64 R210, [R1+0x360] ;  /* 0x0003600001d27983 */ /* 0x000f280000300a00 */
[----:B------:R-:W4:Y:S04]  /*26950*/  LDL.LU.64 R208, [R1+0x350] ;  /* 0x0003500001d07983 */ /* 0x000f280000300a00 */
[----:B------:R-:W4:Y:S04]  /*26960*/  LDL.LU.64 R198, [R1+0x340] ;  /* 0x0003400001c67983 */ /* 0x000f280000300a00 */
[----:B------:R4:W-:Y:S01]  /*26970*/  LDGSTS.E [R15+0x5c000], desc[UR4][R6.64], !P6 ;  /* 0x5c000000060f7fae */ /* 0x0009e2000f121844 */
[----:B---3--:R-:W-:-:S05]  /*26980*/  IMAD.WIDE R16, R2, 0x4, R242 ;  /* 0x0000000402107825 */ /* 0x008fca00078e02f2 */
[----:B------:R3:W-:Y:S04]  /*26990*/  STL.64 [R1+0x8f8], R16 ;  /* 0x0008f81001007387 */ /* 0x0007e80000100a00 */
[----:B------:R3:W-:Y:S01]  /*269a0*/  LDGSTS.E [R15+0x50004], desc[UR4][R16.64], !P5 ;  /* 0x50004000100f7fae */ /* 0x0007e2000e921844 */
[----:B--2---:R-:W-:-:S04]  /*269b0*/  IMAD.WIDE R12, R2, 0x4, R244 ;  /* 0x00000004020c7825 */ /* 0x004fc800078e02f4 */
[C---:B------:R-:W-:Y:S01]  /*269c0*/  IMAD.WIDE R10, R2.reuse, 0x4, R246 ;  /* 0x00000004020a7825 */ /* 0x040fe200078e02f6 */
[----:B------:R2:W-:Y:S03]  /*269d0*/  STL.64 [R1+0x8f0], R12 ;  /* 0x0008f00c01007387 */ /* 0x0005e60000100a00 */
[C---:B----4-:R-:W-:Y:S01]  /*269e0*/  IMAD.WIDE R6, R2.reuse, 0x4, R206 ;  /* 0x0000000402067825 */ /* 0x050fe200078e02ce */
[----:B------:R4:W-:Y:S04]  /*269f0*/  STL.64 [R1+0x8e8], R10 ;  /* 0x0008e80a01007387 */ /* 0x0009e80000100a00 */
[----:B------:R4:W-:Y:S04]  /*26a00*/  STL.64 [R1+0x8e0], R6 ;  /* 0x0008e00601007387 */ /* 0x0009e80000100a00 */
[----:B------:R-:W4:Y:S04]  /*26a10*/  LDL.LU.64 R206, [R1+0x1010] ;  /* 0x0010100001ce7983 */ /* 0x000f280000300a00 */
[----:B------:R2:W-:Y:S01]  /*26a20*/  LDGSTS.E [R15+0x54004], desc[UR4][R12.64], !P5 ;  /* 0x540040000c0f7fae */ /* 0x0005e2000e921844 */
[----:B---3--:R-:W-:-:S03]  /*26a30*/  IMAD.WIDE R16, R2, 0x4, R204 ;  /* 0x0000000402107825 */ /* 0x008fc600078e02cc */
[----:B------:R4:W-:Y:S04]  /*26a40*/  LDGSTS.E [R15+0x58004], desc[UR4][R10.64], !P5 ;  /* 0x580040000a0f7fae */ /* 0x0009e8000e921844 */
[----:B------:R-:W3:Y:S01]  /*26a50*/  LDL.LU.64 R204, [R1+0x1008] ;  /* 0x0010080001cc7983 */ /* 0x000ee20000300a00 */
[----:B--2---:R-:W-:-:S03]  /*26a60*/  IMAD.WIDE R12, R2, 0x4, R196 ;  /* 0x00000004020c7825 */ /* 0x004fc600078e02c4 */
[----:B------:R2:W-:Y:S04]  /*26a70*/  STL.64 [R1+0x8d8], R16 ;  /* 0x0008d81001007387 */ /* 0x0005e80000100a00 */
[----:B------:R-:W3:Y:S01]  /*26a80*/  LDL.LU.64 R196, [R1+0x1000] ;  /* 0x0010000001c47983 */ /* 0x000ee20000300a00 */
[----:B------:R-:W-:Y:S02]  /*26a90*/  VIADD R231, R252, 0xffffff49 ;  /* 0xffffff49fce77836 */ /* 0x000fe40000000000 */
[----:B------:R-:W3:Y:S01]  /*26aa0*/  LDC R252, c[0x0][0x230] ;  /* 0x00008c00fffc7b82 */ /* 0x000ee20000000800 */
[----:B------:R2:W-:Y:S02]  /*26ab0*/  LDGSTS.E [R15+0x5c004], desc[UR4][R6.64], !P5 ;  /* 0x5c004000060f7fae */ /* 0x0005e4000e921844 */
[----:B------:R-:W-:-:S02]  /*26ac0*/  ISETP.GE.U32.AND P6, PT, R231, 0x7fffff0a, PT ;  /* 0x7fffff0ae700780c */ /* 0x000fc40003fc6070 */
[----:B------:R2:W-:Y:S01]  /*26ad0*/  STL.64 [R1+0x8d0], R12 ;  /* 0x0008d00c01007387 */ /* 0x0005e20000100a00 */
[----:B-1----:R-:W-:Y:S02]  /*26ae0*/  VIADD R231, R20, 0xffffff48 ;  /* 0xffffff4814e77836 */ /* 0x002fe40000000000 */
[C---:B----4-:R-:W-:Y:S02]  /*26af0*/  IMAD.WIDE R10, R2.reuse, 0x4, R202 ;  /* 0x00000004020a7825 */ /* 0x050fe400078e02ca */
[----:B------:R-:W4:Y:S06]  /*26b00*/  LDL.LU.64 R202, [R1+0xff8] ;  /* 0x000ff80001ca7983 */ /* 0x000f2c0000300a00 */
[----:B------:R1:W-:Y:S01]  /*26b10*/  LDGSTS.E [R15+0x50008], desc[UR4][R16.64], !P6 ;  /* 0x50008000100f7fae */ /* 0x0003e2000f121844 */
[----:B--2---:R-:W-:-:S03]  /*26b20*/  IMAD.WIDE R6, R2, 0x4, R200 ;  /* 0x0000000402067825 */ /* 0x004fc600078e02c8 */
[----:B------:R2:W-:Y:S04]  /*26b30*/  LDGSTS.E [R15+0x54008], desc[UR4][R12.64], !P6 ;  /* 0x540080000c0f7fae */ /* 0x0005e8000f121844 */
[----:B------:R2:W-:Y:S01]  /*26b40*/  STL.64 [R1+0x8c8], R10 ;  /* 0x0008c80a01007387 */ /* 0x0005e20000100a00 */
[----:B------:R-:W-:-:S03]  /*26b50*/  ISETP.GE.U32.AND P5, PT, R231, 0x7fffff09, PT ;  /* 0x7fffff09e700780c */ /* 0x000fc60003fa6070 */
[----:B------:R2:W-:Y:S04]  /*26b60*/  STL.64 [R1+0x8c0], R6 ;  /* 0x0008c00601007387 */ /* 0x0005e80000100a00 */
[----:B------:R2:W-:Y:S04]  /*26b70*/  LDGSTS.E [R15+0x58008], desc[UR4][R10.64], !P6 ;  /* 0x580080000a0f7fae */ /* 0x0005e8000f121844 */
[----:B------:R-:W4:Y:S04]  /*26b80*/  LDL.LU.64 R200, [R1+0xff0] ;  /* 0x000ff00001c87983 */ /* 0x000f280000300a00 */
[----:B------:R2:W-:Y:S01]  /*26b90*/  LDGSTS.E [R15+0x5c008], desc[UR4][R6.64], !P6 ;  /* 0x5c008000060f7fae */ /* 0x0005e2000f121844 */
[----:B-1----:R-:W-:-:S04]  /*26ba0*/  IMAD.WIDE R16, R2, 0x4, R212 ;  /* 0x0000000402107825 */ /* 0x002fc800078e02d4 */
[C---:B--2---:R-:W-:Y:S01]  /*26bb0*/  IMAD.WIDE R12, R2.reuse, 0x4, R210 ;  /* 0x00000004020c7825 */ /* 0x044fe200078e02d2 */
[----:B------:R-:W-:Y:S03]  /*26bc0*/  STL.64 [R1+0x8b8], R16 ;  /* 0x0008b81001007387 */ /* 0x000fe60000100a00 */
[C---:B------:R-:W-:Y:S01]  /*26bd0*/  IMAD.WIDE R10, R2.reuse, 0x4, R208 ;  /* 0x00000004020a7825 */ /* 0x040fe200078e02d0 */
[----:B------:R3:W-:Y:S03]  /*26be0*/  STL.64 [R1+0x8b0], R12 ;  /* 0x0008b00c01007387 */ /* 0x0007e60000100a00 */
[----:B------:R-:W-:Y:S01]  /*26bf0*/  IMAD.WIDE R6, R2, 0x4, R198 ;  /* 0x0000000402067825 */ /* 0x000fe200078e02c6 */
[----:B------:R-:W2:Y:S04]  /*26c00*/  LDL.LU.64 R244, [R1+0xfe8] ;  /* 0x000fe80001f47983 */ /* 0x000ea80000300a00 */
[----:B------:R-:W-:Y:S04]  /*26c10*/  STL.64 [R1+0x8a8], R10 ;  /* 0x0008a80a01007387 */ /* 0x000fe80000100a00 */
[----:B------:R-:W2:Y:S04]  /*26c20*/  LDL.LU.64 R246, [R1+0xfe0] ;  /* 0x000fe00001f67983 */ /* 0x000ea80000300a00 */
[----:B------:R1:W-:Y:S04]  /*26c30*/  STL.64 [R1+0x8a0], R6 ;  /* 0x0008a00601007387 */ /* 0x0003e80000100a00 */
[----:B------:R-:W2:Y:S04]  /*26c40*/  LDL.LU.64 R210, [R1+0xfd8] ;  /* 0x000fd80001d27983 */ /* 0x000ea80000300a00 */
[----:B------:R-:W2:Y:S04]  /*26c50*/  LDL.LU.64 R198, [R1+0xfd0] ;  /* 0x000fd00001c67983 */ /* 0x000ea80000300a00 */
[----:B------:R-:W2:Y:S04]  /*26c60*/  LDL.LU.64 R208, [R1+0xfc8] ;  /* 0x000fc80001d07983 */ /* 0x000ea80000300a00 */
[----:B------:R-:W-:Y:S04]  /*26c70*/  LDGSTS.E [R15+0x5000c], desc[UR4][R16.64], !P5 ;  /* 0x5000c000100f7fae */ /* 0x000fe8000e921844 */
[----:B------:R3:W-:Y:S04]  /*26c80*/  LDGSTS.E [R15+0x5400c], desc[UR4][R12.64], !P5 ;  /* 0x5400c0000c0f7fae */ /* 0x0007e8000e921844 */
[----:B------:R1:W-:Y:S04]  /*26c90*/  STL.64 [R1+0x33e0], R14 ;  /* 0x0033e00e01007387 */ /* 0x0003e80000100a00 */
[----:B------:R-:W-:Y:S04]  /*26ca0*/  LDGSTS.E [R15+0x5800c], desc[UR4][R10.64], !P5 ;  /* 0x5800c0000a0f7fae */ /* 0x000fe8000e921844 */
[----:B------:R1:W-:Y:S01]  /*26cb0*/  LDGSTS.E [R15+0x5c00c], desc[UR4][R6.64], !P5 ;  /* 0x5c00c000060f7fae */ /* 0x0003e2000e921844 */
[----:B------:R-:W-:-:S02]  /*26cc0*/  VIADD R231, R18, 0xffffff63 ;  /* 0xffffff6312e77836 */ /* 0x000fc40000000000 */
[----:B------:R-:W2:Y:S01]  /*26cd0*/  LDC R18, c[0x0][0x230] ;  /* 0x00008c00ff127b82 */ /* 0x000ea20000000800 */
[----:B---3--:R-:W-:-:S07]  /*26ce0*/  IMAD.WIDE R12, R2, 0x4, R196 ;  /* 0x00000004020c7825 */ /* 0x008fce00078e02c4 */
[----:B-1----:R-:W1:Y:S01]  /*26cf0*/  LDC R6, c[0x0][0x230] ;  /* 0x00008c00ff067b82 */ /* 0x002e620000000800 */
[----:B------:R-:W3:Y:S01]  /*26d00*/  LDL.LU.64 R196, [R1+0xfc0] ;  /* 0x000fc00001c47983 */ /* 0x000ee20000300a00 */
[----:B------:R-:W-:-:S04]  /*26d10*/  IMAD.WIDE R16, R2, 0x4, R206 ;  /* 0x0000000402107825 */ /* 0x000fc800078e02ce */
[C---:B------:R-:W-:Y:S01]  /*26d20*/  IMAD.WIDE R14, R2.reuse, 0x4, R204 ;  /* 0x00000004020e7825 */ /* 0x040fe200078e02cc */
[----:B------:R1:W-:Y:S01]  /*26d30*/  STL.64 [R1+0xc78], R16 ;  /* 0x000c781001007387 */ /* 0x0003e20000100a00 */
[----:B------:R-:W3:Y:S03]  /*26d40*/  LDC R7, c[0x0][0x230] ;  /* 0x00008c00ff077b82 */ /* 0x000ee60000000800 */
[----:B------:R2:W-:Y:S04]  /*26d50*/  STL.64 [R1+0xc70], R14 ;  /* 0x000c700e01007387 */ /* 0x0005e80000100a00 */
[----:B------:R-:W3:Y:S01]  /*26d60*/  LDL.LU.64 R206, [R1+0xfb8] ;  /* 0x000fb80001ce7983 */ /* 0x000ee20000300a00 */
[----:B----4-:R-:W-:-:S03]  /*26d70*/  IMAD.WIDE R10, R2, 0x4, R202 ;  /* 0x00000004020a7825 */ /* 0x010fc600078e02ca */
[----:B------:R1:W-:Y:S04]  /*26d80*/  LDGSTS.E [R9+0x40000], desc[UR4][R16.64], !P1 ;  /* 0x4000000010097fae */ /* 0x0003e8000c921844 */
[----:B------:R4:W-:Y:S04]  /*26d90*/  STL.64 [R1+0xc68], R12 ;  /* 0x000c680c01007387 */ /* 0x0009e80000100a00 */
[----:B------:R4:W-:Y:S04]  /*26da0*/  STL.64 [R1+0xc60], R10 ;  /* 0x000c600a01007387 */ /* 0x0009e80000100a00 */
[----:B------:R-:W3:Y:S04]  /*26db0*/  LDL.LU.64 R212, [R1+0xfb0] ;  /* 0x000fb00001d47983 */ /* 0x000ee80000300a00 */
[----:B------:R-:W3:Y:S04]  /*26dc0*/  LDL.LU.64 R204, [R1+0xfa8] ;  /* 0x000fa80001cc7983 */ /* 0x000ee80000300a00 */
[----:B------:R-:W3:Y:S01]  /*26dd0*/  LDL.LU.64 R202, [R1+0xfa0] ;  /* 0x000fa00001ca7983 */ /* 0x000ee20000300a00 */
[----:B-1----:R-:W-:-:S03]  /*26de0*/  IMAD.WIDE R16, R2, 0x4, R200 ;  /* 0x0000000402107825 */ /* 0x002fc600078e02c8 */
[----:B------:R2:W-:Y:S04]  /*26df0*/  LDGSTS.E [R9+0x44000], desc[UR4][R14.64], !P1 ;  /* 0x440000000e097fae */ /* 0x0005e8000c921844 */
[----:B------:R1:W-:Y:S04]  /*26e00*/  STL.64 [R1+0xc58], R16 ;  /* 0x000c581001007387 */ /* 0x0003e80000100a00 */
[----:B------:R4:W-:Y:S04]  /*26e10*/  LDGSTS.E [R9+0x48000], desc[UR4][R12.64], !P1 ;  /* 0x480000000c097fae */ /* 0x0009e8000c921844 */
[----:B------:R-:W3:Y:S04]  /*26e20*/  LDL.LU.64 R200, [R1+0xf98] ;  /* 0x000f980001c87983 */ /* 0x000ee80000300a00 */
[----:B------:R1:W-:Y:S04]  /*26e30*/  LDGSTS.E [R9+0x4c000], desc[UR4][R10.64], !P1 ;  /* 0x4c0000000a097fae */ /* 0x0003e8000c921844 */
[----:B------:R1:W-:Y:S01]  /*26e40*/  LDGSTS.E [R9+0x40004], desc[UR4][R16.64], !P2 ;  /* 0x4000400010097fae */ /* 0x0003e2000d121844 */
[----:B--2---:R-:W-:-:S04]  /*26e50*/  IMAD.WIDE R14, R2, 0x4, R244 ;  /* 0x00000004020e7825 */ /* 0x004fc800078e02f4 */
[C---:B----4-:R-:W-:Y:S01]  /*26e60*/  IMAD.WIDE R12, R2.reuse, 0x4, R246 ;  /* 0x00000004020c7825 */ /* 0x050fe200078e02f6 */
[----:B------:R2:W-:Y:S03]  /*26e70*/  STL.64 [R1+0xc50], R14 ;  /* 0x000c500e01007387 */ /* 0x0005e60000100a00 */
[C---:B-1----:R-:W-:Y:S01]  /*26e80*/  IMAD.WIDE R10, R2.reuse, 0x4, R210 ;  /* 0x00000004020a7825 */ /* 0x042fe200078e02d2 */
[----:B------:R3:W-:Y:S03]  /*26e90*/  STL.64 [R1+0xc48], R12 ;  /* 0x000c480c01007387 */ /* 0x0007e60000100a00 */
[C---:B------:R-:W-:Y:S01]  /*26ea0*/  IMAD.WIDE R16, R2.reuse, 0x4, R198 ;  /* 0x0000000402107825 */ /* 0x040fe200078e02c6 */
[----:B------:R2:W-:Y:S04]  /*26eb0*/  LDGSTS.E [R9+0x44004], desc[UR4][R14.64], !P2 ;  /* 0x440040000e097fae */ /* 0x0005e8000d121844 */
[----:B------:R1:W-:Y:S04]  /*26ec0*/  STL.64 [R1+0xc40], R10 ;  /* 0x000c400a01007387 */ /* 0x0003e80000100a00 */
[----:B------:R-:W4:Y:S01]  /*26ed0*/  LDL.LU.64 R198, [R1+0x330] ;  /* 0x0003300001c67983 */ /* 0x000f220000300a00 */
[----:B--2---:R-:W-:-:S03]  /*26ee0*/  IMAD.WIDE R14, R2, 0x4, R208 ;  /* 0x00000004020e7825 */ /* 0x004fc600078e02d0 */
[----:B------:R-:W2:Y:S04]  /*26ef0*/  LDL.LU.64 R246, [R1+0x320] ;  /* 0x0003200001f67983 */ /* 0x000ea80000300a00 */
[----:B------:R1:W-:Y:S04]  /*26f00*/  STL.64 [R1+0xc38], R16 ;  /* 0x000c381001007387 */ /* 0x0003e80000100a00 */
[----:B------:R3:W-:Y:S04]  /*26f10*/  LDGSTS.E [R9+0x48004], desc[UR4][R12.64], !P2 ;  /* 0x480040000c097fae */ /* 0x0007e8000d121844 */
[----:B------:R-:W2:Y:S04]  /*26f20*/  LDL.LU.64 R210, [R1+0x310] ;  /* 0x0003100001d27983 */ /* 0x000ea80000300a00 */
[----:B------:R1:W-:Y:S04]  /*26f30*/  STL.64 [R1+0xc30], R14 ;  /* 0x000c300e01007387 */ /* 0x0003e80000100a00 */
[----:B------:R1:W-:Y:S04]  /*26f40*/  LDGSTS.E [R9+0x4c004], desc[UR4][R10.64], !P2 ;  /* 0x4c0040000a097fae */ /* 0x0003e8000d121844 */
[----:B------:R1:W-:Y:S04]  /*26f50*/  LDGSTS.E [R9+0x40008], desc[UR4][R16.64], !P4 ;  /* 0x4000800010097fae */ /* 0x0003e8000e121844 */
[----:B------:R1:W-:Y:S01]  /*26f60*/  LDGSTS.E [R9+0x44008], desc[UR4][R14.64], !P4 ;  /* 0x440080000e097fae */ /* 0x0003e2000e121844 */
[----:B---3--:R-:W-:-:S03]  /*26f70*/  IMAD.WIDE R12, R2, 0x4, R196 ;  /* 0x00000004020c7825 */ /* 0x008fc600078e02c4 */
[----:B------:R-:W3:Y:S04]  /*26f80*/  LDL.LU.64 R196, [R1+0x300] ;  /* 0x0003000001c47983 */ /* 0x000ee80000300a00 */
[----:B------:R1:W-:Y:S04]  /*26f90*/  STL.64 [R1+0xc28], R12 ;  /* 0x000c280c01007387 */ /* 0x0003e80000100a00 */
[----:B------:R1:W-:Y:S02]  /*26fa0*/  LDGSTS.E [R9+0x48008], desc[UR4][R12.64], !P4 ;  /* 0x480080000c097fae */ /* 0x0003e4000e121844 */
[----:B-1----:R-:W-:-:S05]  /*26fb0*/  IMAD.WIDE R10, R2, 0x4, R206 ;  /* 0x00000004020a7825 */ /* 0x002fca00078e02ce */
[----:B------:R1:W-:Y:S04]  /*26fc0*/  STL.64 [R1+0xc20], R10 ;  /* 0x000c200a01007387 */ /* 0x0003e80000100a00 */
[----:B------:R1:W-:Y:S04]  /*26fd0*/  LDGSTS.E [R9+0x4c008], desc[UR4][R10.64], !P4 ;  /* 0x4c0080000a097fae */ /* 0x0003e8000e121844 */
[----:B------:R-:W2:Y:S01]  /*26fe0*/  LDL.LU.64 R208, [R1+0x2f0] ;  /* 0x0002f00001d07983 */ /* 0x000ea20000300a00 */
[----:B------:R-:W-:-:S03]  /*26ff0*/  IMAD.WIDE R16, R2, 0x4, R212 ;  /* 0x0000000402107825 */ /* 0x000fc600078e02d4 */
[----:B------:R-:W2:Y:S01]  /*27000*/  LDL.LU.64 R206, [R1+0x2e0] ;  /* 0x0002e00001ce7983 */ /* 0x000ea20000300a00 */
[----:B------:R-:W-:-:S03]  /*27010*/  IMAD.WIDE R14, R2, 0x4, R204 ;  /* 0x00000004020e7825 */ /* 0x000fc600078e02cc */
[----:B------:R4:W-:Y:S01]  /*27020*/  STL.64 [R1+0xc18], R16 ;  /* 0x000c181001007387 */ /* 0x0009e20000100a00 */
[----:B------:R-:W-:-:S03]  /*27030*/  IMAD.WIDE R12, R2, 0x4, R202 ;  /* 0x00000004020c7825 */ /* 0x000fc600078e02ca */
[----:B------:R-:W-:Y:S04]  /*27040*/  STL.64 [R1+0xc10], R14 ;  /* 0x000c100e01007387 */ /* 0x000fe80000100a00 */
[----:B------:R-:W-:Y:S04]  /*27050*/  STL.64 [R1+0xc08], R12 ;  /* 0x000c080c01007387 */ /* 0x000fe80000100a00 */
[----:B------:R-:W2:Y:S04]  /*27060*/  LDL.LU.64 R212, [R1+0x2d0] ;  /* 0x0002d00001d47983 */ /* 0x000ea80000300a00 */
[----:B------:R4:W-:Y:S01]  /*27070*/  LDGSTS.E [R9+0x4000c], desc[UR4][R16.64], !P0 ;  /* 0x4000c00010097fae */ /* 0x0009e2000c121844 */
[----:B-1----:R-:W-:-:S03]  /*27080*/  IMAD.WIDE R10, R2, 0x4, R200 ;  /* 0x00000004020a7825 */ /* 0x002fc600078e02c8 */
[----:B------:R-:W-:Y:S04]  /*27090*/  LDGSTS.E [R9+0x4400c], desc[UR4][R14.64], !P0 ;  /* 0x4400c0000e097fae */ /* 0x000fe8000c121844 */
[----:B------:R3:W-:Y:S04]  /*270a0*/  STL.64 [R1+0xc00], R10 ;  /* 0x000c000a01007387 */ /* 0x0007e80000100a00 */
[----:B------:R-:W2:Y:S04]  /*270b0*/  LDL.LU.64 R204, [R1+0x2c0] ;  /* 0x0002c00001cc7983 */ /* 0x000ea80000300a00 */
[----:B------:R-:W2:Y:S04]  /*270c0*/  LDL.LU.64 R202, [R1+0x2b0] ;  /* 0x0002b00001ca7983 */ /* 0x000ea80000300a00 */
[----:B------:R-:W2:Y:S04]  /*270d0*/  LDL.LU.64 R200, [R1+0x240] ;  /* 0x0002400001c87983 */ /* 0x000ea80000300a00 */
[----:B------:R-:W-:Y:S04]  /*270e0*/  LDGSTS.E [R9+0x4800c], desc[UR4][R12.64], !P0 ;  /* 0x4800c0000c097fae */ /* 0x000fe8000c121844 */
[----:B------:R3:W-:Y:S01]  /*270f0*/  LDGSTS.E [R9+0x4c00c], desc[UR4][R10.64], !P0 ;  /* 0x4c00c0000a097fae */ /* 0x0007e2000c121844 */
[----:B----4-:R-:W-:-:S03]  /*27100*/  IMAD.WIDE R16, R2, 0x4, R198 ;  /* 0x0000000402107825 */ /* 0x010fc600078e02c6 */
[----:B------:R-:W4:Y:S04]  /*27110*/  LDL.LU.64 R198, [R1+0x230] ;  /* 0x0002300001c67983 */ /* 0x000f280000300a00 */
[----:B------:R1:W-:Y:S01]  /*27120*/  STL.64 [R1+0x898], R16 ;  /* 0x0008981001007387 */ /* 0x0003e20000100a00 */
[----:B---3--:R-:W-:-:S03]  /*27130*/  IMAD.WIDE R10, R2, 0x4, R196 ;  /* 0x00000004020a7825 */ /* 0x008fc600078e02c4 */
[----:B------:R-:W3:Y:S01]  /*27140*/  LDL.LU.64 R196, [R1+0x220] ;  /* 0x0002200001c47983 */ /* 0x000ee20000300a00 */
[----:B------:R-:W-:Y:S01]  /*27150*/  ISETP.GE.U32.AND P6, PT, R231, 0x7fffff24, PT ;  /* 0x7fffff24e700780c */ /* 0x000fe20003fc6070 */
[----:B------:R-:W-:-:S05]  /*27160*/  VIADD R231, R19, 0xffffff62 ;  /* 0xffffff6213e77836 */ /* 0x000fca0000000000 */
[----:B------:R-:W-:Y:S01]  /*27170*/  ISETP.GE.U32.AND P5, PT, R231, 0x7fffff23, PT ;  /* 0x7fffff23e700780c */ /* 0x000fe20003fa6070 */
[----:B------:R-:W-:Y:S02]  /*27180*/  VIADD R231, R252, 0xffffff61 ;  /* 0xffffff61fce77836 */ /* 0x000fe40000000000 */
[----:B--2---:R-:W-:Y:S01]  /*27190*/  IMAD.WIDE R14, R2, 0x4, R246 ;  /* 0x00000004020e7825 */ /* 0x004fe200078e02f6 */
[----:B------:R-:W2:Y:S02]  /*271a0*/  LDC R252, c[0x0][0x230] ;  /* 0x00008c00fffc7b82 */ /* 0x000ea40000000800 */
[----:B------:R-:W-:Y:S01]  /*271b0*/  ISETP.GE.U32.AND P1, PT, R231, 0x7fffff22, PT ;  /* 0x7fffff22e700780c */ /* 0x000fe20003f26070 */
[----:B------:R-:W-:-:S05]  /*271c0*/  VIADD R231, R18, 0xffffff60 ;  /* 0xffffff6012e77836 */ /* 0x000fca0000000000 */
[----:B------:R-:W-:Y:S01]  /*271d0*/  ISETP.GE.U32.AND P2, PT, R231, 0x7fffff21, PT ;  /* 0x7fffff21e700780c */ /* 0x000fe20003f46070 */
[----:B------:R-:W-:Y:S02]  /*271e0*/  VIADD R231, R6, 0xffffff47 ;  /* 0xffffff4706e77836 */ /* 0x000fe40000000000 */
[----:B------:R-:W-:Y:S01]  /*271f0*/  IMAD.WIDE R12, R2, 0x4, R210 ;  /* 0x00000004020c7825 */ /* 0x000fe200078e02d2 */
[----:B------:R1:W-:Y:S01]  /*27200*/  STL.64 [R1+0x890], R14 ;  /* 0x0008900e01007387 */ /* 0x0003e20000100a00 */
[----:B------:R-:W3:Y:S01]  /*27210*/  LDC R6, c[0x0][0x230] ;  /* 0x00008c00ff067b82 */ /* 0x000ee20000000800 */
[----:B------:R-:W-:Y:S01]  /*27220*/  ISETP.GE.U32.AND P4, PT, R231, 0x7fffff08, PT ;  /* 0x7fffff08e700780c */ /* 0x000fe20003f86070 */
[----:B------:R-:W-:-:S05]  /*27230*/  VIADD R231, R7, 0xffffff46 ;  /* 0xffffff4607e77836 */ /* 0x000fca0000000000 */
[----:B------:R-:W-:Y:S01]  /*27240*/  ISETP.GE.U32.AND P0, PT, R231, 0x7fffff07, PT ;  /* 0x7fffff07e700780c */ /* 0x000fe20003f06070 */
[C---:B------:R-:W-:Y:S01]  /*27250*/  IMAD.WIDE R18, R2.reuse, 0x4, R208 ;  /* 0x0000000402127825 */ /* 0x040fe200078e02d0 */
[----:B------:R1:W-:Y:S01]  /*27260*/  STL.64 [R1+0x888], R12 ;  /* 0x0008880c01007387 */ /* 0x0003e20000100a00 */
[----:B------:R-:W3:Y:S03]  /*27270*/  LDC R7, c[0x0][0x230] ;  /* 0x00008c00ff077b82 */ /* 0x000ee60000000800 */
[----:B------:R2:W-:Y:S04]  /*27280*/  STL.64 [R1+0x880], R10 ;  /* 0x0008800a01007387 */ /* 0x0005e80000100a00 */
[----:B------:R1:W-:Y:S04]  /*27290*/  LDGSTS.E [R9+0x50000], desc[UR4][R16.64], !P4 ;  /* 0x5000000010097fae */ /* 0x0003e8000e121844 */
[----:B------:R-:W3:Y:S04]  /*272a0*/  LDL.LU.64 R242, [R1+0x210] ;  /* 0x0002100001f27983 */ /* 0x000ee80000300a00 */
[----:B------:R1:W-:Y:S02]  /*272b0*/  LDGSTS.E [R9+0x54000], desc[UR4][R14.64], !P4 ;  /* 0x540000000e097fae */ /* 0x0003e4000e121844 */
[----:B-1----:R-:W-:-:S02]  /*272c0*/  IMAD.WIDE R16, R2, 0x4, R206 ;  /* 0x0000000402107825 */ /* 0x002fc400078e02ce */
[----:B------:R-:W3:Y:S04]  /*272d0*/  LDL.LU.64 R210, [R1+0x200] ;  /* 0x0002000001d27983 */ /* 0x000ee80000300a00 */
[----:B------:R1:W-:Y:S01]  /*272e0*/  LDGSTS.E [R9+0x58000], desc[UR4][R12.64], !P4 ;  /* 0x580000000c097fae */ /* 0x0003e2000e121844 */
[----:B------:R-:W-:-:S03]  /*272f0*/  IMAD.WIDE R14, R2, 0x4, R212 ;  /* 0x00000004020e7825 */ /* 0x000fc600078e02d4 */
[----:B------:R2:W-:Y:S04]  /*27300*/  STL.64 [R1+0x878], R18 ;  /* 0x0008781201007387 */ /* 0x0005e80000100a00 */
[----:B------:R2:W-:Y:S04]  /*27310*/  LDGSTS.E [R9+0x5c000], desc[UR4][R10.64], !P4 ;  /* 0x5c0000000a097fae */ /* 0x0005e8000e121844 */
[----:B------:R-:W3:Y:S01]  /*27320*/  LDL.LU.64 R208, [R1+0x1f0] ;  /* 0x0001f00001d07983 */ /* 0x000ee20000300a00 */
[----:B-1----:R-:W-:-:S03]  /*27330*/  IMAD.WIDE R12, R2, 0x4, R204 ;  /* 0x00000004020c7825 */ /* 0x002fc600078e02cc */
[----:B------:R1:W-:Y:S04]  /*27340*/  STL.64 [R1+0x870], R16 ;  /* 0x0008701001007387 */ /* 0x0003e80000100a00 */
[----:B------:R1:W-:Y:S01]  /*27350*/  LDGSTS.E [R9+0x50004], desc[UR4][R18.64], !P0 ;  /* 0x5000400012097fae */ /* 0x0003e2000c121844 */
[----:B--2---:R-:W-:Y:S01]  /*27360*/  VIADD R231, R252, 0xffffff45 ;  /* 0xffffff45fce77836 */ /* 0x004fe20000000000 */
[----:B------:R-:W2:Y:S02]  /*27370*/  LDC R10, c[0x0][0x230] ;  /* 0x00008c00ff0a7b82 */ /* 0x000ea40000000800 */
[----:B------:R-:W2:Y:S04]  /*27380*/  LDL.LU.64 R206, [R1+0x1e0] ;  /* 0x0001e00001ce7983 */ /* 0x000ea80000300a00 */
[----:B------:R1:W-:Y:S02]  /*27390*/  LDGSTS.E [R9+0x54004], desc[UR4][R16.64], !P0 ;  /* 0x5400400010097fae */ /* 0x0003e4000c121844 */
[----:B------:R-:W3:Y:S01]  /*273a0*/  LDC R252, c[0x0][0x230] ;  /* 0x00008c00fffc7b82 */ /* 0x000ee20000000800 */
[C---:B-1----:R-:W-:Y:S01]  /*273b0*/  IMAD.WIDE R18, R2.reuse, 0x4, R202 ;  /* 0x0000000402127825 */ /* 0x042fe200078e02ca */
[----:B------:R4:W-:Y:S04]  /*273c0*/  STL.64 [R1+0x868], R14 ;  /* 0x0008680e01007387 */ /* 0x0009e80000100a00 */
[----:B------:R3:W-:Y:S01]  /*273d0*/  STL.64 [R1+0x860], R12 ;  /* 0x0008600c01007387 */ /* 0x0007e20000100a00 */
[----:B------:R-:W-:-:S03]  /*273e0*/  IMAD.WIDE R16, R2, 0x4, R200 ;  /* 0x0000000402107825 */ /* 0x000fc600078e02c8 */
[----:B------:R4:W-:Y:S04]  /*273f0*/  LDGSTS.E [R9+0x58004], desc[UR4][R14.64], !P0 ;  /* 0x580040000e097fae */ /* 0x0009e8000c121844 */
[----:B------:R-:W2:Y:S04]  /*27400*/  LDL.LU.64 R204, [R1+0xf90] ;  /* 0x000f900001cc7983 */ /* 0x000ea80000300a00 */
[----:B------:R3:W-:Y:S04]  /*27410*/  LDGSTS.E [R9+0x5c004], desc[UR4][R12.64], !P0 ;  /* 0x5c0040000c097fae */ /* 0x0007e8000c121844 */
[----:B------:R1:W-:Y:S04]  /*27420*/  STL.64 [R1+0x858], R18 ;  /* 0x0008581201007387 */ /* 0x0003e80000100a00 */
[----:B------:R-:W2:Y:S04]  /*27430*/  LDL.LU.64 R244, [R1+0xf88] ;  /* 0x000f880001f47983 */ /* 0x000ea80000300a00 */
[----:B------:R1:W-:Y:S04]  /*27440*/  STL.64 [R1+0x850], R16 ;  /* 0x0008501001007387 */ /* 0x0003e80000100a00 */
[----:B------:R-:W2:Y:S01]  /*27450*/  LDL.LU.64 R246, [R1+0xf80] ;  /* 0x000f800001f67983 */ /* 0x000ea20000300a00 */
[----:B----4-:R-:W-:-:S05]  /*27460*/  IMAD.WIDE R14, R2, 0x4, R198 ;  /* 0x00000004020e7825 */ /* 0x010fca00078e02c6 */
[----:B------:R4:W-:Y:S04]  /*27470*/  STL.64 [R1+0x848], R14 ;  /* 0x0008480e01007387 */ /* 0x0009e80000100a00 */
[----:B------:R-:W2:Y:S01]  /*27480*/  LDL.LU.64 R212, [R1+0x2a0] ;  /* 0x0002a00001d47983 */ /* 0x000ea20000300a00 */
[----:B---3--:R-:W-:-:S05]  /*27490*/  IMAD.WIDE R12, R2, 0x4, R196 ;  /* 0x00000004020c7825 */ /* 0x008fca00078e02c4 */
[----:B------:R2:W-:Y:S04]  /*274a0*/  STL.64 [R1+0x840], R12 ;  /* 0x0008400c01007387 */ /* 0x0005e80000100a00 */
[----:B------:R-:W3:Y:S04]  /*274b0*/  LDL.LU.64 R202, [R1+0x290] ;  /* 0x0002900001ca7983 */ /* 0x000ee80000300a00 */
[----:B------:R-:W3:Y:S04]  /*274c0*/  LDL.LU.64 R200, [R1+0x1d0] ;  /* 0x0001d00001c87983 */ /* 0x000ee80000300a00 */
[----:B------:R-:W3:Y:S04]  /*274d0*/  LDL.LU.64 R198, [R1+0x1c0] ;  /* 0x0001c00001c67983 */ /* 0x000ee80000300a00 */
[----:B------:R-:W3:Y:S01]  /*274e0*/  LDL.LU.64 R196, [R1+0x1b0] ;  /* 0x0001b00001c47983 */ /* 0x000ee20000300a00 */
[----:B------:R-:W-:Y:S01]  /*274f0*/  ISETP.GE.U32.AND P4, PT, R231, 0x7fffff06, PT ;  /* 0x7fffff06e700780c */ /* 0x000fe20003f86070 */
[----:B------:R-:W-:-:S02]  /*27500*/  VIADD R231, R6, 0xffffff44 ;  /* 0xffffff4406e77836 */ /* 0x000fc40000000000 */
[----:B------:R-:W3:Y:S03]  /*27510*/  LDC R6, c[0x0][0x230] ;  /* 0x00008c00ff067b82 */ /* 0x000ee60000000800 */
[----:B------:R-:W-:Y:S01]  /*27520*/  ISETP.GE.U32.AND P0, PT, R231, 0x7fffff05, PT ;  /* 0x7fffff05e700780c */ /* 0x000fe20003f06070 */
[----:B------:R-:W-:-:S04]  /*27530*/  VIADD R231, R7, 0xffffff43 ;  /* 0xffffff4307e77836 */ /* 0x000fc80000000000 */
[----:B------:R-:W3:Y:S02]  /*27540*/  LDC R7, c[0x0][0x230] ;  /* 0x00008c00ff077b82 */ /* 0x000ee40000000800 */
[----:B------:R1:W-:Y:S04]  /*27550*/  LDGSTS.E [R9+0x50008], desc[UR4][R18.64], !P4 ;  /* 0x5000800012097fae */ /* 0x0003e8000e121844 */
[----:B------:R4:W-:Y:S04]  /*27560*/  LDGSTS.E [R9+0x54008], desc[UR4][R16.64], !P4 ;  /* 0x5400800010097fae */ /* 0x0009e8000e121844 */
[----:B------:R4:W-:Y:S01]  /*27570*/  LDGSTS.E [R9+0x58008], desc[UR4][R14.64], !P4 ;  /* 0x580080000e097fae */ /* 0x0009e2000e121844 */
[----:B-1----:R-:W-:-:S03]  /*27580*/  IMAD.WIDE R18, R2, 0x4, R242 ;  /* 0x0000000402127825 */ /* 0x002fc600078e02f2 */
[----:B------:R2:W-:Y:S01]  /*27590*/  LDGSTS.E [R9+0x5c008], desc[UR4][R12.64], !P4 ;  /* 0x5c0080000c097fae */ /* 0x0005e2000e121844 */
[----:B------:R-:W-:Y:S01]  /*275a0*/  ISETP.GE.U32.AND P4, PT, R231, 0x7fffff04, PT ;  /* 0x7fffff04e700780c */ /* 0x000fe20003f86070 */
[----:B----4-:R-:W-:Y:S02]  /*275b0*/  IMAD.WIDE R16, R2, 0x4, R210 ;  /* 0x0000000402107825 */ /* 0x010fe400078e02d2 */
[----:B------:R1:W-:Y:S02]  /*275c0*/  STL.64 [R1+0x838], R18 ;  /* 0x0008381201007387 */ /* 0x0003e40000100a00 */
[----:B------:R-:W-:Y:S02]  /*275d0*/  VIADD R231, R252, 0xffffff42 ;  /* 0xffffff42fce77836 */ /* 0x000fe40000000000 */
[----:B------:R4:W-:Y:S04]  /*275e0*/  STL.64 [R1+0x830], R16 ;  /* 0x0008301001007387 */ /* 0x0009e80000100a00 */
[----:B------:R1:W-:Y:S04]  /*275f0*/  LDGSTS.E [R9+0x5000c], desc[UR4][R18.64], !P0 ;  /* 0x5000c00012097fae */ /* 0x0003e8000c121844 */
[----:B------:R4:W-:Y:S01]  /*27600*/  LDGSTS.E [R9+0x5400c], desc[UR4][R16.64], !P0 ;  /* 0x5400c00010097fae */ /* 0x0009e2000c121844 */
[----:B------:R-:W-:-:S05]  /*27610*/  IMAD.WIDE R14, R2, 0x4, R208 ;  /* 0x00000004020e7825 */ /* 0x000fca00078e02d0 */
[----:B------:R4:W-:Y:S01]  /*27620*/  STL.64 [R1+0x828], R14 ;  /* 0x0008280e01007387 */ /* 0x0009e20000100a00 */
[----:B--2---:R-:W-:-:S03]  /*27630*/  IMAD.WIDE R12, R2, 0x4, R206 ;  /* 0x00000004020c7825 */ /* 0x004fc600078e02ce */
[----:B------:R2:W-:Y:S01]  /*27640*/  LDGSTS.E [R9+0x5800c], desc[UR4][R14.64], !P0 ;  /* 0x5800c0000e097fae */ /* 0x0005e2000c121844 */
[----:B------:R-:W-:Y:S01]  /*27650*/  UISETP.GT.AND UP1, UPT, UR6, 0xff, UPT ;  /* 0x000000ff0600788c */ /* 0x000fe2000bf24270 */
[----:B-1----:R-:W1:Y:S02]  /*27660*/  LDC R18, c[0x0][0x230] ;  /* 0x00008c00ff127b82 */ /* 0x002e640000000800 */
[----:B------:R2:W-:Y:S04]  /*27670*/  STL.64 [R1+0x820], R12 ;  /* 0x0008200c01007387 */ /* 0x0005e80000100a00 */
[----:B------:R-:W3:Y:S04]  /*27680*/  LDL.LU.64 R210, [R1+0x1100] ;  /* 0x0011000001d27983 */ /* 0x000ee80000300a00 */
[----:B------:R2:W-:Y:S01]  /*27690*/  LDGSTS.E [R9+0x5c00c], desc[UR4][R12.64], !P0 ;  /* 0x5c00c0000c097fae */ /* 0x0005e2000c121844 */
[----:B------:R-:W-:Y:S01]  /*276a0*/  ISETP.GE.U32.AND P0, PT, R231, 0x7fffff03, PT ;  /* 0x7fffff03e700780c */ /* 0x000fe20003f06070 */
[----:B------:R-:W-:-:S02]  /*276b0*/  VIADD R231, R10, 0xffffff41 ;  /* 0xffffff410ae77836 */ /* 0x000fc40000000000 */
[----:B------:R-:W3:Y:S01]  /*276c0*/  LDL.LU.64 R208, [R1+0x270] ;  /* 0x0002700001d07983 */ /* 0x000ee20000300a00 */
[----:B----4-:R-:W-:-:S03]  /*276d0*/  IMAD.WIDE R16, R2, 0x4, R204 ;  /* 0x0000000402107825 */ /* 0x010fc600078e02cc */
[----:B------:R-:W4:Y:S04]  /*276e0*/  LDL.LU.64 R206, [R1+0x260] ;  /* 0x0002600001ce7983 */ /* 0x000f280000300a00 */
[----:B------:R-:W4:Y:S04]  /*276f0*/  LDL.LU.64 R204, [R1+0x250] ;  /* 0x0002500001cc7983 */ /* 0x000f280000300a00 */
[----:B------:R3:W-:Y:S01]  /*27700*/  STL.64 [R1+0xbf8], R16 ;  /* 0x000bf81001007387 */ /* 0x0007e20000100a00 */
[----:B--2---:R-:W-:-:S03]  /*27710*/  IMAD.WIDE R14, R2, 0x4, R244 ;  /* 0x00000004020e7825 */ /* 0x004fc600078e02f4 */
[----:B------:R3:W-:Y:S04]  /*27720*/  LDGSTS.E [R8+0x40000], desc[UR4][R16.64], !P6 ;  /* 0x4000000010087fae */ /* 0x0007e8000f121844 */
[----:B------:R2:W-:Y:S01]  /*27730*/  STL.64 [R1+0xbf0], R14 ;  /* 0x000bf00e01007387 */ /* 0x0005e20000100a00 */
[----:B------:R-:W-:-:S03]  /*27740*/  IMAD.WIDE R12, R2, 0x4, R246 ;  /* 0x00000004020c7825 */ /* 0x000fc600078e02f6 */
[----:B------:R2:W-:Y:S04]  /*27750*/  LDGSTS.E [R8+0x44000], desc[UR4][R14.64], !P6 ;  /* 0x440000000e087fae */ /* 0x0005e8000f121844 */
[----:B------:R1:W-:Y:S04]  /*27760*/  STL.64 [R1+0xbe8], R12 ;  /* 0x000be80c01007387 */ /* 0x0003e80000100a00 */
[----:B------:R1:W-:Y:S01]  /*27770*/  LDGSTS.E [R8+0x48000], desc[UR4][R12.64], !P6 ;  /* 0x480000000c087fae */ /* 0x0003e2000f121844 */
[----:B------:R-:W-:-:S05]  /*27780*/  IMAD.WIDE R10, R2, 0x4, R212 ;  /* 0x00000004020a7825 */ /* 0x000fca00078e02d4 */
[----:B------:R1:W-:Y:S04]  /*27790*/  STL.64 [R1+0xbe0], R10 ;  /* 0x000be00a01007387 */ /* 0x0003e80000100a00 */
[----:B------:R1:W-:Y:S01]  /*277a0*/  LDGSTS.E [R8+0x4c000], desc[UR4][R10.64], !P6 ;  /* 0x4c0000000a087fae */ /* 0x0003e2000f121844 */
[----:B---3--:R-:W-:-:S04]  /*277b0*/  IMAD.WIDE R16, R2, 0x4, R202 ;  /* 0x0000000402107825 */ /* 0x008fc800078e02ca */
[C---:B--2---:R-:W-:Y:S01]  /*277c0*/  IMAD.WIDE R14, R2.reuse, 0x4, R200 ;  /* 0x00000004020e7825 */ /* 0x044fe200078e02c8 */
[----:B------:R2:W-:Y:S03]  /*277d0*/  STL.64 [R1+0xf80], R16 ;  /* 0x000f801001007387 */ /* 0x0005e60000100a00 */
[C---:B-1----:R-:W-:Y:S01]  /*277e0*/  IMAD.WIDE R12, R2.reuse, 0x4, R198 ;  /* 0x00000004020c7825 */ /* 0x042fe200078e02c6 */
[----:B------:R-:W3:Y:S03]  /*277f0*/  LDL.LU.64 R202, [R1+0x1a0] ;  /* 0x0001a00001ca7983 */ /* 0x000ee60000300a00 */
[----:B------:R-:W-:Y:S01]  /*27800*/  IMAD.WIDE R10, R2, 0x4, R196 ;  /* 0x00000004020a7825 */ /* 0x000fe200078e02c4 */
[----:B------:R1:W-:Y:S04]  /*27810*/  STL.64 [R1+0xbd8], R14 ;  /* 0x000bd80e01007387 */ /* 0x0003e80000100a00 */
[----:B------:R-:W3:Y:S04]  /*27820*/  LDL.LU.64 R200, [R1+0x198] ;  /* 0x0001980001c87983 */ /* 0x000ee80000300a00 */
[----:B------:R4:W-:Y:S04]  /*27830*/  STL.64 [R1+0xbd0], R12 ;  /* 0x000bd00c01007387 */ /* 0x0009e80000100a00 */
[----:B------:R-:W3:Y:S04]  /*27840*/  LDL.LU.64 R198, [R1+0x190] ;  /* 0x0001900001c67983 */ /* 0x000ee80000300a00 */
[----:B------:R4:W-:Y:S04]  /*27850*/  STL.64 [R1+0xbc8], R10 ;  /* 0x000bc80a01007387 */ /* 0x0009e80000100a00 */
[----:B------:R-:W3:Y:S01]  /*27860*/  LDL.LU.64 R196, [R1+0x188] ;  /* 0x0001880001c47983 */ /* 0x000ee20000300a00 */
[----:B------:R-:W2:Y:S03]  /*27870*/  S2R R213, SR_TID.X ;  /* 0x0000000000d57919 */ /* 0x000ea60000002100 */
[----:B------:R1:W-:Y:S04]  /*27880*/  LDGSTS.E [R8+0x40004], desc[UR4][R16.64], !P5 ;  /* 0x4000400010087fae */ /* 0x0003e8000e921844 */
[----:B------:R1:W-:Y:S01]  /*27890*/  LDGSTS.E [R8+0x44004], desc[UR4][R14.64], !P5 ;  /* 0x440040000e087fae */ /* 0x0003e2000e921844 */
[----:B------:R-:W-:-:S02]  /*278a0*/  VIADD R252, R6, 0xffffff40 ;  /* 0xffffff4006fc7836 */ /* 0x000fc40000000000 */
[----:B------:R-:W3:Y:S01]  /*278b0*/  LDC R6, c[0x0][0x230] ;  /* 0x00008c00ff067b82 */ /* 0x000ee20000000800 */
[----:B------:R4:W-:Y:S04]  /*278c0*/  LDGSTS.E [R8+0x48004], desc[UR4][R12.64], !P5 ;  /* 0x480040000c087fae */ /* 0x0009e8000e921844 */
[----:B------:R4:W-:Y:S01]  /*278d0*/  LDGSTS.E [R8+0x4c004], desc[UR4][R10.64], !P5 ;  /* 0x4c0040000a087fae */ /* 0x0009e2000e921844 */
[----:B--2---:R-:W-:Y:S01]  /*278e0*/  LOP3.LUT R213, R213, 0x3f, RZ, 0xc0, !PT ;  /* 0x0000003fd5d57812 */ /* 0x004fe200078ec0ff */
[----:B-1----:R-:W-:-:S05]  /*278f0*/  IMAD.WIDE R16, R2, 0x4, R210 ;  /* 0x0000000402107825 */ /* 0x002fca00078e02d2 */
[----:B------:R3:W-:Y:S01]  /*27900*/  STL.64 [R1+0xbc0], R16 ;  /* 0x000bc01001007387 */ /* 0x0007e20000100a00 */
[----:B------:R-:W-:-:S03]  /*27910*/  IMAD.WIDE R14, R2, 0x4, R208 ;  /* 0x00000004020e7825 */ /* 0x000fc600078e02d0 */
[----:B------:R-:W2:Y:S01]  /*27920*/  LDL.LU.64 R242, [R1+0x180] ;  /* 0x0001800001f27983 */ /* 0x000ea20000300a00 */
[----:B----4-:R-:W-:-:S03]  /*27930*/  IMAD.WIDE R12, R2, 0x4, R206 ;  /* 0x00000004020c7825 */ /* 0x010fc600078e02ce */
[----:B------:R1:W-:Y:S01]  /*27940*/  STL.64 [R1+0xbb8], R14 ;  /* 0x000bb80e01007387 */ /* 0x0003e20000100a00 */
[----:B------:R-:W-:-:S03]  /*27950*/  IMAD.WIDE R10, R2, 0x4, R204 ;  /* 0x00000004020a7825 */ /* 0x000fc600078e02cc */
[----:B------:R-:W4:Y:S01]  /*27960*/  LDL.LU.64 R244, [R1+0x178] ;  /* 0x0001780001f47983 */ /* 0x000f220000300a00 */
[----:B------:R-:W-:-:S03]  /*27970*/  ISETP.GE.AND P6, PT, R213, R252, PT ;  /* 0x000000fcd500720c */ /* 0x000fc60003fc6270 */
[----:B------:R1:W-:Y:S04]  /*27980*/  STL.64 [R1+0xbb0], R12 ;  /* 0x000bb00c01007387 */ /* 0x0003e80000100a00 */
[----:B------:R-:W4:Y:S04]  /*27990*/  LDL.LU.64 R246, [R1+0x170] ;  /* 0x0001700001f67983 */ /* 0x000f280000300a00 */
[----:B------:R1:W-:Y:S04]  /*279a0*/  STL.64 [R1+0xba8], R10 ;  /* 0x000ba80a01007387 */ /* 0x0003e80000100a00 */
[----:B------:R-:W4:Y:S04]  /*279b0*/  LDL.LU.64 R212, [R1+0x168] ;  /* 0x0001680001d47983 */ /* 0x000f280000300a00 */
[----:B------:R3:W-:Y:S04]  /*279c0*/  LDGSTS.E [R8+0x40008], desc[UR4][R16.64], !P1 ;  /* 0x4000800010087fae */ /* 0x0007e8000c921844 */
[----:B------:R-:W4:Y:S04]  /*279d0*/  LDL.LU.64 R210, [R1+0x160] ;  /* 0x0001600001d27983 */ /* 0x000f280000300a00 */
[----:B------:R1:W-:Y:S04]  /*279e0*/  LDGSTS.E [R8+0x44008], desc[UR4][R14.64], !P1 ;  /* 0x440080000e087fae */ /* 0x0003e8000c921844 */
[----:B------:R1:W-:Y:S04]  /*279f0*/  LDGSTS.E [R8+0x48008], desc[UR4][R12.64], !P1 ;  /* 0x480080000c087fae */ /* 0x0003e8000c921844 */
[----:B------:R-:W4:Y:S04]  /*27a00*/  LDL.LU.64 R208, [R1+0x158] ;  /* 0x0001580001d07983 */ /* 0x000f280000300a00 */
[----:B------:R1:W-:Y:S04]  /*27a10*/  LDGSTS.E [R8+0x4c008], desc[UR4][R10.64], !P1 ;  /* 0x4c0080000a087fae */ /* 0x0003e8000c921844 */
[----:B------:R-:W4:Y:S01]  /*27a20*/  LDL.LU.64 R206, [R1+0x150] ;  /* 0x0001500001ce7983 */ /* 0x000f220000300a00 */
[----:B---3--:R-:W-:-:S04]  /*27a30*/  IMAD.WIDE R16, R2, 0x4, R202 ;  /* 0x0000000402107825 */ /* 0x008fc800078e02ca */
[C---:B-1----:R-:W-:Y:S01]  /*27a40*/  IMAD.WIDE R14, R2.reuse, 0x4, R200 ;  /* 0x00000004020e7825 */ /* 0x042fe200078e02c8 */
[----:B------:R2:W-:Y:S03]  /*27a50*/  STL.64 [R1+0xba0], R16 ;  /* 0x000ba01001007387 */ /* 0x0005e60000100a00 */
[C---:B------:R-:W-:Y:S01]  /*27a60*/  IMAD.WIDE R12, R2.reuse, 0x4, R198 ;  /* 0x00000004020c7825 */ /* 0x040fe200078e02c6 */
[----:B------:R4:W-:Y:S03]  /*27a70*/  STL.64 [R1+0x810], R14 ;  /* 0x0008100e01007387 */ /* 0x0009e60000100a00 */
[C---:B------:R-:W-:Y:S01]  /*27a80*/  IMAD.WIDE R10, R2.reuse, 0x4, R196 ;  /* 0x00000004020a7825 */ /* 0x040fe200078e02c4 */
[----:B------:R1:W-:Y:S04]  /*27a90*/  STL.64 [R1+0x800], R12 ;  /* 0x0008000c01007387 */ /* 0x0003e80000100a00 */
[----:B------:R3:W-:Y:S04]  /*27aa0*/  STL.64 [R1+0x7f0], R10 ;  /* 0x0007f00a01007387 */ /* 0x0007e80000100a00 */
[----:B------:R-:W3:Y:S04]  /*27ab0*/  LDL.LU.64 R204, [R1+0x148] ;  /* 0x0001480001cc7983 */ /* 0x000ee80000300a00 */
[----:B------:R-:W3:Y:S04]  /*27ac0*/  LDL.LU.64 R202, [R1+0x280] ;  /* 0x0002800001ca7983 */ /* 0x000ee80000300a00 */
[----:B------:R-:W3:Y:S04]  /*27ad0*/  LDL.LU.64 R200, [R1+0x140] ;  /* 0x0001400001c87983 */ /* 0x000ee80000300a00 */
[----:B------:R-:W3:Y:S04]  /*27ae0*/  LDL.LU.64 R198, [R1+0x138] ;  /* 0x0001380001c67983 */ /* 0x000ee80000300a00 */
[----:B------:R-:W3:Y:S04]  /*27af0*/  LDL.LU.64 R196, [R1+0x130] ;  /* 0x0001300001c47983 */ /* 0x000ee80000300a00 */
[----:B------:R2:W-:Y:S04]  /*27b00*/  LDGSTS.E [R8+0x4000c], desc[UR4][R16.64], !P2 ;  /* 0x4000c00010087fae */ /* 0x0005e8000d121844 */
[----:B------:R4:W-:Y:S04]  /*27b10*/  LDGSTS.E [R8+0x4400c], desc[UR4][R14.64], !P2 ;  /* 0x4400c0000e087fae */ /* 0x0009e8000d121844 */
[----:B------:R1:W-:Y:S04]  /*27b20*/  LDGSTS.E [R8+0x4800c], desc[UR4][R12.64], !P2 ;  /* 0x4800c0000c087fae */ /* 0x0003e8000d121844 */
[----:B------:R3:W-:Y:S01]  /*27b30*/  LDGSTS.E [R8+0x4c00c], desc[UR4][R10.64], !P2 ;  /* 0x4c00c0000a087fae */ /* 0x0007e2000d121844 */
[----:B--2---:R-:W-:-:S05]  /*27b40*/  IMAD.WIDE R16, R2, 0x4, R242 ;  /* 0x0000000402107825 */ /* 0x004fca00078e02f2 */
        /* <DEDUP_REMOVED lines=8> */
[----:B------:R4:W-:Y:S01]  /*27bd0*/  STL.64 [R1+0x7b0], R10 ;  /* 0x0007b00a01007387 */ /* 0x0009e20000100a00 */
[----:B--2---:R-:W-:-:S03]  /*27be0*/  IMAD.WIDE R16, R2, 0x4, R210 ;  /* 0x0000000402107825 */ /* 0x004fc600078e02d2 */
[----:B------:R3:W-:Y:S04]  /*27bf0*/  LDGSTS.E [R8+0x58000], desc[UR4][R12.64], !P4 ;  /* 0x580000000c087fae */ /* 0x0007e8000e121844 */
[----:B------:R-:W2:Y:S04]  /*27c00*/  LDL.LU.64 R238, [R1+0x1108] ;  /* 0x0011080001ee7983 */ /* 0x000ea80000300a00 */
[----:B------:R4:W-:Y:S01]  /*27c10*/  STL.64 [R1+0x7a0], R16 ;  /* 0x0007a01001007387 */ /* 0x0009e20000100a00 */
[----:B-1----:R-:W-:-:S03]  /*27c20*/  IMAD.WIDE R14, R2, 0x4, R208 ;  /* 0x00000004020e7825 */ /* 0x002fc600078e02d0 */
[----:B------:R-:W2:Y:S04]  /*27c30*/  LDL.LU.64 R240, [R1+0x128] ;  /* 0x0001280001f07983 */ /* 0x000ea80000300a00 */
[----:B------:R1:W-:Y:S01]  /*27c40*/  STL.64 [R1+0x790], R14 ;  /* 0x0007900e01007387 */ /* 0x0003e20000100a00 */
[----:B---3--:R-:W-:-:S03]  /*27c50*/  IMAD.WIDE R12, R2, 0x4, R206 ;  /* 0x00000004020c7825 */ /* 0x008fc600078e02ce */
[----:B------:R-:W3:Y:S04]  /*27c60*/  LDL.LU.64 R242, [R1+0x120] ;  /* 0x0001200001f27983 */ /* 0x000ee80000300a00 */
[----:B------:R4:W-:Y:S04]  /*27c70*/  LDGSTS.E [R8+0x5c000], desc[UR4][R10.64], !P4 ;  /* 0x5c0000000a087fae */ /* 0x0009e8000e121844 */
[----:B------:R1:W-:Y:S04]  /*27c80*/  STL.64 [R1+0x780], R12 ;  /* 0x0007800c01007387 */ /* 0x0003e80000100a00 */
[----:B------:R-:W3:Y:S04]  /*27c90*/  LDL.LU.64 R244, [R1+0x118] ;  /* 0x0001180001f47983 */ /* 0x000ee80000300a00 */
[----:B------:R1:W-:Y:S04]  /*27ca0*/  LDGSTS.E [R8+0x50004], desc[UR4][R16.64], !P0 ;  /* 0x5000400010087fae */ /* 0x0003e8000c121844 */
[----:B------:R1:W-:Y:S04]  /*27cb0*/  LDGSTS.E [R8+0x54004], desc[UR4][R14.64], !P0 ;  /* 0x540040000e087fae */ /* 0x0003e8000c121844 */
[----:B------:R1:W-:Y:S01]  /*27cc0*/  LDGSTS.E [R8+0x58004], desc[UR4][R12.64], !P0 ;  /* 0x580040000c087fae */ /* 0x0003e2000c121844 */
[----:B----4-:R-:W-:-:S04]  /*27cd0*/  IMAD.WIDE R10, R2, 0x4, R204 ;  /* 0x00000004020a7825 */ /* 0x010fc800078e02cc */
[C---:B-1----:R-:W-:Y:S01]  /*27ce0*/  IMAD.WIDE R16, R2.reuse, 0x4, R202 ;  /* 0x0000000402107825 */ /* 0x042fe200078e02ca */
[----:B------:R1:W-:Y:S03]  /*27cf0*/  STL.64 [R1+0x770], R10 ;  /* 0x0007700a01007387 */ /* 0x0003e60000100a00 */
[C---:B------:R-:W-:Y:S01]  /*27d00*/  IMAD.WIDE R14, R2.reuse, 0x4, R200 ;  /* 0x00000004020e7825 */ /* 0x040fe200078e02c8 */
[----:B------:R1:W-:Y:S03]  /*27d10*/  LDGSTS.E [R8+0x5c004], desc[UR4][R10.64], !P0 ;  /* 0x5c0040000a087fae */ /* 0x0003e6000c121844 */
[C---:B------:R-:W-:Y:S01]  /*27d20*/  IMAD.WIDE R12, R2.reuse, 0x4, R198 ;  /* 0x00000004020c7825 */ /* 0x040fe200078e02c6 */
[----:B------:R2:W-:Y:S04]  /*27d30*/  STL.64 [R1+0x768], R16 ;  /* 0x0007681001007387 */ /* 0x0005e80000100a00 */
[----:B------:R4:W-:Y:S01]  /*27d40*/  STL.64 [R1+0x758], R14 ;  /* 0x0007580e01007387 */ /* 0x0009e20000100a00 */
[----:B-1----:R-:W-:-:S03]  /*27d50*/  IMAD.WIDE R10, R2, 0x4, R196 ;  /* 0x00000004020a7825 */ /* 0x002fc600078e02c4 */
[----:B------:R-:W3:Y:S04]  /*27d60*/  LDL.LU.64 R246, [R1+0x1138] ;  /* 0x0011380001f67983 */ /* 0x000ee80000300a00 */
[----:B------:R3:W-:Y:S04]  /*27d70*/  STL.64 [R1+0x748], R12 ;  /* 0x0007480c01007387 */ /* 0x0007e80000100a00 */
[----:B------:R-:W3:Y:S04]  /*27d80*/  LDL.LU.64 R212, [R1+0x1130] ;  /* 0x0011300001d47983 */ /* 0x000ee80000300a00 */
[----:B------:R1:W-:Y:S04]  /*27d90*/  STL.64 [R1+0x738], R10 ;  /* 0x0007380a01007387 */ /* 0x0003e80000100a00 */
[----:B------:R-:W3:Y:S04]  /*27da0*/  LDL.LU.64 R210, [R1+0x1128] ;  /* 0x0011280001d27983 */ /* 0x000ee80000300a00 */
[----:B------:R-:W3:Y:S04]  /*27db0*/  LDL.LU.64 R208, [R1+0x1120] ;  /* 0x0011200001d07983 */ /* 0x000ee80000300a00 */
[----:B------:R-:W3:Y:S04]  /*27dc0*/  LDL.LU.64 R206, [R1+0x1118] ;  /* 0x0011180001ce7983 */ /* 0x000ee80000300a00 */
[----:B------:R-:W3:Y:S04]  /*27dd0*/  LDL.LU.64 R204, [R1+0x1110] ;  /* 0x0011100001cc7983 */ /* 0x000ee80000300a00 */
[----:B------:R-:W3:Y:S04]  /*27de0*/  LDL.LU.64 R202, [R1+0x110] ;  /* 0x0001100001ca7983 */ /* 0x000ee80000300a00 */
[----:B------:R-:W3:Y:S04]  /*27df0*/  LDL.LU.64 R200, [R1+0x108] ;  /* 0x0001080001c87983 */ /* 0x000ee80000300a00 */
[----:B------:R-:W3:Y:S04]  /*27e00*/  LDL.LU.64 R198, [R1+0x100] ;  /* 0x0001000001c67983 */ /* 0x000ee80000300a00 */
[----:B------:R-:W3:Y:S01]  /*27e10*/  LDL.LU.64 R196, [R1+0xf8] ;  /* 0x0000f80001c47983 */ /* 0x000ee20000300a00 */
[----:B------:R-:W-:-:S02]  /*27e20*/  ISETP.GE.U32.AND P5, PT, R231, 0x7fffff02, PT ;  /* 0x7fffff02e700780c */ /* 0x000fc40003fa6070 */
[----:B------:R-:W-:Y:S02]  /*27e30*/  SEL R231, RZ, 0x4, P6 ;  /* 0x00000004ffe77807 */ /* 0x000fe40003000000 */
[----:B------:R-:W-:-:S04]  /*27e40*/  PLOP3.LUT P6, PT, PT, PT, UP1, 0x80, 0x0 ;  /* 0x000000000000781c */ /* 0x000fc80003fcf018 */
[----:B------:R-:W-:-:S04]  /*27e50*/  SEL R231, R231, RZ, P6 ;  /* 0x000000ffe7e77207 */ /* 0x000fc80003000000 */
[----:B------:R-:W-:Y:S01]  /*27e60*/  ISETP.NE.U32.AND P1, PT, R231, RZ, PT ;  /* 0x000000ffe700720c */ /* 0x000fe20003f25070 */
[----:B------:R-:W-:Y:S01]  /*27e70*/  VIADD R231, R7, 0xffffff3f ;  /* 0xffffff3f07e77836 */ /* 0x000fe20000000000 */
[----:B------:R2:W-:Y:S01]  /*27e80*/  LDGSTS.E [R8+0x50008], desc[UR4][R16.64], !P5 ;  /* 0x5000800010087fae */ /* 0x0005e2000e921844 */
[----:B------:R-:W4:Y:S01]  /*27e90*/  LDC R7, c[0x0][0x230] ;  /* 0x00008c00ff077b82 */ /* 0x000f220000000800 */
[----:B------:R-:W-:Y:S02]  /*27ea0*/  ISETP.GE.U32.AND P6, PT, R252, 0x7fffff01, PT ;  /* 0x7fffff01fc00780c */ /* 0x000fe40003fc6070 */
[----:B------:R-:W-:Y:S01]  /*27eb0*/  ISETP.GE.U32.AND P2, PT, R231, 0x7fffff00, PT ;  /* 0x7fffff00e700780c */ /* 0x000fe20003f46070 */
[----:B------:R1:W-:Y:S04]  /*27ec0*/  LDGSTS.E [R8+0x54008], desc[UR4][R14.64], !P5 ;  /* 0x540080000e087fae */ /* 0x0003e8000e921844 */
[----:B------:R-:W3:Y:S01]  /*27ed0*/  LDC R252, c[0x0][0x230] ;  /* 0x00008c00fffc7b82 */ /* 0x000ee20000000800 */
[----:B------:R-:W-:Y:S01]  /*27ee0*/  VIADD R231, R6, 0xffffff3e ;  /* 0xffffff3e06e77836 */ /* 0x000fe20000000000 */
[----:B------:R3:W-:Y:S06]  /*27ef0*/  LDGSTS.E [R8+0x58008], desc[UR4][R12.64], !P5 ;  /* 0x580080000c087fae */ /* 0x0007ec000e921844 */
[----:B------:R-:W3:Y:S01]  /*27f00*/  LDC R6, c[0x0][0x230] ;  /* 0x00008c00ff067b82 */ /* 0x000ee20000000800 */
[----:B------:R-:W-:Y:S01]  /*27f10*/  ISETP.GE.U32.AND P4, PT, R231, 0x7ffffeff, PT ;  /* 0x7ffffeffe700780c */ /* 0x000fe20003f86070 */
[----:B------:R-:W-:Y:S01]  /*27f20*/  VIADD R231, R18, 0xffffff3d ;  /* 0xffffff3d12e77836 */ /* 0x000fe20000000000 */
[----:B------:R3:W-:Y:S01]  /*27f30*/  LDGSTS.E [R8+0x5c008], desc[UR4][R10.64], !P5 ;  /* 0x5c0080000a087fae */ /* 0x0007e2000e921844 */
[----:B--2---:R-:W-:-:S03]  /*27f40*/  IMAD.WIDE R16, R2, 0x4, R238 ;  /* 0x0000000402107825 */ /* 0x004fc600078e02ee */
[----:B------:R-:W-:Y:S01]  /*27f50*/  ISETP.GE.U32.AND P0, PT, R231, 0x7ffffefe, PT ;  /* 0x7ffffefee700780c */ /* 0x000fe20003f06070 */
[----:B----4-:R-:W-:Y:S01]  /*27f60*/  VIADD R231, R7, 0xffffff3c ;  /* 0xffffff3c07e77836 */ /* 0x010fe20000000000 */
[----:B------:R-:W-:Y:S01]  /*27f70*/  LDGSTS.E [R8+0x5000c], desc[UR4][R16.64], !P6 ;  /* 0x5000c00010087fae */ /* 0x000fe2000f121844 */
[----:B-1----:R-:W-:-:S03]  /*27f80*/  IMAD.WIDE R14, R2, 0x4, R240 ;  /* 0x00000004020e7825 */ /* 0x002fc600078e02f0 */
[----:B------:R-:W-:Y:S01]  /*27f90*/  ISETP.GE.U32.AND P5, PT, R231, 0x7ffffefd, PT ;  /* 0x7ffffefde700780c */ /* 0x000fe20003fa6070 */
[C---:B---3--:R-:W-:Y:S01]  /*27fa0*/  IMAD.WIDE R12, R2.reuse, 0x4, R242 ;  /* 0x00000004020c7825 */ /* 0x048fe200078e02f2 */
[----:B------:R-:W-:Y:S03]  /*27fb0*/  LDGSTS.E [R8+0x5400c], desc[UR4][R14.64], !P6 ;  /* 0x5400c0000e087fae */ /* 0x000fe6000f121844 */
[----:B------:R-:W-:Y:S01]  /*27fc0*/  IMAD.WIDE R10, R2, 0x4, R244 ;  /* 0x00000004020a7825 */ /* 0x000fe200078e02f4 */
[----:B------:R-:W-:Y:S03]  /*27fd0*/  STL.64 [R1+0x730], R16 ;  /* 0x0007301001007387 */ /* 0x000fe60000100a00 */
[----:B------:R-:W-:Y:S01]  /*27fe0*/  VIADD R231, R252, 0xffffff1f ;  /* 0xffffff1ffce77836 */ /* 0x000fe20000000000 */
[----:B------:R-:W-:Y:S01]  /*27ff0*/  LDGSTS.E [R8+0x5800c], desc[UR4][R12.64], !P6 ;  /* 0x5800c0000c087fae */ /* 0x000fe2000f121844 */
[----:B------:R-:W1:Y:S03]  /*28000*/  LDC R252, c[0x0][0x230] ;  /* 0x00008c00fffc7b82 */ /* 0x000e660000000800 */
[----:B------:R2:W-:Y:S04]  /*28010*/  STL.64 [R1+0x3428], R2 ;  /* 0x0034280201007387 */ /* 0x0005e80000100a00 */
[----:B------:R3:W-:Y:S01]  /*28020*/  LDGSTS.E [R8+0x5c00c], desc[UR4][R10.64], !P6 ;  /* 0x5c00c0000a087fae */ /* 0x0007e2000f121844 */
[----:B------:R-:W-:Y:S01]  /*28030*/  ISETP.GE.U32.AND P6, PT, R231, 0x7ffffee0, PT ;  /* 0x7ffffee0e700780c */ /* 0x000fe20003fc6070 */
[----:B------:R-:W-:-:S02]  /*28040*/  VIADD R231, R6, 0xffffff1e ;  /* 0xffffff1e06e77836 */ /* 0x000fc40000000000 */
[----:B------:R-:W-:Y:S04]  /*28050*/  STL.64 [R1+0x720], R14 ;  /* 0x0007200e01007387 */ /* 0x000fe80000100a00 */
[----:B------:R-:W-:Y:S04]  /*28060*/  STL.64 [R1+0x710], R12 ;  /* 0x0007100c01007387 */ /* 0x000fe80000100a00 */
[----:B------:R-:W-:Y:S04]  /*28070*/  STL.64 [R1+0x700], R10 ;  /* 0x0007000a01007387 */ /* 0x000fe80000100a00 */
[----:B------:R3:W-:Y:S04]  /*28080*/  STL.64 [R1+0x33e8], R8 ;  /* 0x0033e80801007387 */ /* 0x0007e80000100a00 */
[----:B------:R-:W-:Y:S04]  /*28090*/  STL.64 [R1+0x33f0], R230 ;  /* 0x0033f0e601007387 */ /* 0x000fe80000100a00 */
[----:B------:R-:W0:Y:S01]  /*280a0*/  LDGDEPBAR ;  /* 0x00000000000079af */ /* 0x000e220000000000 */
[----:B--2---:R-:W-:-:S05]  /*280b0*/  IMAD.WIDE R2, R4, 0x4, R246 ;  /* 0x0000000404027825 */ /* 0x004fca00078e02f6 */
[----:B------:R2:W-:Y:S01]  /*280c0*/  STL.64 [R1+0x6f8], R2 ;  /* 0x0006f80201007387 */ /* 0x0005e20000100a00 */
[----:B---3--:R-:W-:-:S05]  /*280d0*/  IMAD.WIDE R8, R4, 0x4, R212 ;  /* 0x0000000404087825 */ /* 0x008fca00078e02d4 */
[----:B------:R3:W-:Y:S01]  /*280e0*/  STL.64 [R1+0x6f0], R8 ;  /* 0x0006f00801007387 */ /* 0x0007e20000100a00 */
[----:B------:R-:W-:-:S04]  /*280f0*/  IMAD.WIDE R6, R4, 0x4, R210 ;  /* 0x0000000404067825 */ /* 0x000fc800078e02d2 */
[C---:B--2---:R-:W-:Y:S01]  /*28100*/  IMAD.WIDE R2, R4.reuse, 0x4, R208 ;  /* 0x0000000404027825 */ /* 0x044fe200078e02d0 */
[----:B------:R2:W-:Y:S03]  /*28110*/  STL.64 [R1+0x6e8], R6 ;  /* 0x0006e80601007387 */ /* 0x0005e60000100a00 */
[C---:B---3--:R-:W-:Y:S01]  /*28120*/  IMAD.WIDE R8, R4.reuse, 0x4, R206 ;  /* 0x0000000404087825 */ /* 0x048fe200078e02ce */
[----:B------:R3:W-:Y:S04]  /*28130*/  STL.64 [R1+0x6e0], R2 ;  /* 0x0006e00201007387 */ /* 0x0007e80000100a00 */
[----:B------:R4:W-:Y:S01]  /*28140*/  STL.64 [R1+0x6d8], R8 ;  /* 0x0006d80801007387 */ /* 0x0009e20000100a00 */
[----:B--2---:R-:W-:-:S04]  /*28150*/  IMAD.WIDE R6, R4, 0x4, R204 ;  /* 0x0000000404067825 */ /* 0x004fc800078e02cc */
[C---:B---3--:R-:W-:Y:S01]  /*28160*/  IMAD.WIDE R2, R4.reuse, 0x4, R202 ;  /* 0x0000000404027825 */ /* 0x048fe200078e02ca */
[----:B------:R2:W-:Y:S03]  /*28170*/  STL.64 [R1+0x6d0], R6 ;  /* 0x0006d00601007387 */ /* 0x0005e60000100a00 */
[C---:B----4-:R-:W-:Y:S01]  /*28180*/  IMAD.WIDE R8, R4.reuse, 0x4, R200 ;  /* 0x0000000404087825 */ /* 0x050fe200078e02c8 */
[----:B------:R3:W-:Y:S04]  /*28190*/  STL.64 [R1+0x6c0], R2 ;  /* 0x0006c00201007387 */ /* 0x0007e80000100a00 */
[----:B------:R-:W-:Y:S01]  /*281a0*/  STL.64 [R1+0x6b0], R8 ;  /* 0x0006b00801007387 */ /* 0x000fe20000100a00 */
[----:B--2---:R-:W-:-:S04]  /*281b0*/  IMAD.WIDE R6, R4, 0x4, R198 ;  /* 0x0000000404067825 */ /* 0x004fc800078e02c6 */
[C---:B---3--:R-:W-:Y:S02]  /*281c0*/  IMAD.WIDE R2, R4.reuse, 0x4, R196 ;  /* 0x0000000404027825 */ /* 0x048fe400078e02c4 */
[----:B------:R-:W2:Y:S04]  /*281d0*/  LDL.LU.64 R196, [R1+0xf0] ;  /* 0x0000f00001c47983 */ /* 0x000ea80000300a00 */
[----:B------:R3:W-:Y:S04]  /*281e0*/  STL.64 [R1+0x6a0], R6 ;  /* 0x0006a00601007387 */ /* 0x0007e80000100a00 */
[----:B------:R-:W4:Y:S04]  /*281f0*/  LDL.LU.64 R198, [R1+0xe8] ;  /* 0x0000e80001c67983 */ /* 0x000f280000300a00 */
[----:B------:R1:W-:Y:S04]  /*28200*/  STL.64 [R1+0x690], R2 ;  /* 0x0006900201007387 */ /* 0x0003e80000100a00 */
[----:B------:R-:W4:Y:S04]  /*28210*/  LDL.LU.64 R200, [R1+0xe0] ;  /* 0x0000e00001c87983 */ /* 0x000f280000300a00 */
        /* <DEDUP_REMOVED lines=19> */
[----:B---3--:R-:W3:Y:S04]  /*28350*/  LDL.LU.64 R6, [R1+0x40] ;  /* 0x0000400001067983 */ /* 0x008ee80000300a00 */
[----:B------:R-:W3:Y:S04]  /*28360*/  LDL.LU.64 R230, [R1+0x38] ;  /* 0x0000380001e67983 */ /* 0x000ee80000300a00 */
[----:B------:R-:W3:Y:S04]  /*28370*/  LDL.LU.64 R8, [R1+0x30] ;  /* 0x0000300001087983 */ /* 0x000ee80000300a00 */
[----:B-1----:R-:W3:Y:S04]  /*28380*/  LDL.LU.64 R2, [R1+0x28] ;  /* 0x0000280001027983 */ /* 0x002ee80000300a00 */
[----:B------:R-:W3:Y:S04]  /*28390*/  LDL.LU.64 R14, [R1+0x20] ;  /* 0x00002000010e7983 */ /* 0x000ee80000300a00 */
[----:B------:R-:W3:Y:S04]  /*283a0*/  LDL.LU.64 R18, [R1+0x18] ;  /* 0x0000180001127983 */ /* 0x000ee80000300a00 */
[----:B------:R-:W3:Y:S04]  /*283b0*/  LDL.LU.64 R20, [R1+0x10] ;  /* 0x0000100001147983 */ /* 0x000ee80000300a00 */
[----:B------:R-:W3:Y:S04]  /*283c0*/  LDL.LU.64 R10, [R1+0x8] ;  /* 0x00000800010a7983 */ /* 0x000ee80000300a00 */
[----:B------:R-:W3:Y:S01]  /*283d0*/  LDL.LU.64 R12, [R1] ;  /* 0x00000000010c7983 */ /* 0x000ee20000300a00 */
[----:B--2---:R-:W-:-:S05]  /*283e0*/  IMAD.WIDE R196, R4, 0x4, R196 ;  /* 0x0000000404c47825 */ /* 0x004fca00078e02c4 */
[----:B------:R1:W-:Y:S01]  /*283f0*/  STL.64 [R1+0x680], R196 ;  /* 0x000680c401007387 */ /* 0x0003e20000100a00 */
[----:B----4-:R-:W-:-:S04]  /*28400*/  IMAD.WIDE R198, R4, 0x4, R198 ;  /* 0x0000000404c67825 */ /* 0x010fc800078e02c6 */
[C---:B------:R-:W-:Y:S01]  /*28410*/  IMAD.WIDE R200, R4.reuse, 0x4, R200 ;  /* 0x0000000404c87825 */ /* 0x040fe200078e02c8 */
[----:B-1----:R-:W2:Y:S03]  /*28420*/  LDL.LU.64 R196, [R1+0x35e8] ;  /* 0x0035e80001c47983 */ /* 0x002ea60000300a00 */
[C---:B------:R-:W-:Y:S01]  /*28430*/  IMAD.WIDE R202, R4.reuse, 0x4, R202 ;  /* 0x0000000404ca7825 */ /* 0x040fe200078e02ca */
[----:B------:R1:W-:Y:S03]  /*28440*/  STL.64 [R1+0x670], R198 ;  /* 0x000670c601007387 */ /* 0x0003e60000100a00 */
[----:B------:R-:W-:-:S04]  /*28450*/  IMAD.WIDE R204, R4, 0x4, R204 ;  /* 0x0000000404cc7825 */ /* 0x000fc800078e02cc */
[C---:B------:R-:W-:Y:S01]  /*28460*/  IMAD.WIDE R206, R4.reuse, 0x4, R206 ;  /* 0x0000000404ce7825 */ /* 0x040fe200078e02ce */
[----:B-1----:R-:W4:Y:S03]  /*28470*/  LDL.LU.64 R198, [R1+0x35e0] ;  /* 0x0035e00001c67983 */ /* 0x002f260000300a00 */
[C---:B------:R-:W-:Y:S01]  /*28480*/  IMAD.WIDE R208, R4.reuse, 0x4, R208 ;  /* 0x0000000404d07825 */ /* 0x040fe200078e02d0 */
[----:B------:R1:W-:Y:S03]  /*28490*/  STL.64 [R1+0x660], R200 ;  /* 0x000660c801007387 */ /* 0x0003e60000100a00 */
[----:B------:R-:W-:-:S04]  /*284a0*/  IMAD.WIDE R210, R4, 0x4, R210 ;  /* 0x0000000404d27825 */ /* 0x000fc800078e02d2 */
[C---:B------:R-:W-:Y:S01]  /*284b0*/  IMAD.WIDE R212, R4.reuse, 0x4, R212 ;  /* 0x0000000404d47825 */ /* 0x040fe200078e02d4 */
[----:B-1----:R-:W2:Y:S04]  /*284c0*/  LDL.LU.64 R200, [R1+0x35d8] ;  /* 0x0035d80001c87983 */ /* 0x002ea80000300a00 */
[----:B------:R1:W-:Y:S01]  /*284d0*/  STL.64 [R1+0x650], R202 ;  /* 0x000650ca01007387 */ /* 0x0003e20000100a00 */
[----:B------:R-:W-:-:S03]  /*284e0*/  IMAD.WIDE R246, R4, 0x4, R246 ;  /* 0x0000000404f67825 */ /* 0x000fc600078e02f6 */
        /* <DEDUP_REMOVED lines=38> */
[----:B---3--:R-:W-:-:S03]  /*28750*/  IMAD.WIDE R6, R4, 0x4, R6 ;  /* 0x0000000404067825 */ /* 0x008fc600078e0206 */
[----:B-1----:R-:W3:Y:S04]  /*28760*/  LDL.LU.64 R232, [R1+0x3568] ;  /* 0x0035680001e87983 */ /* 0x002ee80000300a00 */
[----:B------:R1:W-:Y:S01]  /*28770*/  STL.64 [R1+0x570], R16 ;  /* 0x0005701001007387 */ /* 0x0003e20000100a00 */
[----:B------:R-:W-:-:S03]  /*28780*/  IMAD.WIDE R230, R4, 0x4, R230 ;  /* 0x0000000404e67825 */ /* 0x000fc600078e02e6 */
[----:B-1----:R-:W3:Y:S04]  /*28790*/  LDL.LU.64 R16, [R1+0x3560] ;  /* 0x0035600001107983 */ /* 0x002ee80000300a00 */
[----:B------:R1:W-:Y:S04]  /*287a0*/  STL.64 [R1+0x560], R22 ;  /* 0x0005601601007387 */ /* 0x0003e80000100a00 */
        /* <DEDUP_REMOVED lines=9> */
[----:B------:R1:W-:Y:S02]  /*28840*/  STL.64 [R1+0x510], R230 ;  /* 0x000510e601007387 */ /* 0x0003e40000100a00 */
[----:B-1----:R-:W-:-:S04]  /*28850*/  IMAD.WIDE R230, R4, 0x4, R8 ;  /* 0x0000000404e67825 */ /* 0x002fc800078e0208 */
[C---:B------:R-:W-:Y:S01]  /*28860*/  IMAD.WIDE R8, R4.reuse, 0x4, R2 ;  /* 0x0000000404087825 */ /* 0x040fe200078e0202 */
[----:B------:R-:W-:Y:S03]  /*28870*/  STL.64 [R1+0x500], R230 ;  /* 0x000500e601007387 */ /* 0x000fe60000100a00 */
[C---:B------:R-:W-:Y:S01]  /*28880*/  IMAD.WIDE R2, R4.reuse, 0x4, R14 ;  /* 0x0000000404027825 */ /* 0x040fe200078e020e */
[----:B------:R1:W-:Y:S03]  /*28890*/  STL.64 [R1+0x4f0], R8 ;  /* 0x0004f00801007387 */ /* 0x0003e60000100a00 */
[C---:B------:R-:W-:Y:S01]  /*288a0*/  IMAD.WIDE R14, R4.reuse, 0x4, R18 ;  /* 0x00000004040e7825 */ /* 0x040fe200078e0212 */
[----:B------:R4:W-:Y:S04]  /*288b0*/  STL.64 [R1+0x4e0], R2 ;  /* 0x0004e00201007387 */ /* 0x0009e80000100a00 */
[----:B------:R-:W-:Y:S01]  /*288c0*/  STL.64 [R1+0x4d0], R14 ;  /* 0x0004d00e01007387 */ /* 0x000fe20000100a00 */
[----:B-1----:R-:W-:-:S04]  /*288d0*/  IMAD.WIDE R8, R4, 0x4, R20 ;  /* 0x0000000404087825 */ /* 0x002fc800078e0214 */
[C---:B----4-:R-:W-:Y:S01]  /*288e0*/  IMAD.WIDE R2, R4.reuse, 0x4, R10 ;  /* 0x0000000404027825 */ /* 0x050fe200078e020a */
[----:B------:R1:W-:Y:S03]  /*288f0*/  STL.64 [R1+0x4c0], R8 ;  /* 0x0004c00801007387 */ /* 0x0003e60000100a00 */
[C---:B------:R-:W-:Y:S01]  /*28900*/  IMAD.WIDE R10, R4.reuse, 0x4, R12 ;  /* 0x00000004040a7825 */ /* 0x040fe200078e020c */
[----:B------:R4:W-:Y:S04]  /*28910*/  STL.64 [R1+0x4b0], R2 ;  /* 0x0004b00201007387 */ /* 0x0009e80000100a00 */
[----:B------:R4:W-:Y:S01]  /*28920*/  STL.64 [R1+0x4a0], R10 ;  /* 0x0004a00a01007387 */ /* 0x0009e20000100a00 */
        /* <DEDUP_REMOVED lines=51> */
[C---:B--2---:R-:W-:Y:S01]  /*28c60*/  IMAD.WIDE R10, R4.reuse, 0x4, R154 ;  /* 0x00000004040a7825 */ /* 0x044fe200078e029a */
[----:B------:R2:W-:Y:S04]  /*28c70*/  STL.64 [R1+0x300], R2 ;  /* 0x0003000201007387 */ /* 0x0005e80000100a00 */
[----:B------:R4:W-:Y:S01]  /*28c80*/  STL.64 [R1+0x2f0], R10 ;  /* 0x0002f00a01007387 */ /* 0x0009e20000100a00 */
[----:B-1----:R-:W-:-:S04]  /*28c90*/  IMAD.WIDE R8, R4, 0x4, R156 ;  /* 0x0000000404087825 */ /* 0x002fc800078e029c */
[C---:B--2---:R-:W-:Y:S01]  /*28ca0*/  IMAD.WIDE R2, R4.reuse, 0x4, R158 ;  /* 0x0000000404027825 */ /* 0x044fe200078e029e */
[----:B------:R1:W-:Y:S03]  /*28cb0*/  STL.64 [R1+0x2e0], R8 ;  /* 0x0002e00801007387 */ /* 0x0003e60000100a00 */
[C---:B----4-:R-:W-:Y:S01]  /*28cc0*/  IMAD.WIDE R10, R4.reuse, 0x4, R160 ;  /* 0x00000004040a7825 */ /* 0x050fe200078e02a0 */
        /* <DEDUP_REMOVED lines=90> */
[----:B------:R2:W-:Y:S03]  /*29270*/  STL.64 [R1+0xd0], R2 ;  /* 0x0000d00201007387 */ /* 0x0005e60000100a00 */
[C---:B------:R-:W-:Y:S01]  /*29280*/  IMAD.WIDE R230, R4.reuse, 0x4, R116 ;  /* 0x0000000404e67825 */ /* 0x040fe200078e0274 */
[----:B------:R4:W-:Y:S03]  /*29290*/  STL.64 [R1+0xc0], R10 ;  /* 0x0000c00a01007387 */ /* 0x0009e60000100a00 */
[C---:B-1----:R-:W-:Y:S01]  /*292a0*/  IMAD.WIDE R8, R4.reuse, 0x4, R120 ;  /* 0x0000000404087825 */ /* 0x042fe200078e0278 */
[----:B------:R-:W-:Y:S03]  /*292b0*/  STL.64 [R1+0xc8], R230 ;  /* 0x0000c8e601007387 */ /* 0x000fe60000100a00 */
[C---:B--2---:R-:W-:Y:S01]  /*292c0*/  IMAD.WIDE R2, R4.reuse, 0x4, R164 ;  /* 0x0000000404027825 */ /* 0x044fe200078e02a4 */
[----:B------:R1:W-:Y:S03]  /*292d0*/  STL.64 [R1+0xb8], R8 ;  /* 0x0000b80801007387 */ /* 0x0003e60000100a00 */
[C---:B------:R-:W-:Y:S01]  /*292e0*/  IMAD.WIDE R12, R4.reuse, 0x4, R168 ;  /* 0x00000004040c7825 */ /* 0x040fe200078e02a8 */
[----:B------:R-:W-:Y:S03]  /*292f0*/  STL.64 [R1+0x33f8], R230 ;  /* 0x0033f8e601007387 */ /* 0x000fe60000100a00 */
[C---:B----4-:R-:W-:Y:S01]  /*29300*/  IMAD.WIDE R10, R4.reuse, 0x4, R170 ;  /* 0x00000004040a7825 */ /* 0x050fe200078e02aa */
[----:B------:R2:W-:Y:S03]  /*29310*/  STL.64 [R1+0xb0], R2 ;  /* 0x0000b00201007387 */ /* 0x0005e60000100a00 */
[C---:B-1----:R-:W-:Y:S01]  /*29320*/  IMAD.WIDE R8, R4.reuse, 0x4, R166 ;  /* 0x0000000404087825 */ /* 0x042fe200078e02a6 */
[----:B------:R-:W-:Y:S04]  /*29330*/  STL.64 [R1+0xa0], R12 ;  /* 0x0000a00c01007387 */ /* 0x000fe80000100a00 */
[----:B------:R-:W-:Y:S01]  /*29340*/  STL.64 [R1+0xa8], R8 ;  /* 0x0000a80801007387 */ /* 0x000fe20000100a00 */
[----:B--2---:R-:W-:-:S03]  /*29350*/  IMAD.WIDE R2, R4, 0x4, R172 ;  /* 0x0000000404027825 */ /* 0x004fc600078e02ac */
[----:B------:R1:W-:Y:S01]  /*29360*/  STL.64 [R1+0x98], R10 ;  /* 0x0000980a01007387 */ /* 0x0003e20000100a00 */
[----:B------:R-:W-:-:S03]  /*29370*/  IMAD.WIDE R14, R4, 0x4, R174 ;  /* 0x00000004040e7825 */ /* 0x000fc600078e02ae */
[----:B------:R2:W-:Y:S04]  /*29380*/  STL.64 [R1+0x3400], R8 ;  /* 0x0034000801007387 */ /* 0x0005e80000100a00 */
[----:B------:R4:W-:Y:S01]  /*29390*/  STL.64 [R1+0x90], R2 ;  /* 0x0000900201007387 */ /* 0x0009e20000100a00 */
[----:B-1----:R-:W-:-:S04]  /*293a0*/  IMAD.WIDE R10, R4, 0x4, R176 ;  /* 0x00000004040a7825 */ /* 0x002fc800078e02b0 */
[C---:B--2---:R-:W-:Y:S01]  /*293b0*/  IMAD.WIDE R8, R4.reuse, 0x4, R178 ;  /* 0x0000000404087825 */ /* 0x044fe200078e02b2 */
[----:B------:R-:W-:Y:S03]  /*293c0*/  STL.64 [R1+0x80], R10 ;  /* 0x0000800a01007387 */ /* 0x000fe60000100a00 */
[C---:B----4-:R-:W-:Y:S01]  /*293d0*/  IMAD.WIDE R2, R4.reuse, 0x4, R180 ;  /* 0x0000000404027825 */ /* 0x050fe200078e02b4 */
[----:B------:R-:W-:Y:S04]  /*293e0*/  STL.64 [R1+0x88], R14 ;  /* 0x0000880e01007387 */ /* 0x000fe80000100a00 */
[----:B------:R-:W-:Y:S04]  /*293f0*/  STL.64 [R1+0x78], R8 ;  /* 0x0000780801007387 */ /* 0x000fe80000100a00 */
[----:B------:R-:W-:Y:S04]  /*29400*/  STL.64 [R1+0x3408], R14 ;  /* 0x0034080e01007387 */ /* 0x000fe80000100a00 */
[----:B------:R1:W-:Y:S04]  /*29410*/  STL.64 [R1+0x70], R2 ;  /* 0x0000700201007387 */ /* 0x0003e80000100a00 */
[----:B------:R-:W2:Y:S04]  /*29420*/  LDL.LU.64 R128, [R1+0x1a8] ;  /* 0x0001a80001807983 */ /* 0x000ea80000300a00 */
[----:B------:R-:W4:Y:S01]  /*29430*/  LDL.LU.64 R126, [R1+0x1b8] ;  /* 0x0001b800017e7983 */ /* 0x000f220000300a00 */
[----:B-1----:R-:W-:-:S05]  /*29440*/  IMAD.WIDE R2, R4, 0x4, R184 ;  /* 0x0000000404027825 */ /* 0x002fca00078e02b8 */
[----:B------:R1:W-:Y:S04]  /*29450*/  STL.64 [R1+0x60], R2 ;  /* 0x0000600201007387 */ /* 0x0003e80000100a00 */
[----:B------:R-:W2:Y:S04]  /*29460*/  LDL.LU.64 R124, [R1+0x1c8] ;  /* 0x0001c800017c7983 */ /* 0x000ea80000300a00 */
        /* <DEDUP_REMOVED lines=9> */
[----:B------:R-:W-:-:S04]  /*29500*/  IMAD.WIDE R18, R4, 0x4, R182 ;  /* 0x0000000404127825 */ /* 0x000fc800078e02b6 */
[C---:B-1----:R-:W-:Y:S01]  /*29510*/  IMAD.WIDE R2, R4.reuse, 0x4, R186 ;  /* 0x0000000404027825 */ /* 0x042fe200078e02ba */
[----:B------:R-:W-:Y:S03]  /*29520*/  STL.64 [R1+0x68], R18 ;  /* 0x0000681201007387 */ /* 0x000fe60000100a00 */
[C---:B------:R-:W-:Y:S01]  /*29530*/  IMAD.WIDE R14, R4.reuse, 0x4, R188 ;  /* 0x00000004040e7825 */ /* 0x040fe200078e02bc */
[----:B------:R-:W-:Y:S04]  /*29540*/  STL.64 [R1+0x3410], R18 ;  /* 0x0034101201007387 */ /* 0x000fe80000100a00 */
[----:B------:R-:W-:Y:S01]  /*29550*/  STL.64 [R1+0x58], R2 ;  /* 0x0000580201007387 */ /* 0x000fe20000100a00 */
[----:B------:R-:W-:-:S03]  /*29560*/  IMAD.WIDE R20, R4, 0x4, R190 ;  /* 0x0000000404147825 */ /* 0x000fc600078e02be */
[----:B------:R1:W-:Y:S04]  /*29570*/  STL.64 [R1+0x3430], R2 ;  /* 0x0034300201007387 */ /* 0x0003e80000100a00 */
[----:B------:R-:W-:Y:S04]  /*29580*/  STL.64 [R1+0x50], R14 ;  /* 0x0000500e01007387 */ /* 0x000fe80000100a00 */
[----:B------:R3:W-:Y:S01]  /*29590*/  STL.64 [R1+0x3418], R14 ;  /* 0x0034180e01007387 */ /* 0x0007e20000100a00 */
[----:B-1----:R-:W-:-:S05]  /*295a0*/  IMAD.WIDE R2, R4, 0x4, R192 ;  /* 0x0000000404027825 */ /* 0x002fca00078e02c0 */
[----:B------:R-:W-:Y:S01]  /*295b0*/  STL.64 [R1+0x40], R2 ;  /* 0x0000400201007387 */ /* 0x000fe20000100a00 */
[----:B---3--:R-:W-:-:S03]  /*295c0*/  IMAD.WIDE R14, R4, 0x4, R194 ;  /* 0x00000004040e7825 */ /* 0x008fc600078e02c2 */
[----:B------:R-:W-:Y:S01]  /*295d0*/  STL.64 [R1+0x3520], R2 ;  /* 0x0035200201007387 */ /* 0x000fe20000100a00 */
[----:B------:R-:W-:-:S03]  /*295e0*/  IMAD.WIDE R12, R4, 0x4, R198 ;  /* 0x00000004040c7825 */ /* 0x000fc600078e02c6 */
[----:B------:R-:W-:Y:S01]  /*295f0*/  STL.64 [R1+0x48], R20 ;  /* 0x0000481401007387 */ /* 0x000fe20000100a00 */
[----:B------:R-:W-:-:S03]  /*29600*/  IMAD.WIDE R8, R4, 0x4, R196 ;  /* 0x0000000404087825 */ /* 0x000fc600078e02c4 */
[----:B------:R1:W-:Y:S04]  /*29610*/  STL.64 [R1+0x3420], R20 ;  /* 0x0034201401007387 */ /* 0x0003e80000100a00 */
[----:B------:R-:W-:Y:S01]  /*29620*/  STL.64 [R1+0x38], R14 ;  /* 0x0000380e01007387 */ /* 0x000fe20000100a00 */
[----:B------:R-:W-:-:S03]  /*29630*/  IMAD.WIDE R10, R4, 0x4, R206 ;  /* 0x00000004040a7825 */ /* 0x000fc600078e02ce */
[----:B------:R3:W-:Y:S01]  /*29640*/  STL.64 [R1+0x3438], R14 ;  /* 0x0034380e01007387 */ /* 0x0007e20000100a00 */
[----:B------:R-:W-:-:S03]  /*29650*/  IMAD.WIDE R18, R4, 0x4, R202 ;  /* 0x0000000404127825 */ /* 0x000fc600078e02ca */
[----:B------:R-:W-:Y:S01]  /*29660*/  STL.64 [R1+0x3440], R12 ;  /* 0x0034400c01007387 */ /* 0x000fe20000100a00 */
[----:B-1----:R-:W-:-:S03]  /*29670*/  IMAD.WIDE R20, R4, 0x4, R208 ;  /* 0x0000000404147825 */ /* 0x002fc600078e02d0 */
[----:B------:R-:W-:Y:S01]  /*29680*/  STL.64 [R1+0x30], R8 ;  /* 0x0000300801007387 */ /* 0x000fe20000100a00 */
[----:B---3--:R-:W-:-:S03]  /*29690*/  IMAD.WIDE R14, R4, 0x4, R200 ;  /* 0x00000004040e7825 */ /* 0x008fc600078e02c8 */
[----:B------:R-:W-:Y:S04]  /*296a0*/  STL.64 [R1+0x3448], R8 ;  /* 0x0034480801007387 */ /* 0x000fe80000100a00 */
[----:B------:R-:W-:Y:S01]  /*296b0*/  STL.64 [R1+0x20], R14 ;  /* 0x0000200e01007387 */ /* 0x000fe20000100a00 */
[----:B------:R-:W-:-:S03]  /*296c0*/  IMAD.WIDE R250, R4, 0x4, R210 ;  /* 0x0000000404fa7825 */ /* 0x000fc600078e02d2 */
[----:B------:R-:W-:Y:S01]  /*296d0*/  STL.64 [R1+0x3528], R14 ;  /* 0x0035280e01007387 */ /* 0x000fe20000100a00 */
[----:B------:R-:W-:-:S03]  /*296e0*/  IMAD.WIDE R230, R4, 0x4, R204 ;  /* 0x0000000404e67825 */ /* 0x000fc600078e02cc */
[----:B------:R1:W-:Y:S01]  /*296f0*/  STL.64 [R1+0x3450], R10 ;  /* 0x0034500a01007387 */ /* 0x0003e20000100a00 */
[----:B------:R-:W-:-:S03]  /*29700*/  IMAD.WIDE R248, R4, 0x4, R212 ;  /* 0x0000000404f87825 */ /* 0x000fc600078e02d4 */
[----:B------:R-:W-:Y:S01]  /*29710*/  STL.64 [R1+0x18], R18 ;  /* 0x0000181201007387 */ /* 0x000fe20000100a00 */
[----:B------:R-:W-:-:S03]  /*29720*/  IMAD.WIDE R246, R4, 0x4, R246 ;  /* 0x0000000404f67825 */ /* 0x000fc600078e02f6 */
[----:B------:R-:W-:Y:S01]  /*29730*/  STL.64 [R1+0x3458], R18 ;  /* 0x0034581201007387 */ /* 0x000fe20000100a00 */
[----:B------:R-:W-:-:S03]  /*29740*/  IMAD.WIDE R242, R4, 0x4, R242 ;  /* 0x0000000404f27825 */ /* 0x000fc600078e02f2 */
[----:B------:R-:W-:Y:S01]  /*29750*/  STL.64 [R1], R20 ;  /* 0x0000001401007387 */ /* 0x000fe20000100a00 */
[----:B------:R-:W-:-:S03]  /*29760*/  IMAD.WIDE R240, R4, 0x4, R240 ;  /* 0x0000000404f07825 */ /* 0x000fc600078e02f0 */
[----:B------:R3:W-:Y:S01]  /*29770*/  STL.64 [R1+0x3530], R20 ;  /* 0x0035301401007387 */ /* 0x0007e20000100a00 */
[----:B------:R-:W-:-:S03]  /*29780*/  IMAD.WIDE R238, R4, 0x4, R238 ;  /* 0x0000000404ee7825 */ /* 0x000fc600078e02ee */
[----:B------:R-:W-:Y:S01]  /*29790*/  STL.64 [R1+0x3460], R250 ;  /* 0x003460fa01007387 */ /* 0x000fe20000100a00 */
        /* <DEDUP_REMOVED lines=11> */
[----:B------:R-:W-:Y:S04]  /*29850*/  STL.64 [R1+0x3488], R240 ;  /* 0x003488f001007387 */ /* 0x000fe80000100a00 */
[----:B------:R-:W-:Y:S04]  /*29860*/  STL.64 [R1+0x3490], R238 ;  /* 0x003490ee01007387 */ /* 0x000fe80000100a00 */
[----:B------:R-:W-:Y:S04]  /*29870*/  STL.64 [R1+0x3498], R234 ;  /* 0x003498ea01007387 */ /* 0x000fe80000100a00 */
[----:B------:R-:W-:Y:S04]  /*29880*/  STL.64 [R1+0x34a0], R232 ;  /* 0x0034a0e801007387 */ /* 0x000fe80000100a00 */
[----:B------:R-:W-:Y:S04]  /*29890*/  STL.64 [R1+0x34a8], R16 ;  /* 0x0034a81001007387 */ /* 0x000fe80000100a00 */
[----:B------:R-:W-:Y:S04]  /*298a0*/  STL.64 [R1+0x34b0], R24 ;  /* 0x0034b01801007387 */ /* 0x000fe80000100a00 */
[----:B------:R-:W-:Y:S04]  /*298b0*/  STL.64 [R1+0x34b8], R26 ;  /* 0x0034b81a01007387 */ /* 0x000fe80000100a00 */
[----:B------:R-:W-:Y:S01]  /*298c0*/  STL.64 [R1+0x34c0], R28 ;  /* 0x0034c01c01007387 */ /* 0x000fe20000100a00 */
[----:B----4-:R-:W-:-:S05]  /*298d0*/  IMAD.WIDE R32, R4, 0x4, R126 ;  /* 0x0000000404207825 */ /* 0x010fca00078e027e */
[----:B------:R-:W-:Y:S01]  /*298e0*/  STL.64 [R1+0x34c8], R32 ;  /* 0x0034c82001007387 */ /* 0x000fe20000100a00 */
[----:B--2---:R-:W-:-:S04]  /*298f0*/  IMAD.WIDE R34, R4, 0x4, R124 ;  /* 0x0000000404227825 */ /* 0x004fc800078e027c */
        /* <DEDUP_REMOVED lines=12> */
[----:B------:R-:W2:Y:S04]  /*299c0*/  LDL.LU.64 R160, [R1+0x268] ;  /* 0x0002680001a07983 */ /* 0x000ea80000300a00 */
[----:B------:R-:W4:Y:S04]  /*299d0*/  LDL.LU.64 R158, [R1+0x278] ;  /* 0x00027800019e7983 */ /* 0x000f280000300a00 */
[----:B------:R-:W3:Y:S04]  /*299e0*/  LDL.LU.64 R156, [R1+0x288] ;  /* 0x00028800019c7983 */ /* 0x000ee80000300a00 */
[----:B------:R-:W-:Y:S04]  /*299f0*/  STL.64 [R1+0x3500], R50 ;  /* 0x0035003201007387 */ /* 0x000fe80000100a00 */
        /* <DEDUP_REMOVED lines=20> */
[----:B------:R-:W2:Y:S01]  /*29b40*/  LDL.LU.64 R214, [R1+0x3a8] ;  /* 0x0003a80001d67983 */ /* 0x000ea20000300a00 */
[----:B------:R-:W-:-:S03]  /*29b50*/  IMAD.WIDE R52, R4, 0x4, R228 ;  /* 0x0000000404347825 */ /* 0x000fc600078e02e4 */
[----:B------:R-:W2:Y:S04]  /*29b60*/  LDL.LU.64 R216, [R1+0x3b8] ;  /* 0x0003b80001d87983 */ /* 0x000ea80000300a00 */
[----:B------:R-:W2:Y:S04]  /*29b70*/  LDL.LU.64 R218, [R1+0x3c8] ;  /* 0x0003c80001da7983 */ /* 0x000ea80000300a00 */
[----:B------:R-:W2:Y:S04]  /*29b80*/  LDL.LU.64 R220, [R1+0x3d8] ;  /* 0x0003d80001dc7983 */ /* 0x000ea80000300a00 */
[----:B------:R-:W2:Y:S04]  /*29b90*/  LDL.LU.64 R222, [R1+0x3e8] ;  /* 0x0003e80001de7983 */ /* 0x000ea80000300a00 */
[----:B------:R-:W2:Y:S04]  /*29ba0*/  LDL.LU.64 R228, [R1+0x3f8] ;  /* 0x0003f80001e47983 */ /* 0x000ea80000300a00 */
[----:B------:R-:W2:Y:S04]  /*29bb0*/  LDL.LU.64 R224, [R1+0x408] ;  /* 0x0004080001e07983 */ /* 0x000ea80000300a00 */
[----:B------:R-:W2:Y:S04]  /*29bc0*/  LDL.LU.64 R226, [R1+0x418] ;  /* 0x0004180001e27983 */ /* 0x000ea80000300a00 */
[----:B------:R-:W-:Y:S01]  /*29bd0*/  STL.64 [R1+0x3508], R52 ;  /* 0x0035083401007387 */ /* 0x000fe20000100a00 */
[----:B----4-:R-:W-:-:S04]  /*29be0*/  IMAD.WIDE R56, R4, 0x4, R158 ;  /* 0x0000000404387825 */ /* 0x010fc800078e029e */
[C---:B---3--:R-:W-:Y:S01]  /*29bf0*/  IMAD.WIDE R58, R4.reuse, 0x4, R156 ;  /* 0x00000004043a7825 */ /* 0x048fe200078e029c */
[----:B------:R-:W-:Y:S04]  /*29c00*/  STL.64 [R1+0x3510], R56 ;  /* 0x0035103801007387 */ /* 0x000fe80000100a00 */
[----:B------:R3:W-:Y:S01]  /*29c10*/  STL.64 [R1+0x3518], R58 ;  /* 0x0035183a01007387 */ /* 0x0007e20000100a00 */
[----:B--2---:R-:W-:-:S03]  /*29c20*/  IMAD.WIDE R104, R4, 0x4, R228 ;  /* 0x0000000404687825 */ /* 0x004fc600078e02e4 */
[----:B------:R-:W2:Y:S01]  /*29c30*/  LDL.LU.64 R228, [R1+0x428] ;  /* 0x0004280001e47983 */ /* 0x000ea20000300a00 */
[----:B------:R-:W-:-:S03]  /*29c40*/  IMAD.WIDE R54, R4, 0x4, R160 ;  /* 0x0000000404367825 */ /* 0x000fc600078e02a0 */
[----:B------:R-:W4:Y:S04]  /*29c50*/  LDL.LU.64 R112, [R1+0x438] ;  /* 0x0004380001707983 */ /* 0x000f280000300a00 */
[----:B------:R-:W3:Y:S01]  /*29c60*/  LDL.LU.64 R162, [R1+0x448] ;  /* 0x0004480001a27983 */ /* 0x000ee20000300a00 */
[----:B------:R-:W-:-:S03]  /*29c70*/  IMAD.WIDE R92, R4, 0x4, R122 ;  /* 0x00000004045c7825 */ /* 0x000fc600078e027a */
[----:B------:R-:W4:Y:S01]  /*29c80*/  LDL.LU.64 R160, [R1+0x458] ;  /* 0x0004580001a07983 */ /* 0x000f220000300a00 */
[----:B------:R-:W-:-:S03]  /*29c90*/  IMAD.WIDE R90, R4, 0x4, R124 ;  /* 0x00000004045a7825 */ /* 0x000fc600078e027c */
[----:B------:R-:W3:Y:S01]  /*29ca0*/  LDL.LU.64 R158, [R1+0x468] ;  /* 0x00046800019e7983 */ /* 0x000ee20000300a00 */
[----:B------:R-:W-:-:S03]  /*29cb0*/  IMAD.WIDE R88, R4, 0x4, R126 ;  /* 0x0000000404587825 */ /* 0x000fc600078e027e */
[----:B------:R-:W4:Y:S01]  /*29cc0*/  LDL.LU.64 R156, [R1+0x478] ;  /* 0x00047800019c7983 */ /* 0x000f220000300a00 */
[----:B------:R-:W-:-:S03]  /*29cd0*/  IMAD.WIDE R86, R4, 0x4, R128 ;  /* 0x0000000404567825 */ /* 0x000fc600078e0280 */
[----:B------:R-:W3:Y:S01]  /*29ce0*/  LDL.LU.64 R122, [R1+0x488] ;  /* 0x00048800017a7983 */ /* 0x000ee20000300a00 */
        /* <DEDUP_REMOVED lines=39> */
[----:B------:R-:W3:Y:S04]  /*29f60*/  LDL.LU.64 R220, [R1+0x5c8] ;  /* 0x0005c80001dc7983 */ /* 0x000ee80000300a00 */
[----:B------:R-:W3:Y:S04]  /*29f70*/  LDL.LU.64 R222, [R1+0x5d8] ;  /* 0x0005d80001de7983 */ /* 0x000ee80000300a00 */
[----:B------:R-:W3:Y:S04]  /*29f80*/  LDL.LU.64 R224, [R1+0x5e8] ;  /* 0x0005e80001e07983 */ /* 0x000ee80000300a00 */
[----:B------:R-:W3:Y:S01]  /*29f90*/  LDL.LU.64 R226, [R1+0x5f8] ;  /* 0x0005f80001e27983 */ /* 0x000ee20000300a00 */
[----:B--2---:R-:W-:-:S03]  /*29fa0*/  IMAD.WIDE R110, R4, 0x4, R228 ;  /* 0x00000004046e7825 */ /* 0x004fc600078e02e4 */
        /* <DEDUP_REMOVED lines=17> */
[----:B----4-:R-:W-:-:S03]  /*2a0c0*/  IMAD.WIDE R120, R4, 0x4, R156 ;  /* 0x0000000404787825 */ /* 0x010fc600078e029c */
[----:B------:R-:W4:Y:S01]  /*2a0d0*/  LDL.LU.64 R204, [R1+0x750] ;  /* 0x0007500001cc7983 */ /* 0x000f220000300a00 */
[----:B---3--:R-:W-:-:S03]  /*2a0e0*/  IMAD.WIDE R118, R4, 0x4, R158 ;  /* 0x0000000404767825 */ /* 0x008fc600078e029e */
[----:B------:R-:W3:Y:S01]  /*2a0f0*/  LDL.LU.64 R206, [R1+0x760] ;  /* 0x0007600001ce7983 */ /* 0x000ee20000300a00 */
[----:B------:R-:W-:-:S03]  /*2a100*/  IMAD.WIDE R116, R4, 0x4, R160 ;  /* 0x0000000404747825 */ /* 0x000fc600078e02a0 */
[----:B-1----:R-:W4:Y:S01]  /*2a110*/  LDL.LU.64 R10, [R1+0x778] ;  /* 0x00077800010a7983 */ /* 0x002f220000300a00 */
[----:B------:R-:W-:-:S03]  /*2a120*/  IMAD.WIDE R114, R4, 0x4, R162 ;  /* 0x0000000404727825 */ /* 0x000fc600078e02a2 */
[----:B------:R-:W3:Y:S04]  /*2a130*/  LDL.LU.64 R14, [R1+0x788] ;  /* 0x00078800010e7983 */ /* 0x000ee80000300a00 */
[----:B------:R-:W4:Y:S01]  /*2a140*/  LDL.LU.64 R8, [R1+0x798] ;  /* 0x0007980001087983 */ /* 0x000f220000300a00 */
[----:B------:R-:W-:-:S03]  /*2a150*/  IMAD.WIDE R156, R4, 0x4, R214 ;  /* 0x00000004049c7825 */ /* 0x000fc600078e02d6 */
        /* <DEDUP_REMOVED lines=13> */
[----:B--2---:R-:W-:-:S03]  /*2a230*/  IMAD.WIDE R170, R4, 0x4, R228 ;  /* 0x0000000404aa7825 */ /* 0x004fc600078e02e4 */
[----:B------:R-:W2:Y:S04]  /*2a240*/  LDL.LU.64 R228, [R1+0x818] ;  /* 0x0008180001e47983 */ /* 0x000ea80000300a00 */
        /* <DEDUP_REMOVED lines=19> */
[----:B---3--:R-:W-:-:S03]  /*2a380*/  IMAD.WIDE R210, R4, 0x4, R14 ;  /* 0x0000000404d27825 */ /* 0x008fc600078e020e */
[----:B------:R-:W3:Y:S04]  /*2a390*/  LDL.64 R14, [R1+0x660] ;  /* 0x00066000010e7983 */ /* 0x000ee80000100a00 */
[----:B------:R-:W3:Y:S04]  /*2a3a0*/  LDL.64 R234, [R1+0x1e0] ;  /* 0x0001e00001ea7983 */ /* 0x000ee80000100a00 */
[----:B------:R-:W3:Y:S04]  /*2a3b0*/  LDL.64 R238, [R1+0x1a0] ;  /* 0x0001a00001ee7983 */ /* 0x000ee80000100a00 */
[----:B------:R-:W3:Y:S04]  /*2a3c0*/  LDL.64 R240, [R1+0x180] ;  /* 0x0001800001f07983 */ /* 0x000ee80000100a00 */
[----:B------:R-:W3:Y:S04]  /*2a3d0*/  LDL.64 R242, [R1+0x160] ;  /* 0x0001600001f27983 */ /* 0x000ee80000100a00 */
[----:B------:R-:W3:Y:S01]  /*2a3e0*/  LDL.64 R246, [R1+0x140] ;  /* 0x0001400001f67983 */ /* 0x000ee20000100a00 */
[----:B----4-:R-:W-:-:S03]  /*2a3f0*/  IMAD.WIDE R208, R4, 0x4, R10 ;  /* 0x0000000404d07825 */ /* 0x010fc600078e020a */
[----:B------:R-:W4:Y:S01]  /*2a400*/  LDL.64 R248, [R1+0x120] ;  /* 0x0001200001f87983 */ /* 0x000f220000100a00 */
[----:B------:R-:W-:-:S03]  /*2a410*/  IMAD.WIDE R212, R4, 0x4, R8 ;  /* 0x0000000404d47825 */ /* 0x000fc600078e0208 */
[----:B------:R-:W4:Y:S04]  /*2a420*/  LDL.64 R230, [R1+0x100] ;  /* 0x0001000001e67983 */ /* 0x000f280000100a00 */
[----:B------:R-:W4:Y:S04]  /*2a430*/  LDL.64 R250, [R1+0xe0] ;  /* 0x0000e00001fa7983 */ /* 0x000f280000100a00 */
[----:B------:R-:W4:Y:S04]  /*2a440*/  LDL.64 R18, [R1+0xc0] ;  /* 0x0000c00001127983 */ /* 0x000f280000100a00 */
[----:B------:R-:W4:Y:S04]  /*2a450*/  LDL.64 R10, [R1+0xa0] ;  /* 0x0000a000010a7983 */ /* 0x000f280000100a00 */
[----:B------:R-:W4:Y:S04]  /*2a460*/  LDL.64 R8, [R1+0x80] ;  /* 0x0000800001087983 */ /* 0x000f280000100a00 */
[----:B--2---:R-:W-:Y:S04]  /*2a470*/  LDGSTS.E [R6+-0x20000], desc[UR4][R12.64], P3 ;  /* 0xe00000000c067fae */ /* 0x004fe80009921844 */
[----:B------:R-:W-:Y:S04]  /*2a480*/  LDGSTS.E [R6+-0x1fc00], desc[UR4][R2.64], P3 ;  /* 0xe040000002067fae */ /* 0x000fe80009921844 */
[----:B------:R-:W-:Y:S04]  /*2a490*/  LDGSTS.E [R6+-0x1f800], desc[UR4][R20.64], P3 ;  /* 0xe080000014067fae */ /* 0x000fe80009921844 */
[----:B------:R-:W2:Y:S04]  /*2a4a0*/  LDL.64 R12, [R1+0x60] ;  /* 0x00006000010c7983 */ /* 0x000ea80000100a00 */
[----:B------:R-:W4:Y:S04]  /*2a4b0*/  LDL.64 R2, [R1+0x620] ;  /* 0x0006200001027983 */ /* 0x000f280000100a00 */
[----:B------:R-:W2:Y:S04]  /*2a4c0*/  LDL.LU.64 R20, [R1+0x3530] ;  /* 0x0035300001147983 */ /* 0x000ea80000300a00 */
[----:B---3--:R-:W-:Y:S04]  /*2a4d0*/  LDGSTS.E [R6+-0x1f400], desc[UR4][R14.64], P3 ;  /* 0xe0c000000e067fae */ /* 0x008fe80009921844 */
[----:B------:R-:W3:Y:S04]  /*2a4e0*/  LDL.LU.64 R14, [R1+0x3528] ;  /* 0x00352800010e7983 */ /* 0x000ee80000300a00 */
        /* <DEDUP_REMOVED lines=29> */
[----:B--2---:R-:W-:Y:S01]  /*2a6c0*/  LDGSTS.E [R6+-0x10000], desc[UR4][R12.64], P3 ;  /* 0xf00000000c067fae */ /* 0x004fe20009921844 */
[----:B------:R-:W-:-:S03]  /*2a6d0*/  IMAD.WIDE R244, R4, 0x4, R244 ;  /* 0x0000000404f47825 */ /* 0x000fc600078e02f4 */
[----:B------:R-:W2:Y:S01]  /*2a6e0*/  LDL.64 R58, [R1+0x6d0] ;  /* 0x0006d000013a7983 */ /* 0x000ea20000100a00 */
[----:B------:R-:W-:-:S03]  /*2a6f0*/  IMAD.WIDE R236, R4, 0x4, R236 ;  /* 0x0000000404ec7825 */ /* 0x000fc600078e02ec */
[----:B------:R-:W2:Y:S01]  /*2a700*/  LDL.64 R56, [R1+0x690] ;  /* 0x0006900001387983 */ /* 0x000ea20000100a00 */
[----:B------:R-:W-:-:S03]  /*2a710*/  IMAD.WIDE R22, R4, 0x4, R22 ;  /* 0x0000000404167825 */ /* 0x000fc600078e0216 */
[----:B------:R-:W2:Y:S04]  /*2a720*/  LDL.64 R52, [R1+0x650] ;  /* 0x0006500001347983 */ /* 0x000ea80000100a00 */
[----:B------:R-:W2:Y:S04]  /*2a730*/  LDL.64 R50, [R1+0x610] ;  /* 0x0006100001327983 */ /* 0x000ea80000100a00 */
[----:B------:R-:W2:Y:S04]  /*2a740*/  LDL.64 R48, [R1+0x5d0] ;  /* 0x0005d00001307983 */ /* 0x000ea80000100a00 */
[----:B------:R-:W2:Y:S04]  /*2a750*/  LDL.64 R44, [R1+0x590] ;  /* 0x00059000012c7983 */ /* 0x000ea80000100a00 */
[----:B------:R-:W2:Y:S01]  /*2a760*/  LDL.64 R42, [R1+0x550] ;  /* 0x00055000012a7983 */ /* 0x000ea20000100a00 */
[----:B------:R-:W-:-:S03]  /*2a770*/  IMAD.WIDE R126, R4, 0x4, R126 ;  /* 0x00000004047e7825 */ /* 0x000fc600078e027e */
[----:B------:R-:W2:Y:S01]  /*2a780*/  LDL.64 R40, [R1+0x510] ;  /* 0x0005100001287983 */ /* 0x000ea20000100a00 */
[----:B------:R-:W-:-:S03]  /*2a790*/  IMAD.WIDE R134, R4, 0x4, R134 ;  /* 0x0000000404867825 */ /* 0x000fc600078e0286 */
[----:B------:R-:W2:Y:S01]  /*2a7a0*/  LDL.64 R36, [R1+0x4d0] ;  /* 0x0004d00001247983 */ /* 0x000ea20000100a00 */
[----:B------:R-:W-:-:S03]  /*2a7b0*/  IMAD.WIDE R142, R4, 0x4, R142 ;  /* 0x00000004048e7825 */ /* 0x000fc600078e028e */
[----:B------:R-:W2:Y:S01]  /*2a7c0*/  LDL.64 R34, [R1+0x490] ;  /* 0x0004900001227983 */ /* 0x000ea20000100a00 */
[----:B------:R-:W-:-:S03]  /*2a7d0*/  IMAD.WIDE R150, R4, 0x4, R150 ;  /* 0x0000000404967825 */ /* 0x000fc600078e0296 */
        /* <DEDUP_REMOVED lines=27> */
[----:B------:R-:W-:Y:S04]  /*2a990*/  LDGSTS.E [R6+-0xf400], desc[UR4][R20.64], P3 ;  /* 0xf0c0000014067fae */ /* 0x000fe80009921844 */
[----:B------:R-:W3:Y:S04]  /*2a9a0*/  LDL.64 R2, [R1+0x6f0] ;  /* 0x0006f00001027983 */ /* 0x000ee80000100a00 */
        /* <DEDUP_REMOVED lines=28> */
[----:B------:R-:W4:Y:S04]  /*2ab70*/  LDL.64 R14, [R1+0xb8] ;  /* 0x0000b800010e7983 */ /* 0x000f280000100a00 */
[----:B------:R-:W4:Y:S04]  /*2ab80*/  LDL.64 R20, [R1+0x78] ;  /* 0x0000780001147983 */ /* 0x000f280000100a00 */
[----:B---3--:R-:W-:Y:S04]  /*2ab90*/  LDGSTS.E [R5+-0x1ff00], desc[UR4][R2.64], P3 ;  /* 0xe010000002057fae */ /* 0x008fe80009921844 */
[----:B--2---:R-:W-:Y:S04]  /*2aba0*/  LDGSTS.E [R5+-0x1fb00], desc[UR4][R58.64], P3 ;  /* 0xe05000003a057fae */ /* 0x004fe80009921844 */
[----:B------:R-:W-:Y:S04]  /*2abb0*/  LDGSTS.E [R5+-0x1f700], desc[UR4][R56.64], P3 ;  /* 0xe090000038057fae */ /* 0x000fe80009921844 */
[----:B------:R-:W2:Y:S04]  /*2abc0*/  LDL.64 R2, [R1+0x98] ;  /* 0x0000980001027983 */ /* 0x000ea80000100a00 */
        /* <DEDUP_REMOVED lines=52> */
[----:B----4-:R-:W-:Y:S04]  /*2af10*/  LDGSTS.E [R5+-0x18b00], desc[UR4][R14.64], P3 ;  /* 0xe75000000e057fae */ /* 0x010fe80009921844 */
[----:B------:R-:W4:Y:S04]  /*2af20*/  LDL.LU.64 R8, [R1+0x3448] ;  /* 0x0034480001087983 */ /* 0x000f280000300a00 */
[----:B------:R-:W4:Y:S04]  /*2af30*/  LDL.LU.64 R12, [R1+0x3440] ;  /* 0x00344000010c7983 */ /* 0x000f280000300a00 */
[----:B------:R-:W3:Y:S04]  /*2af40*/  LDL.LU.64 R14, [R1+0x3438] ;  /* 0x00343800010e7983 */ /* 0x000ee80000300a00 */
[----:B--2---:R-:W-:Y:S04]  /*2af50*/  LDGSTS.E [R5+-0x18700], desc[UR4][R2.64], P3 ;  /* 0xe790000002057fae */ /* 0x004fe80009921844 */
[----:B------:R-:W-:Y:S04]  /*2af60*/  LDGSTS.E [R5+-0x18300], desc[UR4][R20.64], P3 ;  /* 0xe7d0000014057fae */ /* 0x000fe80009921844 */
[----:B------:R-:W2:Y:S01]  /*2af70*/  LDL.LU.64 R2, [R1+0x3430] ;  /* 0x0034300001027983 */ /* 0x000ea20000300a00 */
[----:B------:R-:W-:-:S04]  /*2af80*/  IMAD.WIDE R112, R4, 0x4, R112 ;  /* 0x0000000404707825 */ /* 0x000fc800078e0270 */
        /* <DEDUP_REMOVED lines=8> */
[C---:B------:R-:W-:Y:S01]  /*2b010*/  IMAD.WIDE R216, R4.reuse, 0x4, R216 ;  /* 0x0000000404d87825 */ /* 0x040fe200078e02d8 */
[----:B--2---:R-:W-:Y:S04]  /*2b020*/  LDGSTS.E [R5+-0xff00], desc[UR4][R2.64], P3 ;  /* 0xf010000002057fae */ /* 0x004fe80009921844 */
[----:B---3--:R-:W-:Y:S04]  /*2b030*/  LDGSTS.E [R5+-0xfb00], desc[UR4][R14.64], P3 ;  /* 0xf05000000e057fae */ /* 0x008fe80009921844 */
[----:B------:R-:W-:Y:S04]  /*2b040*/  LDGSTS.E [R5+-0xf700], desc[UR4][R18.64], P3 ;  /* 0xf090000012057fae */ /* 0x000fe80009921844 */
[----:B------:R-:W2:Y:S04]  /*2b050*/  LDL.LU.64 R2, [R1+0x3428] ;  /* 0x0034280001027983 */ /* 0x000ea80000300a00 */
[----:B------:R-:W-:Y:S04]  /*2b060*/  LDGSTS.E [R5+-0xf300], desc[UR4][R250.64], P3 ;  /* 0xf0d00000fa057fae */ /* 0x000fe80009921844 */
[----:B------:R-:W2:Y:S04]  /*2b070*/  LDL.64 R18, [R1+0x6e8] ;  /* 0x0006e80001127983 */ /* 0x000ea80000100a00 */
[----:B------:R-:W-:Y:S04]  /*2b080*/  STL.64 [R1+0x32f0], R250 ;  /* 0x0032f0fa01007387 */ /* 0x000fe80000100a00 */
        /* <DEDUP_REMOVED lines=25> */
[----:B------:R1:W-:Y:S04]  /*2b220*/  STL.64 [R1+0x33c0], R208 ;  /* 0x0033c0d001007387 */ /* 0x0003e80000100a00 */
[----:B------:R3:W-:Y:S04]  /*2b230*/  STL.64 [R1+0x33c8], R216 ;  /* 0x0033c8d801007387 */ /* 0x0007e80000100a00 */
[----:B------:R-:W4:Y:S04]  /*2b240*/  LDL.64 R20, [R1+0x6c0] ;  /* 0x0006c00001147983 */ /* 0x000f280000100a00 */
[----:B------:R-:W4:Y:S04]  /*2b250*/  LDL.64 R14, [R1+0x680] ;  /* 0x00068000010e7983 */ /* 0x000f280000100a00 */
        /* <DEDUP_REMOVED lines=18> */
[----:B------:R-:W-:Y:S01]  /*2b380*/  LDGSTS.E [R5+-0xa700], desc[UR4][R152.64], P3 ;  /* 0xf590000098057fae */ /* 0x000fe20009921844 */
[----:B------:R-:W-:-:S03]  /*2b390*/  IMAD.WIDE R224, R4, 0x4, R224 ;  /* 0x0000000404e07825 */ /* 0x000fc600078e02e0 */
        /* <DEDUP_REMOVED lines=9> */
[----:B-1----:R-:W4:Y:S04]  /*2b430*/  LDL.64 R208, [R1+0x5c0] ;  /* 0x0005c00001d07983 */ /* 0x002f280000100a00 */
[----:B---3--:R-:W3:Y:S04]  /*2b440*/  LDL.64 R216, [R1+0x600] ;  /* 0x0006000001d87983 */ /* 0x008ee80000100a00 */
        /* <DEDUP_REMOVED lines=15> */
[----:B------:R-:W2:Y:S04]  /*2b540*/  LDL.64 R88, [R1+0x200] ;  /* 0x0002000001587983 */ /* 0x000ea80000100a00 */
[----:B------:R-:W2:Y:S04]  /*2b550*/  LDL.64 R80, [R1+0x1c0] ;  /* 0x0001c00001507983 */ /* 0x000ea80000100a00 */
[----:B------:R-:W3:Y:S04]  /*2b560*/  LDL.64 R18, [R1+0x640] ;  /* 0x0006400001127983 */ /* 0x000ee80000100a00 */
        /* <DEDUP_REMOVED lines=11> */
[----:B------:R-:W-:Y:S04]  /*2b620*/  LDGSTS.E [R3+-0x1f600], desc[UR4][R14.64], P3 ;  /* 0xe0a000000e037fae */ /* 0x000fe80009921844 */
[----:B------:R-:W4:Y:S04]  /*2b630*/  LDL.LU.64 R20, [R1+0x3420] ;  /* 0x0034200001147983 */ /* 0x000f280000300a00 */
[----:B------:R-:W4:Y:S04]  /*2b640*/  LDL.LU.64 R14, [R1+0x3418] ;  /* 0x00341800010e7983 */ /* 0x000f280000300a00 */
        /* <DEDUP_REMOVED lines=30> */
[----:B----4-:R-:W-:Y:S04]  /*2b830*/  LDGSTS.E [R3+-0xfe00], desc[UR4][R14.64], P3 ;  /* 0xf02000000e037fae */ /* 0x010fe80009921844 */
[----:B------:R-:W-:Y:S04]  /*2b840*/  LDGSTS.E [R3+-0xfa00], desc[UR4][R8.64], P3 ;  /* 0xf060000008037fae */ /* 0x000fe80009921844 */
[----:B------:R-:W-:Y:S04]  /*2b850*/  LDGSTS.E [R3+-0xf600], desc[UR4][R230.64], P3 ;  /* 0xf0a00000e6037fae */ /* 0x000fe80009921844 */
[----:B------:R-:W3:Y:S04]  /*2b860*/  LDL.LU.64 R14, [R1+0x3408] ;  /* 0x00340800010e7983 */ /* 0x000ee80000300a00 */
[----:B------:R-:W4:Y:S04]  /*2b870*/  LDL.LU.64 R8, [R1+0x3400] ;  /* 0x0034000001087983 */ /* 0x000f280000300a00 */
        /* <DEDUP_REMOVED lines=32> */
[----:B------:R1:W-:Y:S04]  /*2ba80*/  LDGSTS.E [R3+-0xe600], desc[UR4][R26.64], P3 ;  /* 0xf1a000001a037fae */ /* 0x0003e80009921844 */
[----:B------:R-:W-:Y:S04]  /*2ba90*/  LDGSTS.E [R3+-0xe200], desc[UR4][R34.64], P3 ;  /* 0xf1e0000022037fae */ /* 0x000fe80009921844 */
[----:B------:R-:W-:Y:S04]  /*2baa0*/  LDGSTS.E [R3+-0xde00], desc[UR4][R42.64], P3 ;  /* 0xf22000002a037fae */ /* 0x000fe80009921844 */
[----:B------:R-:W-:Y:S01]  /*2bab0*/  LDGSTS.E [R3+-0xda00], desc[UR4][R50.64], P3 ;  /* 0xf260000032037fae */ /* 0x000fe20009921844 */
[----:B------:R-:W-:-:S03]  /*2bac0*/  IMAD.WIDE R122, R4, 0x4, R122 ;  /* 0x00000004047a7825 */ /* 0x000fc600078e027a */
        /* <DEDUP_REMOVED lines=19> */
[----:B------:R-:W-:Y:S01]  /*2bc00*/  LDGSTS.E [R3+-0xaa00], desc[UR4][R146.64], P3 ;  /* 0xf560000092037fae */ /* 0x000fe20009921844 */
[----:B------:R-:W-:-:S03]  /*2bc10*/  IMAD.WIDE R218, R4, 0x4, R218 ;  /* 0x0000000404da7825 */ /* 0x000fc600078e02da */
        /* <DEDUP_REMOVED lines=12> */
[----:B------:R-:W-:Y:S04]  /*2bce0*/  STL.64 [R1+0x3248], R240 ;  /* 0x003248f001007387 */ /* 0x000fe80000100a00 */
[----:B------:R-:W-:Y:S04]  /*2bcf0*/  STL.64 [R1+0x3250], R232 ;  /* 0x003250e801007387 */ /* 0x000fe80000100a00 */
[----:B------:R1:W-:Y:S04]  /*2bd00*/  STL.64 [R1+0x3258], R26 ;  /* 0x0032581a01007387 */ /* 0x0003e80000100a00 */
[----:B------:R2:W-:Y:S04]  /*2bd10*/  STL.64 [R1+0x3260], R34 ;  /* 0x0032602201007387 */ /* 0x0005e80000100a00 */
[----:B------:R-:W-:Y:S04]  /*2bd20*/  STL.64 [R1+0x3268], R42 ;  /* 0x0032682a01007387 */ /* 0x000fe80000100a00 */
[----:B------:R-:W-:Y:S01]  /*2bd30*/  STL.64 [R1+0x3270], R50 ;  /* 0x0032703201007387 */ /* 0x000fe20000100a00 */
[C---:B------:R-:W-:Y:S01]  /*2bd40*/  IMAD.WIDE R124, R4.reuse, 0x4, R124 ;  /* 0x00000004047c7825 */ /* 0x040fe200078e027c */
[----:B-1----:R-:W1:Y:S02]  /*2bd50*/  LDC R26, c[0x0][0x230] ;  /* 0x00008c00ff1a7b82 */ /* 0x002e640000000800 */
[----:B------:R-:W-:Y:S04]  /*2bd60*/  STL.64 [R1+0x3278], R58 ;  /* 0x0032783a01007387 */ /* 0x000fe80000100a00 */
[----:B------:R-:W-:Y:S04]  /*2bd70*/  STL.64 [R1+0x3280], R66 ;  /* 0x0032804201007387 */ /* 0x000fe80000100a00 */
[----:B------:R-:W-:Y:S04]  /*2bd80*/  STL.64 [R1+0x3288], R74 ;  /* 0x0032884a01007387 */ /* 0x000fe80000100a00 */
[----:B------:R-:W-:Y:S04]  /*2bd90*/  STL.64 [R1+0x3290], R82 ;  /* 0x0032905201007387 */ /* 0x000fe80000100a00 */
[----:B------:R-:W-:Y:S04]  /*2bda0*/  STL.64 [R1+0x3298], R90 ;  /* 0x0032985a01007387 */ /* 0x000fe80000100a00 */
[----:B------:R-:W-:Y:S04]  /*2bdb0*/  STL.64 [R1+0x32a0], R98 ;  /* 0x0032a06201007387 */ /* 0x000fe80000100a00 */
[----:B------:R-:W-:Y:S04]  /*2bdc0*/  STL.64 [R1+0x32a8], R106 ;  /* 0x0032a86a01007387 */ /* 0x000fe80000100a00 */
        /* <DEDUP_REMOVED lines=20> */
[----:B------:R-:W-:Y:S04]  /*2bf10*/  LDGSTS.E [R0+-0x1ad00], desc[UR4][R56.64], P3 ;  /* 0xe530000038007fae */ /* 0x000fe80009921844 */
[----:B------:R-:W-:Y:S04]  /*2bf20*/  STL.64 [R1+0x32b0], R114 ;  /* 0x0032b07201007387 */ /* 0x000fe80000100a00 */
[----:B------:R-:W-:Y:S01]  /*2bf30*/  LDGSTS.E [R0+-0x1a900], desc[UR4][R48.64], P3 ;  /* 0xe570000030007fae */ /* 0x000fe20009921844 */
[C---:B------:R-:W-:Y:S01]  /*2bf40*/  IMAD.WIDE R132, R4.reuse, 0x4, R132 ;  /* 0x0000000404847825 */ /* 0x040fe200078e0284 */
[----:B--2---:R-:W2:Y:S02]  /*2bf50*/  LDC R65, c[0x0][0x230] ;  /* 0x00008c00ff417b82 */ /* 0x004ea40000000800 */
        /* <DEDUP_REMOVED lines=13> */
[----:B------:R2:W-:Y:S04]  /*2c030*/  LDGSTS.E [R0+-0x18d00], desc[UR4][R230.64], P3 ;  /* 0xe7300000e6007fae */ /* 0x0005e80009921844 */
[----:B------:R-:W-:Y:S04]  /*2c040*/  LDGSTS.E [R0+-0x18900], desc[UR4][R8.64], P3 ;  /* 0xe770000008007fae */ /* 0x000fe80009921844 */
[----:B------:R-:W-:Y:S04]  /*2c050*/  LDGSTS.E [R0+-0x18500], desc[UR4][R14.64], P3 ;  /* 0xe7b000000e007fae */ /* 0x000fe80009921844 */
[----:B------:R-:W3:Y:S04]  /*2c060*/  LDL.LU.64 R230, [R1+0x33f0] ;  /* 0x0033f00001e67983 */ /* 0x000ee80000300a00 */
[----:B------:R-:W4:Y:S04]  /*2c070*/  LDL.LU.64 R8, [R1+0x33e8] ;  /* 0x0033e80001087983 */ /* 0x000f280000300a00 */
[----:B------:R-:W4:Y:S04]  /*2c080*/  LDL.LU.64 R14, [R1+0x33e0] ;  /* 0x0033e000010e7983 */ /* 0x000f280000300a00 */
[----:B------:R-:W-:Y:S04]  /*2c090*/  LDGSTS.E [R0+-0x18100], desc[UR4][R18.64], P3 ;  /* 0xe7f0000012007fae */ /* 0x000fe80009921844 */
[----:B------:R-:W-:Y:S04]  /*2c0a0*/  LDGSTS.E [R0+-0xfd00], desc[UR4][R20.64], P3 ;  /* 0xf030000014007fae */ /* 0x000fe80009921844 */
[----:B------:R1:W-:Y:S04]  /*2c0b0*/  LDGSTS.E [R0+-0xf900], desc[UR4][R12.64], P3 ;  /* 0xf07000000c007fae */ /* 0x0003e80009921844 */
[----:B------:R-:W4:Y:S04]  /*2c0c0*/  LDL.LU.64 R18, [R1+0x33d8] ;  /* 0x0033d80001127983 */ /* 0x000f280000300a00 */
[----:B------:R-:W4:Y:S04]  /*2c0d0*/  LDL.LU.64 R20, [R1+0x33d0] ;  /* 0x0033d00001147983 */ /* 0x000f280000300a00 */
[----:B------:R-:W4:Y:S04]  /*2c0e0*/  LDL.LU.64 R56, [R1+0xf78] ;  /* 0x000f780001387983 */ /* 0x000f280000300a00 */
[----:B------:R-:W4:Y:S04]  /*2c0f0*/  LDL.LU.64 R24, [R1+0xf70] ;  /* 0x000f700001187983 */ /* 0x000f280000300a00 */
[----:B------:R-:W1:Y:S04]  /*2c100*/  LDL.LU.64 R48, [R1+0xf68] ;  /* 0x000f680001307983 */ /* 0x000e680000300a00 */
[----:B------:R-:W4:Y:S04]  /*2c110*/  LDL.LU.64 R40, [R1+0xf60] ;  /* 0x000f600001287983 */ /* 0x000f280000300a00 */
[----:B------:R-:W4:Y:S04]  /*2c120*/  LDL.LU.64 R32, [R1+0xf58] ;  /* 0x000f580001207983 */ /* 0x000f280000300a00 */
[----:B------:R-:W4:Y:S04]  /*2c130*/  LDL.LU.64 R234, [R1+0xf50] ;  /* 0x000f500001ea7983 */ /* 0x000f280000300a00 */
[----:B------:R-:W4:Y:S04]  /*2c140*/  LDL.LU.64 R250, [R1+0xf48] ;  /* 0x000f480001fa7983 */ /* 0x000f280000300a00 */
[----:B------:R-:W4:Y:S04]  /*2c150*/  LDL.LU.64 R242, [R1+0xf40] ;  /* 0x000f400001f27983 */ /* 0x000f280000300a00 */
        /* <DEDUP_REMOVED lines=39> */
[----:B------:R-:W0:Y:S04]  /*2c3d0*/  LDGDEPBAR ;  /* 0x00000000000079af */ /* 0x000e280000000000 */
[----:B------:R1:W-:Y:S04]  /*2c3e0*/  STL.64 [R1+0x3230], R12 ;  /* 0x0032300c01007387 */ /* 0x0003e80000100a00 */
[----:B------:R1:W-:Y:S01]  /*2c3f0*/  STL.64 [R1+0x3238], R10 ;  /* 0x0032380a01007387 */ /* 0x0003e20000100a00 */
[----:B---3--:R-:W-:Y:S01]  /*2c400*/  ISETP.GE.U32.AND P3, PT, R231, 0x7ffffedf, PT ;  /* 0x7ffffedfe700780c */ /* 0x008fe20003f66070 */
[----:B--2---:R-:W-:-:S02]  /*2c410*/  VIADD R231, R65, 0xffffff1d ;  /* 0xffffff1d41e77836 */ /* 0x004fc40000000000 */
[C---:B----4-:R-:W-:Y:S01]  /*2c420*/  IMAD.WIDE R34, R2.reuse, 0x4, R56 ;  /* 0x0000000402227825 */ /* 0x050fe200078e0238 */
[----:B------:R-:W-:Y:S03]  /*2c430*/  BAR.SYNC.DEFER_BLOCKING 0x0 ;  /* 0x0000000000007b1d */ /* 0x000fe60000010000 */
[----:B------:R-:W-:-:S04]  /*2c440*/  IMAD.WIDE R24, R2, 0x4, R24 ;  /* 0x0000000402187825 */ /* 0x000fc800078e0218 */
[C---:B-1----:R-:W-:Y:S01]  /*2c450*/  IMAD.WIDE R12, R2.reuse, 0x4, R48 ;  /* 0x00000004020c7825 */ /* 0x042fe200078e0230 */
[----:B------:R-:W-:Y:S04]  /*2c460*/  STL.64 [R1+0x1f48], R34 ;  /* 0x001f482201007387 */ /* 0x000fe80000100a00 */
[----:B------:R-:W2:Y:S04]  /*2c470*/  LDL.LU.64 R56, [R1+0xf38] ;  /* 0x000f380001387983 */ /* 0x000ea80000300a00 */
[----:B------:R-:W-:Y:S04]  /*2c480*/  STL.64 [R1+0x1f98], R24 ;  /* 0x001f981801007387 */ /* 0x000fe80000100a00 */
[----:B------:R1:W-:Y:S04]  /*2c490*/  STL.64 [R1+0x1ff0], R12 ;  /* 0x001ff00c01007387 */ /* 0x0003e80000100a00 */
[----:B------:R-:W-:Y:S01]  /*2c4a0*/  @!PT LDS RZ, [RZ] ;  /* 0x00000000fffff984 */ /* 0x000fe20000000800 */
[----:B------:R-:W-:Y:S01]  /*2c4b0*/  @!PT LDS RZ, [RZ] ;  /* 0x00000000fffff984 */ /* 0x000fe20000000800 */
[----:B------:R-:W-:Y:S01]  /*2c4c0*/  @!PT LDS RZ, [RZ] ;  /* 0x00000000fffff984 */ /* 0x000fe20000000800 */
[----:B------:R-:W-:Y:S04]  /*2c4d0*/  LDGSTS.E [R230+0x60000], desc[UR4][R34.64], !P2 ;  /* 0x6000000022e67fae */ /* 0x000fe8000d121844 */
[----:B------:R-:W-:Y:S04]  /*2c4e0*/  LDGSTS.E [R230+0x64000], desc[UR4][R24.64], !P2 ;  /* 0x6400000018e67fae */ /* 0x000fe8000d121844 */
[----:B------:R1:W-:Y:S01]  /*2c4f0*/  LDGSTS.E [R230+0x68000], desc[UR4][R12.64], !P2 ;  /* 0x680000000ce67fae */ /* 0x0003e2000d121844 */
[----:B------:R-:W-:-:S04]  /*2c500*/  IMAD.WIDE R10, R2, 0x4, R40 ;  /* 0x00000004020a7825 */ /* 0x000fc800078e0228 */
[C---:B-1----:R-:W-:Y:S01]  /*2c510*/  IMAD.WIDE R12, R2.reuse, 0x4, R250 ;  /* 0x00000004020c7825 */ /* 0x042fe200078e02fa */
[----:B------:R1:W-:Y:S01]  /*2c520*/  LDGSTS.E [R230+0x6c000], desc[UR4][R10.64], !P2 ;  /* 0x6c0000000ae67fae */ /* 0x0003e2000d121844 */
[----:B------:R-:W3:Y:S03]  /*2c530*/  LDC R251, c[0x0][0x230] ;  /* 0x00008c00fffb7b82 */ /* 0x000ee60000000800 */
[----:B------:R1:W-:Y:S01]  /*2c540*/  STL.64 [R1+0x2048], R10 ;  /* 0x0020480a01007387 */ /* 0x0003e20000100a00 */
[----:B------:R-:W-:-:S03]  /*2c550*/  IMAD.WIDE R42, R2, 0x4, R32 ;  /* 0x00000004022a7825 */ /* 0x000fc600078e0220 */
[----:B------:R-:W4:Y:S01]  /*2c560*/  LDL.LU.64 R48, [R1+0xf18] ;  /* 0x000f180001307983 */ /* 0x000f220000300a00 */
[----:B------:R-:W-:-:S03]  /*2c570*/  IMAD.WIDE R34, R2, 0x4, R234 ;  /* 0x0000000402227825 */ /* 0x000fc600078e02ea */
[----:B------:R-:W4:Y:S04]  /*2c580*/  LDL.LU.64 R40, [R1+0xb98] ;  /* 0x000b980001287983 */ /* 0x000f280000300a00 */
[----:B------:R-:W4:Y:S01]  /*2c590*/  LDL.LU.64 R24, [R1+0xb78] ;  /* 0x000b780001187983 */ /* 0x000f220000300a00 */
[----:B-1----:R-:W-:-:S03]  /*2c5a0*/  IMAD.WIDE R10, R2, 0x4, R242 ;  /* 0x00000004020a7825 */ /* 0x002fc600078e02f2 */
[----:B------:R-:W4:Y:S04]  /*2c5b0*/  LDL.LU.64 R32, [R1+0xb58] ;  /* 0x000b580001207983 */ /* 0x000f280000300a00 */
[----:B------:R-:W-:Y:S01]  /*2c5c0*/  STL.64 [R1+0x20a8], R42 ;  /* 0x0020a82a01007387 */ /* 0x000fe20000100a00 */
[----:B------:R-:W-:-:S03]  /*2c5d0*/  ISETP.GE.U32.AND P2, PT, R231, 0x7ffffede, PT ;  /* 0x7ffffedee700780c */ /* 0x000fc60003f46070 */
[----:B------:R-:W-:Y:S01]  /*2c5e0*/  STL.64 [R1+0x20f0], R34 ;  /* 0x0020f02201007387 */ /* 0x000fe20000100a00 */
[----:B---3--:R-:W-:-:S03]  /*2c5f0*/  VIADD R231, R251, 0xffffff1c ;  /* 0xffffff1cfbe77836 */ /* 0x008fc60000000000 */
[----:B------:R-:W-:Y:S04]  /*2c600*/  STL.64 [R1+0x2128], R12 ;  /* 0x0021280c01007387 */ /* 0x000fe80000100a00 */
        /* <DEDUP_REMOVED lines=11> */
[----:B------:R-:W-:Y:S04]  /*2c6c0*/  LDGSTS.E [R230+0x68004], desc[UR4][R12.64], !P4 ;  /* 0x680040000ce67fae */ /* 0x000fe8000e121844 */
[----:B------:R1:W-:Y:S01]  /*2c6d0*/  LDGSTS.E [R230+0x6c004], desc[UR4][R10.64], !P4 ;  /* 0x6c0040000ae67fae */ /* 0x0003e2000e121844 */
[C---:B--2---:R-:W-:Y:S01]  /*2c6e0*/  IMAD.WIDE R120, R2.reuse, 0x4, R56 ;  /* 0x0000000402787825 */ /* 0x044fe200078e0238 */
[----:B-1----:R-:W1:Y:S02]  /*2c6f0*/  LDC R10, c[0x0][0x230] ;  /* 0x00008c00ff0a7b82 */ /* 0x002e640000000800 */
[----:B------:R-:W2:Y:S04]  /*2c700*/  LDL.LU.64 R56, [R1+0xb88] ;  /* 0x000b880001387983 */ /* 0x000ea80000300a00 */
[----:B------:R-:W-:Y:S01]  /*2c710*/  LDGSTS.E [R230+0x60008], desc[UR4][R120.64], !P0 ;  /* 0x6000800078e67fae */ /* 0x000fe2000c121844 */
[C---:B----4-:R-:W-:Y:S01]  /*2c720*/  IMAD.WIDE R104, R2.reuse, 0x4, R48 ;  /* 0x0000000402687825 */ /* 0x050fe200078e0230 */
[----:B------:R-:W4:Y:S02]  /*2c730*/  LDC R13, c[0x0][0x230] ;  /* 0x00008c00ff0d7b82 */ /* 0x000f240000000800 */
[----:B------:R-:W4:Y:S01]  /*2c740*/  LDL.LU.64 R48, [R1+0xb80] ;  /* 0x000b800001307983 */ /* 0x000f220000300a00 */
[----:B------:R-:W-:-:S04]  /*2c750*/  IMAD.WIDE R88, R2, 0x4, R40 ;  /* 0x0000000402587825 */ /* 0x000fc800078e0228 */
[C---:B------:R-:W-:Y:S01]  /*2c760*/  IMAD.WIDE R40, R2.reuse, 0x4, R24 ;  /* 0x0000000402287825 */ /* 0x040fe200078e0218 */
[----:B------:R-:W1:Y:S01]  /*2c770*/  LDC R12, c[0x0][0x230] ;  /* 0x00008c00ff0c7b82 */ /* 0x000e620000000800 */
[----:B------:R-:W4:Y:S04]  /*2c780*/  LDL.LU.64 R24, [R1+0xb70] ;  /* 0x000b700001187983 */ /* 0x000f280000300a00 */
[----:B------:R-:W-:Y:S01]  /*2c790*/  STL.64 [R1+0x2170], R120 ;  /* 0x0021707801007387 */ /* 0x000fe20000100a00 */
[C---:B------:R-:W-:Y:S02]  /*2c7a0*/  IMAD.WIDE R72, R2.reuse, 0x4, R32 ;  /* 0x0000000402487825 */ /* 0x040fe400078e0220 */
[----:B------:R-:W1:Y:S01]  /*2c7b0*/  LDC R11, c[0x0][0x230] ;  /* 0x00008c00ff0b7b82 */ /* 0x000e620000000800 */
[----:B------:R-:W4:Y:S04]  /*2c7c0*/  LDL.LU.64 R80, [R1+0xb68] ;  /* 0x000b680001507983 */ /* 0x000f280000300a00 */
[----:B------:R-:W4:Y:S03]  /*2c7d0*/  LDL.LU.64 R136, [R1+0xb60] ;  /* 0x000b600001887983 */ /* 0x000f260000300a00 */
[----:B------:R-:W1:Y:S01]  /*2c7e0*/  LDC R34, c[0x0][0x230] ;  /* 0x00008c00ff227b82 */ /* 0x000e620000000800 */
[----:B------:R-:W-:Y:S04]  /*2c7f0*/  STL.64 [R1+0x21e0], R104 ;  /* 0x0021e06801007387 */ /* 0x000fe80000100a00 */
[----:B------:R-:W4:Y:S01]  /*2c800*/  LDL.LU.64 R128, [R1+0xb50] ;  /* 0x000b500001807983 */ /* 0x000f220000300a00 */
[----:B---3--:R-:W-:-:S03]  /*2c810*/  IMAD.WIDE R50, R2, 0x4, R234 ;  /* 0x0000000402327825 */ /* 0x008fc600078e02ea */
[----:B------:R-:W3:Y:S04]  /*2c820*/  LDL.LU.64 R64, [R1+0xb48] ;  /* 0x000b480001407983 */ /* 0x000ee80000300a00 */
[----:B------:R-:W-:Y:S01]  /*2c830*/  STL.64 [R1+0x2640], R88 ;  /* 0x0026405801007387 */ /* 0x000fe20000100a00 */
[----:B------:R-:W-:-:S03]  /*2c840*/  IMAD.WIDE R114, R2, 0x4, R242 ;  /* 0x0000000402727825 */ /* 0x000fc600078e02f2 */
[----:B------:R-:W3:Y:S01]  /*2c850*/  LDL.LU.64 R32, [R1+0xb40] ;  /* 0x000b400001207983 */ /* 0x000ee20000300a00 */
[----:B------:R-:W-:-:S03]  /*2c860*/  IMAD.WIDE R112, R2, 0x4, R250 ;  /* 0x0000000402707825 */ /* 0x000fc600078e02fa */
[----:B------:R-:W3:Y:S04]  /*2c870*/  LDL.LU.64 R234, [R1+0xb30] ;  /* 0x000b300001ea7983 */ /* 0x000ee80000300a00 */
[----:B------:R-:W-:Y:S04]  /*2c880*/  STL.64 [R1+0x2660], R40 ;  /* 0x0026602801007387 */ /* 0x000fe80000100a00 */
[----:B------:R-:W3:Y:S04]  /*2c890*/  LDL.LU.64 R242, [R1+0xb28] ;  /* 0x000b280001f27983 */ /* 0x000ee80000300a00 */
[----:B------:R-:W3:Y:S01]  /*2c8a0*/  LDL.LU.64 R250, [R1+0xb20] ;  /* 0x000b200001fa7983 */ /* 0x000ee20000300a00 */
        /* <DEDUP_REMOVED lines=14> */
[----:B------:R-:W-:Y:S01]  /*2c990*/  LDGSTS.E [R230+0x64008], desc[UR4][R114.64], !P0 ;  /* 0x6400800072e67fae */ /* 0x000fe2000c121844 */
[----:B------:R-:W-:-:S03]  /*2c9a0*/  ISETP.GE.U32.AND P4, PT, R231, 0x7ffffedd, PT ;  /* 0x7ffffedde700780c */ /* 0x000fc60003f86070 */
[----:B------:R-:W-:Y:S01]  /*2c9b0*/  LDGSTS.E [R230+0x68008], desc[UR4][R112.64], !P0 ;  /* 0x6800800070e67fae */ /* 0x000fe2000c121844 */
[----:B------:R-:W-:-:S03]  /*2c9c0*/  VIADD R231, R26, 0xffffff3a ;  /* 0xffffff3a1ae77836 */ /* 0x000fc60000000000 */
[----:B------:R-:W-:Y:S04]  /*2c9d0*/  LDGSTS.E [R230+0x6c008], desc[UR4][R106.64], !P0 ;  /* 0x6c0080006ae67fae */ /* 0x000fe8000c121844 */
[----:B------:R-:W-:Y:S04]  /*2c9e0*/  LDGSTS.E [R230+0x6000c], desc[UR4][R104.64], !P5 ;  /* 0x6000c00068e67fae */ /* 0x000fe8000e921844 */
[----:B------:R-:W-:Y:S04]  /*2c9f0*/  LDGSTS.E [R230+0x6400c], desc[UR4][R98.64], !P5 ;  /* 0x6400c00062e67fae */ /* 0x000fe8000e921844 */
[----:B------:R-:W-:Y:S04]  /*2ca00*/  LDGSTS.E [R230+0x6800c], desc[UR4][R96.64], !P5 ;  /* 0x6800c00060e67fae */ /* 0x000fe8000e921844 */
[----:B------:R-:W-:Y:S04]  /*2ca10*/  LDGSTS.E [R230+0x6c00c], desc[UR4][R90.64], !P5 ;  /* 0x6c00c0005ae67fae */ /* 0x000fe8000e921844 */
[----:B------:R-:W-:Y:S04]  /*2ca20*/  LDGSTS.E [R230+0x70000], desc[UR4][R88.64], !P6 ;  /* 0x7000000058e67fae */ /* 0x000fe8000f121844 */
[----:B------:R-:W-:Y:S01]  /*2ca30*/  LDGSTS.E [R230+0x74000], desc[UR4][R82.64], !P6 ;  /* 0x7400000052e67fae */ /* 0x000fe2000f121844 */
[----:B--2---:R-:W-:-:S05]  /*2ca40*/  IMAD.WIDE R56, R2, 0x4, R56 ;  /* 0x0000000402387825 */ /* 0x004fca00078e0238 */
[----:B------:R2:W-:Y:S04]  /*2ca50*/  STL.64 [R1+0x2650], R56 ;  /* 0x0026503801007387 */ /* 0x0005e80000100a00 */
[----:B------:R-:W-:Y:S01]  /*2ca60*/  LDGSTS.E [R230+0x78000], desc[UR4][R56.64], !P6 ;  /* 0x7800000038e67fae */ /* 0x000fe2000f121844 */
[----:B----4-:R-:W-:-:S04]  /*2ca70*/  IMAD.WIDE R48, R2, 0x4, R48 ;  /* 0x0000000402307825 */ /* 0x010fc800078e0230 */
        /* <DEDUP_REMOVED lines=8> */
[C---:B---3--:R-:W-:Y:S01]  /*2cb00*/  IMAD.WIDE R64, R2.reuse, 0x4, R64 ;  /* 0x0000000402407825 */ /* 0x048fe200078e0240 */
[----:B------:R-:W-:Y:S03]  /*2cb10*/  STL.64 [R1+0x2688], R66 ;  /* 0x0026884201007387 */ /* 0x000fe60000100a00 */
[C---:B------:R-:W-:Y:S01]  /*2cb20*/  IMAD.WIDE R58, R2.reuse, 0x4, R32 ;  /* 0x00000004023a7825 */ /* 0x040fe200078e0220 */
[----:B------:R-:W-:Y:S03]  /*2cb30*/  STL.64 [R1+0x2690], R64 ;  /* 0x0026904001007387 */ /* 0x000fe60000100a00 */
[C---:B------:R-:W-:Y:S01]  /*2cb40*/  IMAD.WIDE R42, R2.reuse, 0x4, R234 ;  /* 0x00000004022a7825 */ /* 0x040fe200078e02ea */
[----:B------:R-:W-:Y:S04]  /*2cb50*/  STL.64 [R1+0x2698], R58 ;  /* 0x0026983a01007387 */ /* 0x000fe80000100a00 */
[----:B------:R-:W-:Y:S01]  /*2cb60*/  LDGSTS.E [R230+0x7c000], desc[UR4][R48.64], !P6 ;  /* 0x7c00000030e67fae */ /* 0x000fe2000f121844 */
[----:B------:R-:W-:-:S03]  /*2cb70*/  IMAD.WIDE R32, R2, 0x4, R242 ;  /* 0x0000000402207825 */ /* 0x000fc600078e02f2 */
[----:B------:R3:W-:Y:S01]  /*2cb80*/  STL.64 [R1+0x26a8], R42 ;  /* 0x0026a82a01007387 */ /* 0x0007e20000100a00 */
[----:B------:R-:W-:-:S03]  /*2cb90*/  IMAD.WIDE R26, R2, 0x4, R250 ;  /* 0x00000004021a7825 */ /* 0x000fc600078e02fa */
[----:B------:R3:W-:Y:S04]  /*2cba0*/  STL.64 [R1+0x26b0], R32 ;  /* 0x0026b02001007387 */ /* 0x0007e80000100a00 */
[----:B------:R3:W-:Y:S04]  /*2cbb0*/  STL.64 [R1+0x26b8], R26 ;  /* 0x0026b81a01007387 */ /* 0x0007e80000100a00 */
[----:B------:R-:W-:Y:S04]  /*2cbc0*/  LDGSTS.E [R230+0x70004], desc[UR4][R40.64], !P3 ;  /* 0x7000400028e67fae */ /* 0x000fe8000d921844 */
[----:B------:R-:W-:Y:S04]  /*2cbd0*/  LDGSTS.E [R230+0x74004], desc[UR4][R24.64], !P3 ;  /* 0x7400400018e67fae */ /* 0x000fe8000d921844 */
[----:B--2---:R-:W2:Y:S04]  /*2cbe0*/  LDL.LU.64 R56, [R1+0xef8] ;  /* 0x000ef80001387983 */ /* 0x004ea80000300a00 */
[----:B------:R-:W-:Y:S04]  /*2cbf0*/  LDGSTS.E [R230+0x78004], desc[UR4][R80.64], !P3 ;  /* 0x7800400050e67fae */ /* 0x000fe8000d921844 */
[----:B----4-:R-:W4:Y:S04]  /*2cc00*/  LDL.LU.64 R24, [R1+0xef0] ;  /* 0x000ef00001187983 */ /* 0x010f280000300a00 */
[----:B------:R-:W4:Y:S04]  /*2cc10*/  LDL.LU.64 R48, [R1+0xee8] ;  /* 0x000ee80001307983 */ /* 0x000f280000300a00 */
[----:B------:R-:W4:Y:S04]  /*2cc20*/  LDL.LU.64 R40, [R1+0xee0] ;  /* 0x000ee00001287983 */ /* 0x000f280000300a00 */
[----:B------:R-:W-:Y:S04]  /*2cc30*/  LDGSTS.E [R230+0x7c004], desc[UR4][R74.64], !P3 ;  /* 0x7c0040004ae67fae */ /* 0x000fe8000d921844 */
[----:B------:R-:W-:Y:S04]  /*2cc40*/  LDGSTS.E [R230+0x70008], desc[UR4][R72.64], !P2 ;  /* 0x7000800048e67fae */ /* 0x000fe8000d121844 */
[----:B------:R-:W-:Y:S04]  /*2cc50*/  LDGSTS.E [R230+0x74008], desc[UR4][R66.64], !P2 ;  /* 0x7400800042e67fae */ /* 0x000fe8000d121844 */
[----:B------:R-:W-:Y:S04]  /*2cc60*/  LDGSTS.E [R230+0x78008], desc[UR4][R64.64], !P2 ;  /* 0x7800800040e67fae */ /* 0x000fe8000d121844 */
[----:B------:R-:W-:Y:S04]  /*2cc70*/  LDGSTS.E [R230+0x7c008], desc[UR4][R58.64], !P2 ;  /* 0x7c0080003ae67fae */ /* 0x000fe8000d121844 */
[----:B------:R-:W-:Y:S04]  /*2cc80*/  LDGSTS.E [R230+0x7000c], desc[UR4][R50.64], !P4 ;  /* 0x7000c00032e67fae */ /* 0x000fe8000e121844 */
[----:B------:R3:W-:Y:S04]  /*2cc90*/  LDGSTS.E [R230+0x7400c], desc[UR4][R42.64], !P4 ;  /* 0x7400c0002ae67fae */ /* 0x0007e8000e121844 */
[----:B------:R-:W-:Y:S01]  /*2cca0*/  LDGSTS.E [R230+0x7800c], desc[UR4][R32.64], !P4 ;  /* 0x7800c00020e67fae */ /* 0x000fe2000e121844 */
[----:B------:R-:W-:-:S02]  /*2ccb0*/  VIADD R252, R252, 0xffffff3b ;  /* 0xffffff3bfcfc7836 */ /* 0x000fc40000000000 */
[----:B-1----:R-:W-:Y:S01]  /*2ccc0*/  VIADD R10, R10, 0xffffff39 ;  /* 0xffffff390a0a7836 */ /* 0x002fe20000000000 */
[----:B------:R1:W-:Y:S01]  /*2ccd0*/  LDGSTS.E [R230+0x7c00c], desc[UR4][R26.64], !P4 ;  /* 0x7c00c0001ae67fae */ /* 0x0003e2000e121844 */
[----:B------:R-:W-:Y:S01]  /*2cce0*/  ISETP.GE.U32.AND P0, PT, R231, 0x7ffffefb, PT ;  /* 0x7ffffefbe700780c */ /* 0x000fe20003f06070 */
[----:B---3--:R-:W3:Y:S02]  /*2ccf0*/  LDC R42, c[0x0][0x230] ;  /* 0x00008c00ff2a7b82 */ /* 0x008ee40000000800 */
[----:B------:R-:W3:Y:S04]  /*2cd00*/  LDL.LU.64 R32, [R1+0xed8] ;  /* 0x000ed80001207983 */ /* 0x000ee80000300a00 */
[----:B------:R-:W3:Y:S04]  /*2cd10*/  LDL.LU.64 R234, [R1+0xed0] ;  /* 0x000ed00001ea7983 */ /* 0x000ee80000300a00 */
[----:B------:R-:W3:Y:S04]  /*2cd20*/  LDL.LU.64 R242, [R1+0xec8] ;  /* 0x000ec80001f27983 */ /* 0x000ee80000300a00 */
[----:B------:R-:W3:Y:S01]  /*2cd30*/  LDL.LU.64 R250, [R1+0xec0] ;  /* 0x000ec00001fa7983 */ /* 0x000ee20000300a00 */
[----:B------:R-:W-:Y:S01]  /*2cd40*/  ISETP.GE.U32.AND P6, PT, R252, 0x7ffffefc, PT ;  /* 0x7ffffefcfc00780c */ /* 0x000fe20003fc6070 */
[----:B------:R-:W-:Y:S01]  /*2cd50*/  VIADD R252, R13, 0xffffff38 ;  /* 0xffffff380dfc7836 */ /* 0x000fe20000000000 */
[----:B------:R-:W-:Y:S01]  /*2cd60*/  ISETP.GE.U32.AND P2, PT, R10, 0x7ffffefa, PT ;  /* 0x7ffffefa0a00780c */ /* 0x000fe20003f46070 */
[----:B------:R-:W-:-:S02]  /*2cd70*/  VIADD R231, R12, 0xffffff1b ;  /* 0xffffff1b0ce77836 */ /* 0x000fc40000000000 */
[----:B-1----:R-:W-:-:S05]  /*2cd80*/  VIADD R230, R11, 0xffffff1a ;  /* 0xffffff1a0be67836 */ /* 0x002fca0000000000 */
[----:B------:R-:W-:Y:S01]  /*2cd90*/  ISETP.GE.U32.AND P5, PT, R230, 0x7ffffedb, PT ;  /* 0x7ffffedbe600780c */ /* 0x000fe20003fa6070 */
[----:B------:R-:W-:Y:S02]  /*2cda0*/  VIADD R230, R34, 0xffffff19 ;  /* 0xffffff1922e67836 */ /* 0x000fe40000000000 */
[----:B--2---:R-:W-:-:S04]  /*2cdb0*/  IMAD.WIDE R26, R2, 0x4, R56 ;  /* 0x00000004021a7825 */ /* 0x004fc800078e0238 */
[C---:B----4-:R-:W-:Y:S01]  /*2cdc0*/  IMAD.WIDE R24, R2.reuse, 0x4, R24 ;  /* 0x0000000402187825 */ /* 0x050fe200078e0218 */
[----:B------:R-:W-:Y:S03]  /*2cdd0*/  STL.64 [R1+0x1ef8], R26 ;  /* 0x001ef81a01007387 */ /* 0x000fe60000100a00 */
[C---:B------:R-:W-:Y:S01]  /*2cde0*/  IMAD.WIDE R12, R2.reuse, 0x4, R48 ;  /* 0x00000004020c7825 */ /* 0x040fe200078e0230 */
[----:B------:R1:W-:Y:S03]  /*2cdf0*/  STL.64 [R1+0x1f40], R24 ;  /* 0x001f401801007387 */ /* 0x0003e60000100a00 */
[C---:B------:R-:W-:Y:S01]  /*2ce00*/  IMAD.WIDE R10, R2.reuse, 0x4, R40 ;  /* 0x00000004020a7825 */ /* 0x040fe200078e0228 */
[----:B------:R-:W2:Y:S04]  /*2ce10*/  LDL.LU.64 R56, [R1+0xeb8] ;  /* 0x000eb80001387983 */ /* 0x000ea80000300a00 */
[----:B------:R4:W-:Y:S04]  /*2ce20*/  STL.64 [R1+0x1f90], R12 ;  /* 0x001f900c01007387 */ /* 0x0009e80000100a00 */
[----:B------:R4:W-:Y:S04]  /*2ce30*/  STL.64 [R1+0x1fe8], R10 ;  /* 0x001fe80a01007387 */ /* 0x0009e80000100a00 */
[----:B------:R4:W-:Y:S04]  /*2ce40*/  LDGSTS.E [R21+0x60000], desc[UR4][R26.64], !P6 ;  /* 0x600000001a157fae */ /* 0x0009e8000f121844 */
[----:B------:R-:W2:Y:S04]  /*2ce50*/  LDL.LU.64 R48, [R1+0xe98] ;  /* 0x000e980001307983 */ /* 0x000ea80000300a00 */
[----:B------:R-:W-:Y:S04]  /*2ce60*/  LDGSTS.E [R21+0x64000], desc[UR4][R24.64], !P6 ;  /* 0x6400000018157fae */ /* 0x000fe8000f121844 */
[----:B------:R-:W2:Y:S04]  /*2ce70*/  LDL.LU.64 R40, [R1+0xb18] ;  /* 0x000b180001287983 */ /* 0x000ea80000300a00 */
[----:B------:R4:W-:Y:S04]  /*2ce80*/  LDGSTS.E [R21+0x68000], desc[UR4][R12.64], !P6 ;  /* 0x680000000c157fae */ /* 0x0009e8000f121844 */
[----:B-1----:R-:W2:Y:S04]  /*2ce90*/  LDL.LU.64 R24, [R1+0xaf8] ;  /* 0x000af80001187983 */ /* 0x002ea80000300a00 */
[----:B------:R1:W-:Y:S01]  /*2cea0*/  LDGSTS.E [R21+0x6c000], desc[UR4][R10.64], !P6 ;  /* 0x6c0000000a157fae */ /* 0x0003e2000f121844 */
[----:B---3--:R-:W-:-:S03]  /*2ceb0*/  IMAD.WIDE R34, R2, 0x4, R32 ;  /* 0x0000000402227825 */ /* 0x008fc600078e0220 */
[----:B------:R-:W3:Y:S01]  /*2cec0*/  LDL.LU.64 R32, [R1+0xad8] ;  /* 0x000ad80001207983 */ /* 0x000ee20000300a00 */
[----:B----4-:R-:W-:-:S04]  /*2ced0*/  IMAD.WIDE R26, R2, 0x4, R234 ;  /* 0x00000004021a7825 */ /* 0x010fc800078e02ea */
[C---:B------:R-:W-:Y:S01]  /*2cee0*/  IMAD.WIDE R12, R2.reuse, 0x4, R242 ;  /* 0x00000004020c7825 */ /* 0x040fe200078e02f2 */
[----:B------:R4:W-:Y:S03]  /*2cef0*/  STL.64 [R1+0x2040], R34 ;  /* 0x0020402201007387 */ /* 0x0009e60000100a00 */
[----:B-1----:R-:W-:Y:S01]  /*2cf00*/  IMAD.WIDE R10, R2, 0x4, R250 ;  /* 0x00000004020a7825 */ /* 0x002fe200078e02fa */
[----:B------:R-:W-:Y:S04]  /*2cf10*/  STL.64 [R1+0x2098], R26 ;  /* 0x0020981a01007387 */ /* 0x000fe80000100a00 */
        /* <DEDUP_REMOVED lines=9> */
[----:B------:R-:W3:Y:S01]  /*2cfb0*/  LDL.LU.64 R144, [R1+0xb10] ;  /* 0x000b100001907983 */ /* 0x000ee20000300a00 */
[----:B------:R-:W-:Y:S01]  /*2cfc0*/  ISETP.GE.U32.AND P3, PT, R252, 0x7ffffef9, PT ;  /* 0x7ffffef9fc00780c */ /* 0x000fe20003f66070 */
[C---:B--2---:R-:W-:Y:S01]  /*2cfd0*/  IMAD.WIDE R120, R2.reuse, 0x4, R56 ;  /* 0x0000000402787825 */ /* 0x044fe200078e0238 */
[----:B------:R-:W-:Y:S01]  /*2cfe0*/  ISETP.GE.U32.AND P4, PT, R231, 0x7ffffedc, PT ;  /* 0x7ffffedce700780c */ /* 0x000fe20003f86070 */
[----:B------:R-:W2:Y:S02]  /*2cff0*/  LDL.LU.64 R56, [R1+0xb08] ;  /* 0x000b080001387983 */ /* 0x000ea40000300a00 */
[----:B------:R-:W-:-:S02]  /*2d000*/  IMAD.WIDE R104, R2, 0x4, R48 ;  /* 0x0000000402687825 */ /* 0x000fc400078e0230 */
[----:B------:R4:W-:Y:S02]  /*2d010*/  LDGSTS.E [R21+0x60004], desc[UR4][R34.64], !P0 ;  /* 0x6000400022157fae */ /* 0x0009e4000c121844 */
[----:B------:R-:W-:Y:S02]  /*2d020*/  IMAD.WIDE R88, R2, 0x4, R40 ;  /* 0x0000000402587825 */ /* 0x000fe400078e0228 */
[----:B------:R-:W2:Y:S01]  /*2d030*/  LDL.LU.64 R48, [R1+0xb00] ;  /* 0x000b000001307983 */ /* 0x000ea20000300a00 */
[----:B------:R-:W-:Y:S01]  /*2d040*/  ISETP.GE.U32.AND P6, PT, R230, 0x7ffffeda, PT ;  /* 0x7ffffedae600780c */ /* 0x000fe20003fc6070 */
[----:B------:R-:W2:Y:S02]  /*2d050*/  LDC R231, c[0x0][0x230] ;  /* 0x00008c00ffe77b82 */ /* 0x000ea40000000800 */
[----:B------:R-:W-:Y:S01]  /*2d060*/  LDGSTS.E [R21+0x64004], desc[UR4][R26.64], !P0 ;  /* 0x640040001a157fae */ /* 0x000fe2000c121844 */
[----:B------:R-:W-:-:S03]  /*2d070*/  IMAD.WIDE R40, R2, 0x4, R24 ;  /* 0x0000000402287825 */ /* 0x000fc600078e0218 */
[----:B------:R1:W-:Y:S02]  /*2d080*/  LDGSTS.E [R21+0x68004], desc[UR4][R12.64], !P0 ;  /* 0x680040000c157fae */ /* 0x0003e4000c121844 */
[----:B------:R-:W2:Y:S02]  /*2d090*/  LDC R252, c[0x0][0x230] ;  /* 0x00008c00fffc7b82 */ /* 0x000ea40000000800 */
[----:B------:R-:W2:Y:S04]  /*2d0a0*/  LDL.LU.64 R24, [R1+0xaf0] ;  /* 0x000af00001187983 */ /* 0x000ea80000300a00 */
[----:B------:R-:W-:Y:S02]  /*2d0b0*/  STL.64 [R1+0x2148], R120 ;  /* 0x0021487801007387 */ /* 0x000fe40000100a00 */
[----:B----4-:R-:W4:Y:S02]  /*2d0c0*/  LDC R34, c[0x0][0x230] ;  /* 0x00008c00ff227b82 */ /* 0x010f240000000800 */
[----:B------:R-:W4:Y:S04]  /*2d0d0*/  LDL.LU.64 R80, [R1+0xae8] ;  /* 0x000ae80001507983 */ /* 0x000f280000300a00 */
[----:B------:R-:W4:Y:S01]  /*2d0e0*/  LDL.LU.64 R136, [R1+0xae0] ;  /* 0x000ae00001887983 */ /* 0x000f220000300a00 */
[C---:B---3--:R-:W-:Y:S01]  /*2d0f0*/  IMAD.WIDE R72, R2.reuse, 0x4, R32 ;  /* 0x0000000402487825 */ /* 0x048fe200078e0220 */
[----:B-1----:R-:W1:Y:S02]  /*2d100*/  LDC R13, c[0x0][0x230] ;  /* 0x00008c00ff0d7b82 */ /* 0x002e640000000800 */
[----:B------:R-:W-:Y:S04]  /*2d110*/  STL.64 [R1+0x21d8], R104 ;  /* 0x0021d86801007387 */ /* 0x000fe80000100a00 */
[----:B------:R-:W3:Y:S01]  /*2d120*/  LDL.LU.64 R128, [R1+0xad0] ;  /* 0x000ad00001807983 */ /* 0x000ee20000300a00 */
[----:B------:R-:W-:-:S03]  /*2d130*/  IMAD.WIDE R50, R2, 0x4, R234 ;  /* 0x0000000402327825 */ /* 0x000fc600078e02ea */
[----:B------:R-:W3:Y:S01]  /*2d140*/  LDL.LU.64 R64, [R1+0xac8] ;  /* 0x000ac80001407983 */ /* 0x000ee20000300a00 */
[----:B------:R-:W1:Y:S03]  /*2d150*/  LDC R12, c[0x0][0x230] ;  /* 0x00008c00ff0c7b82 */ /* 0x000e660000000800 */
[----:B------:R-:W-:Y:S04]  /*2d160*/  STL.64 [R1+0x26c0], R88 ;  /* 0x0026c05801007387 */ /* 0x000fe80000100a00 */
[----:B------:R-:W3:Y:S01]  /*2d170*/  LDL.LU.64 R32, [R1+0xac0] ;  /* 0x000ac00001207983 */ /* 0x000ee20000300a00 */
[----:B------:R-:W-:-:S03]  /*2d180*/  IMAD.WIDE R114, R2, 0x4, R242 ;  /* 0x0000000402727825 */ /* 0x000fc600078e02f2 */
[----:B------:R-:W3:Y:S01]  /*2d190*/  LDL.LU.64 R234, [R1+0xab0] ;  /* 0x000ab00001ea7983 */ /* 0x000ee20000300a00 */
[----:B------:R-:W-:-:S03]  /*2d1a0*/  IMAD.WIDE R112, R2, 0x4, R250 ;  /* 0x0000000402707825 */ /* 0x000fc600078e02fa */
        /* <DEDUP_REMOVED lines=14> */
[----:B------:R1:W-:Y:S04]  /*2d290*/  LDGSTS.E [R21+0x6c004], desc[UR4][R10.64], !P0 ;  /* 0x6c0040000a157fae */ /* 0x0003e8000c121844 */
[----:B------:R-:W-:Y:S04]  /*2d2a0*/  STL.64 [R1+0x2188], R96 ;  /* 0x0021886001007387 */ /* 0x000fe80000100a00 */
[----:B------:R-:W-:Y:S04]  /*2d2b0*/  STL.64 [R1+0x21a0], R90 ;  /* 0x0021a05a01007387 */ /* 0x000fe80000100a00 */
[----:B------:R-:W-:Y:S01]  /*2d2c0*/  LDGSTS.E [R21+0x60008], desc[UR4][R120.64], !P2 ;  /* 0x6000800078157fae */ /* 0x000fe2000d121844 */
[----:B------:R-:W-:Y:S01]  /*2d2d0*/  VIADD R230, R42, 0xffffff18 ;  /* 0xffffff182ae67836 */ /* 0x000fe20000000000 */
[----:B-1----:R-:W1:Y:S02]  /*2d2e0*/  LDC R11, c[0x0][0x230] ;  /* 0x00008c00ff0b7b82 */ /* 0x002e640000000800 */
[----:B------:R-:W-:Y:S04]  /*2d2f0*/  STL.64 [R1+0x26c8], R82 ;  /* 0x0026c85201007387 */ /* 0x000fe80000100a00 */
[----:B------:R-:W-:Y:S02]  /*2d300*/  LDGSTS.E [R21+0x64008], desc[UR4][R114.64], !P2 ;  /* 0x6400800072157fae */ /* 0x000fe4000d121844 */
[----:B------:R-:W1:Y:S02]  /*2d310*/  LDC R10, c[0x0][0x230] ;  /* 0x00008c00ff0a7b82 */ /* 0x000e640000000800 */
[----:B------:R-:W-:Y:S04]  /*2d320*/  LDGSTS.E [R21+0x68008], desc[UR4][R112.64], !P2 ;  /* 0x6800800070157fae */ /* 0x000fe8000d121844 */
[----:B------:R-:W-:Y:S04]  /*2d330*/  LDGSTS.E [R21+0x6c008], desc[UR4][R106.64], !P2 ;  /* 0x6c0080006a157fae */ /* 0x000fe8000d121844 */
[----:B------:R-:W-:Y:S04]  /*2d340*/  LDGSTS.E [R21+0x6000c], desc[UR4][R104.64], !P3 ;  /* 0x6000c00068157fae */ /* 0x000fe8000d921844 */
[----:B------:R-:W-:Y:S04]  /*2d350*/  LDGSTS.E [R21+0x6400c], desc[UR4][R98.64], !P3 ;  /* 0x6400c00062157fae */ /* 0x000fe8000d921844 */
[----:B------:R-:W-:Y:S01]  /*2d360*/  LDGSTS.E [R21+0x6800c], desc[UR4][R96.64], !P3 ;  /* 0x6800c00060157fae */ /* 0x000fe2000d921844 */
[----:B------:R-:W-:-:S03]  /*2d370*/  ISETP.GE.U32.AND P0, PT, R230, 0x7ffffed9, PT ;  /* 0x7ffffed9e600780c */ /* 0x000fc60003f06070 */
[----:B------:R-:W-:Y:S04]  /*2d380*/  LDGSTS.E [R21+0x6c00c], desc[UR4][R90.64], !P3 ;  /* 0x6c00c0005a157fae */ /* 0x000fe8000d921844 */
[----:B------:R-:W-:Y:S04]  /*2d390*/  LDGSTS.E [R21+0x70000], desc[UR4][R88.64], !P4 ;  /* 0x7000000058157fae */ /* 0x000fe8000e121844 */
[----:B------:R-:W-:Y:S01]  /*2d3a0*/  LDGSTS.E [R21+0x74000], desc[UR4][R82.64], !P4 ;  /* 0x7400000052157fae */ /* 0x000fe2000e121844 */
[----:B--2---:R-:W-:-:S05]  /*2d3b0*/  IMAD.WIDE R56, R2, 0x4, R56 ;  /* 0x0000000402387825 */ /* 0x004fca00078e0238 */
[----:B------:R2:W-:Y:S04]  /*2d3c0*/  STL.64 [R1+0x26d0], R56 ;  /* 0x0026d03801007387 */ /* 0x0005e80000100a00 */
[----:B------:R-:W-:Y:S01]  /*2d3d0*/  LDGSTS.E [R21+0x78000], desc[UR4][R56.64], !P4 ;  /* 0x7800000038157fae */ /* 0x000fe2000e121844 */
[----:B------:R-:W-:-:S05]  /*2d3e0*/  IMAD.WIDE R48, R2, 0x4, R48 ;  /* 0x0000000402307825 */ /* 0x000fca00078e0230 */
[----:B------:R-:W-:Y:S04]  /*2d3f0*/  STL.64 [R1+0x26d8], R48 ;  /* 0x0026d83001007387 */ /* 0x000fe80000100a00 */
[----:B------:R-:W-:Y:S01]  /*2d400*/  LDGSTS.E [R21+0x7c000], desc[UR4][R48.64], !P4 ;  /* 0x7c00000030157fae */ /* 0x000fe2000e121844 */
[----:B------:R-:W-:-:S03]  /*2d410*/  IMAD.WIDE R24, R2, 0x4, R24 ;  /* 0x0000000402187825 */ /* 0x000fc600078e0218 */
[----:B------:R-:W-:Y:S01]  /*2d420*/  LDGSTS.E [R21+0x70004], desc[UR4][R40.64], !P5 ;  /* 0x7000400028157fae */ /* 0x000fe2000e921844 */
[----:B----4-:R-:W-:-:S03]  /*2d430*/  IMAD.WIDE R80, R2, 0x4, R80 ;  /* 0x0000000402507825 */ /* 0x010fc600078e0250 */
[----:B------:R4:W-:Y:S01]  /*2d440*/  STL.64 [R1+0x26e8], R24 ;  /* 0x0026e81801007387 */ /* 0x0009e20000100a00 */
[----:B------:R-:W-:-:S03]  /*2d450*/  IMAD.WIDE R74, R2, 0x4, R136 ;  /* 0x00000004024a7825 */ /* 0x000fc600078e0288 */
[----:B------:R-:W-:Y:S01]  /*2d460*/  STL.64 [R1+0x26f0], R80 ;  /* 0x0026f05001007387 */ /* 0x000fe20000100a00 */
[----:B---3--:R-:W-:-:S03]  /*2d470*/  IMAD.WIDE R66, R2, 0x4, R128 ;  /* 0x0000000402427825 */ /* 0x008fc600078e0280 */
[----:B------:R-:W-:Y:S01]  /*2d480*/  STL.64 [R1+0x26f8], R74 ;  /* 0x0026f84a01007387 */ /* 0x000fe20000100a00 */
[----:B------:R-:W-:-:S03]  /*2d490*/  IMAD.WIDE R64, R2, 0x4, R64 ;  /* 0x0000000402407825 */ /* 0x000fc600078e0240 */
[----:B------:R-:W-:Y:S01]  /*2d4a0*/  STL.64 [R1+0x2708], R66 ;  /* 0x0027084201007387 */ /* 0x000fe20000100a00 */
[----:B------:R-:W-:-:S03]  /*2d4b0*/  IMAD.WIDE R58, R2, 0x4, R32 ;  /* 0x00000004023a7825 */ /* 0x000fc600078e0220 */
[----:B------:R-:W-:Y:S01]  /*2d4c0*/  STL.64 [R1+0x2710], R64 ;  /* 0x0027104001007387 */ /* 0x000fe20000100a00 */
[----:B------:R-:W-:-:S03]  /*2d4d0*/  IMAD.WIDE R42, R2, 0x4, R234 ;  /* 0x00000004022a7825 */ /* 0x000fc600078e02ea */
[----:B------:R-:W-:Y:S04]  /*2d4e0*/  STL.64 [R1+0x2718], R58 ;  /* 0x0027183a01007387 */ /* 0x000fe80000100a00 */
[----:B------:R-:W-:Y:S01]  /*2d4f0*/  LDGSTS.E [R21+0x74004], desc[UR4][R24.64], !P5 ;  /* 0x7400400018157fae */ /* 0x000fe2000e921844 */
[----:B------:R-:W-:-:S03]  /*2d500*/  IMAD.WIDE R32, R2, 0x4, R242 ;  /* 0x0000000402207825 */ /* 0x000fc600078e02f2 */
[----:B------:R3:W-:Y:S01]  /*2d510*/  STL.64 [R1+0x2728], R42 ;  /* 0x0027282a01007387 */ /* 0x0007e20000100a00 */
[----:B------:R-:W-:-:S03]  /*2d520*/  IMAD.WIDE R26, R2, 0x4, R250 ;  /* 0x00000004021a7825 */ /* 0x000fc600078e02fa */
[----:B------:R1:W-:Y:S04]  /*2d530*/  STL.64 [R1+0x2730], R32 ;  /* 0x0027302001007387 */ /* 0x0003e80000100a00 */
[----:B------:R1:W-:Y:S04]  /*2d540*/  STL.64 [R1+0x2738], R26 ;  /* 0x0027381a01007387 */ /* 0x0003e80000100a00 */
[----:B--2---:R-:W2:Y:S04]  /*2d550*/  LDL.LU.64 R56, [R1+0xe78] ;  /* 0x000e780001387983 */ /* 0x004ea80000300a00 */
        /* <DEDUP_REMOVED lines=13> */
[----:B------:R-:W-:Y:S01]  /*2d630*/  VIADD R230, R252, 0xffffff36 ;  /* 0xffffff36fce67836 */ /* 0x000fe20000000000 */
[----:B------:R1:W-:Y:S01]  /*2d640*/  LDGSTS.E [R21+0x7c00c], desc[UR4][R26.64], !P0 ;  /* 0x7c00c0001a157fae */ /* 0x0003e2000c121844 */
[----:B---3--:R-:W3:Y:S03]  /*2d650*/  LDC R42, c[0x0][0x230] ;  /* 0x00008c00ff2a7b82 */ /* 0x008ee60000000800 */
[----:B-1----:R-:W3:Y:S04]  /*2d660*/  LDL.LU.64 R32, [R1+0xe58] ;  /* 0x000e580001207983 */ /* 0x002ee80000300a00 */
[----:B------:R-:W3:Y:S04]  /*2d670*/  LDL.LU.64 R234, [R1+0xe50] ;  /* 0x000e500001ea7983 */ /* 0x000ee80000300a00 */
[----:B------:R-:W3:Y:S04]  /*2d680*/  LDL.LU.64 R242, [R1+0xe48] ;  /* 0x000e480001f27983 */ /* 0x000ee80000300a00 */
[----:B------:R-:W3:Y:S01]  /*2d690*/  LDL.LU.64 R250, [R1+0xe40] ;  /* 0x000e400001fa7983 */ /* 0x000ee20000300a00 */
[----:B------:R-:W-:Y:S01]  /*2d6a0*/  ISETP.GE.U32.AND P6, PT, R231, 0x7ffffef8, PT ;  /* 0x7ffffef8e700780c */ /* 0x000fe20003fc6070 */
[----:B------:R-:W-:Y:S01]  /*2d6b0*/  VIADD R252, R13, 0xffffff35 ;  /* 0xffffff350dfc7836 */ /* 0x000fe20000000000 */
[----:B------:R-:W-:Y:S01]  /*2d6c0*/  ISETP.GE.U32.AND P0, PT, R230, 0x7ffffef7, PT ;  /* 0x7ffffef7e600780c */ /* 0x000fe20003f06070 */
[----:B------:R-:W-:-:S02]  /*2d6d0*/  VIADD R231, R12, 0xffffff34 ;  /* 0xffffff340ce77836 */ /* 0x000fc40000000000 */
[----:B------:R-:W-:Y:S02]  /*2d6e0*/  VIADD R230, R11, 0xffffff17 ;  /* 0xffffff170be67836 */ /* 0x000fe40000000000 */
[----:B------:R-:W-:-:S05]  /*2d6f0*/  VIADD R21, R10, 0xffffff16 ;  /* 0xffffff160a157836 */ /* 0x000fca0000000000 */
        /* <DEDUP_REMOVED lines=39> */
[----:B------:R-:W-:Y:S01]  /*2d970*/  IMAD.WIDE R104, R2, 0x4, R48 ;  /* 0x0000000402687825 */ /* 0x000fe200078e0230 */
[----:B------:R-:W-:Y:S01]  /*2d980*/  ISETP.GE.U32.AND P4, PT, R230, 0x7ffffed8, PT ;  /* 0x7ffffed8e600780c */ /* 0x000fe20003f86070 */
[----:B------:R-:W2:Y:S02]  /*2d990*/  LDL.LU.64 R48, [R1+0xa80] ;  /* 0x000a800001307983 */ /* 0x000ea40000300a00 */
[----:B------:R-:W-:-:S02]  /*2d9a0*/  IMAD.WIDE R88, R2, 0x4, R40 ;  /* 0x0000000402587825 */ /* 0x000fc400078e0228 */
[----:B------:R4:W-:Y:S01]  /*2d9b0*/  LDGSTS.E [R20+0x60004], desc[UR4][R34.64], !P0 ;  /* 0x6000400022147fae */ /* 0x0009e2000c121844 */
        /* <DEDUP_REMOVED lines=20> */
[C---:B------:R-:W-:Y:S01]  /*2db00*/  IMAD.WIDE R114, R2.reuse, 0x4, R242 ;  /* 0x0000000402727825 */ /* 0x040fe200078e02f2 */
[----:B------:R-:W1:Y:S02]  /*2db10*/  LDC R252, c[0x0][0x230] ;  /* 0x00008c00fffc7b82 */ /* 0x000e640000000800 */
        /* <DEDUP_REMOVED lines=39> */
[----:B------:R-:W-:Y:S04]  /*2dd90*/  LDGSTS.E [R20+0x7c000], desc[UR4][R48.64], !P4 ;  /* 0x7c00000030147fae */ /* 0x000fe8000e121844 */
[----:B------:R-:W-:Y:S01]  /*2dda0*/  LDGSTS.E [R20+0x70004], desc[UR4][R40.64], !P5 ;  /* 0x7000400028147fae */ /* 0x000fe2000e921844 */
[----:B------:R-:W-:-:S04]  /*2ddb0*/  IMAD.WIDE R24, R2, 0x4, R24 ;  /* 0x0000000402187825 */ /* 0x000fc800078e0218 */
[C---:B----4-:R-:W-:Y:S01]  /*2ddc0*/  IMAD.WIDE R80, R2.reuse, 0x4, R80 ;  /* 0x0000000402507825 */ /* 0x050fe200078e0250 */
[----:B------:R4:W-:Y:S03]  /*2ddd0*/  STL.64 [R1+0x2768], R24 ;  /* 0x0027681801007387 */ /* 0x0009e60000100a00 */
[C---:B------:R-:W-:Y:S01]  /*2dde0*/  IMAD.WIDE R74, R2.reuse, 0x4, R136 ;  /* 0x00000004024a7825 */ /* 0x040fe200078e0288 */
[----:B------:R-:W-:Y:S03]  /*2ddf0*/  STL.64 [R1+0x2770], R80 ;  /* 0x0027705001007387 */ /* 0x000fe60000100a00 */
[C---:B---3--:R-:W-:Y:S01]  /*2de00*/  IMAD.WIDE R66, R2.reuse, 0x4, R128 ;  /* 0x0000000402427825 */ /* 0x048fe200078e0280 */
[----:B------:R-:W-:Y:S04]  /*2de10*/  STL.64 [R1+0x2778], R74 ;  /* 0x0027784a01007387 */ /* 0x000fe80000100a00 */
[----:B------:R-:W-:Y:S04]  /*2de20*/  STL.64 [R1+0x2788], R66 ;  /* 0x0027884201007387 */ /* 0x000fe80000100a00 */
[----:B------:R-:W-:Y:S01]  /*2de30*/  LDGSTS.E [R20+0x74004], desc[UR4][R24.64], !P5 ;  /* 0x7400400018147fae */ /* 0x000fe2000e921844 */
[----:B------:R-:W-:-:S03]  /*2de40*/  IMAD.WIDE R64, R2, 0x4, R64 ;  /* 0x0000000402407825 */ /* 0x000fc600078e0240 */
[----:B------:R-:W-:Y:S01]  /*2de50*/  LDGSTS.E [R20+0x78004], desc[UR4][R80.64], !P5 ;  /* 0x7800400050147fae */ /* 0x000fe2000e921844 */
[----:B------:R-:W-:-:S03]  /*2de60*/  IMAD.WIDE R58, R2, 0x4, R32 ;  /* 0x00000004023a7825 */ /* 0x000fc600078e0220 */
[----:B------:R-:W-:Y:S01]  /*2de70*/  STL.64 [R1+0x2790], R64 ;  /* 0x0027904001007387 */ /* 0x000fe20000100a00 */
[----:B------:R-:W-:-:S03]  /*2de80*/  IMAD.WIDE R42, R2, 0x4, R234 ;  /* 0x00000004022a7825 */ /* 0x000fc600078e02ea */
[----:B------:R-:W-:Y:S04]  /*2de90*/  STL.64 [R1+0x2798], R58 ;  /* 0x0027983a01007387 */ /* 0x000fe80000100a00 */
[----:B------:R-:W-:Y:S01]  /*2dea0*/  LDGSTS.E [R20+0x7c004], desc[UR4][R74.64], !P5 ;  /* 0x7c0040004a147fae */ /* 0x000fe2000e921844 */
[----:B------:R-:W-:-:S03]  /*2deb0*/  IMAD.WIDE R32, R2, 0x4, R242 ;  /* 0x0000000402207825 */ /* 0x000fc600078e02f2 */
[----:B------:R-:W-:Y:S01]  /*2dec0*/  STL.64 [R1+0x27a8], R42 ;  /* 0x0027a82a01007387 */ /* 0x000fe20000100a00 */
        /* <DEDUP_REMOVED lines=13> */
[----:B------:R-:W-:Y:S01]  /*2dfa0*/  LDGSTS.E [R20+0x7800c], desc[UR4][R32.64], !P0 ;  /* 0x7800c00020147fae */ /* 0x000fe2000c121844 */
[----:B------:R-:W-:-:S02]  /*2dfb0*/  VIADD R230, R230, 0xffffff33 ;  /* 0xffffff33e6e67836 */ /* 0x000fc40000000000 */
[----:B------:R-:W-:Y:S01]  /*2dfc0*/  VIADD R21, R231, 0xffffff32 ;  /* 0xffffff32e7157836 */ /* 0x000fe20000000000 */
[----:B------:R1:W-:Y:S04]  /*2dfd0*/  LDGSTS.E [R20+0x7c00c], desc[UR4][R26.64], !P0 ;  /* 0x7c00c0001a147fae */ /* 0x0003e8000c121844 */
[----:B---3--:R-:W3:Y:S04]  /*2dfe0*/  LDL.LU.64 R32, [R1+0xdd8] ;  /* 0x000dd80001207983 */ /* 0x008ee80000300a00 */
[----:B------:R-:W3:Y:S04]  /*2dff0*/  LDL.LU.64 R234, [R1+0xdd0] ;  /* 0x000dd00001ea7983 */ /* 0x000ee80000300a00 */
[----:B------:R-:W3:Y:S04]  /*2e000*/  LDL.LU.64 R242, [R1+0xdc8] ;  /* 0x000dc80001f27983 */ /* 0x000ee80000300a00 */
[----:B------:R-:W3:Y:S01]  /*2e010*/  LDL.LU.64 R250, [R1+0xdc0] ;  /* 0x000dc00001fa7983 */ /* 0x000ee20000300a00 */
[----:B------:R-:W-:Y:S01]  /*2e020*/  ISETP.GE.U32.AND P6, PT, R230, 0x7ffffef4, PT ;  /* 0x7ffffef4e600780c */ /* 0x000fe20003fc6070 */
[----:B------:R-:W-:Y:S01]  /*2e030*/  VIADD R231, R13, 0xffffff31 ;  /* 0xffffff310de77836 */ /* 0x000fe20000000000 */
[----:B------:R-:W-:Y:S01]  /*2e040*/  ISETP.GE.U32.AND P0, PT, R21, 0x7ffffef3, PT ;  /* 0x7ffffef31500780c */ /* 0x000fe20003f06070 */
[----:B------:R-:W-:-:S02]  /*2e050*/  VIADD R230, R12, 0xffffff30 ;  /* 0xffffff300ce67836 */ /* 0x000fc40000000000 */
[----:B-1----:R-:W-:Y:S02]  /*2e060*/  VIADD R21, R11, 0xffffff13 ;  /* 0xffffff130b157836 */ /* 0x002fe40000000000 */
        /* <DEDUP_REMOVED lines=24> */
[C---:B-1----:R-:W-:Y:S01]  /*2e1f0*/  IMAD.WIDE R10, R2.reuse, 0x4, R250 ;  /* 0x00000004020a7825 */ /* 0x042fe200078e02fa */
[----:B------:R-:W-:Y:S04]  /*2e200*/  STL.64 [R1+0x1fd0], R26 ;  /* 0x001fd01a01007387 */ /* 0x000fe80000100a00 */
        /* <DEDUP_REMOVED lines=9> */
[----:B------:R-:W4:Y:S01]  /*2e2a0*/  LDL.LU.64 R144, [R1+0xa10] ;  /* 0x000a100001907983 */ /* 0x000f220000300a00 */
[----:B------:R-:W-:Y:S01]  /*2e2b0*/  ISETP.GE.U32.AND P2, PT, R231, 0x7ffffef2, PT ;  /* 0x7ffffef2e700780c */ /* 0x000fe20003f46070 */
[----:B--2---:R-:W-:Y:S01]  /*2e2c0*/  IMAD.WIDE R120, R2, 0x4, R56 ;  /* 0x0000000402787825 */ /* 0x004fe200078e0238 */
[----:B------:R-:W-:Y:S01]  /*2e2d0*/  ISETP.GE.U32.AND P3, PT, R230, 0x7ffffef1, PT ;  /* 0x7ffffef1e600780c */ /* 0x000fe20003f66070 */
[----:B------:R-:W2:Y:S02]  /*2e2e0*/  LDL.LU.64 R56, [R1+0xa08] ;  /* 0x000a080001387983 */ /* 0x000ea40000300a00 */
[C---:B------:R-:W-:Y:S01]  /*2e2f0*/  IMAD.WIDE R104, R2.reuse, 0x4, R48 ;  /* 0x0000000402687825 */ /* 0x040fe200078e0230 */
        /* <DEDUP_REMOVED lines=11> */
[----:B------:R-:W-:Y:S01]  /*2e3b0*/  STL.64 [R1+0x20c8], R120 ;  /* 0x0020c87801007387 */ /* 0x000fe20000100a00 */
[C---:B---3--:R-:W-:Y:S01]  /*2e3c0*/  IMAD.WIDE R72, R2.reuse, 0x4, R32 ;  /* 0x0000000402487825 */ /* 0x048fe200078e0220 */
[----:B----4-:R-:W3:Y:S02]  /*2e3d0*/  LDC R34, c[0x0][0x230] ;  /* 0x00008c00ff227b82 */ /* 0x010ee40000000800 */
[----:B------:R-:W4:Y:S04]  /*2e3e0*/  LDL.LU.64 R80, [R1+0x9e8] ;  /* 0x0009e80001507983 */ /* 0x000f280000300a00 */
[----:B------:R-:W3:Y:S01]  /*2e3f0*/  LDL.LU.64 R136, [R1+0x9e0] ;  /* 0x0009e00001887983 */ /* 0x000ee20000300a00 */
[----:B------:R-:W-:-:S03]  /*2e400*/  IMAD.WIDE R50, R2, 0x4, R234 ;  /* 0x0000000402327825 */ /* 0x000fc600078e02ea */
[----:B------:R-:W-:Y:S01]  /*2e410*/  STL.64 [R1+0x21c8], R104 ;  /* 0x0021c86801007387 */ /* 0x000fe20000100a00 */
[----:B-1----:R-:W1:Y:S03]  /*2e420*/  LDC R12, c[0x0][0x230] ;  /* 0x00008c00ff0c7b82 */ /* 0x002e660000000800 */
[----:B------:R-:W3:Y:S04]  /*2e430*/  LDL.LU.64 R128, [R1+0x9d0] ;  /* 0x0009d00001807983 */ /* 0x000ee80000300a00 */
[----:B------:R-:W3:Y:S01]  /*2e440*/  LDL.LU.64 R64, [R1+0x9c8] ;  /* 0x0009c80001407983 */ /* 0x000ee20000300a00 */
[C---:B------:R-:W-:Y:S01]  /*2e450*/  IMAD.WIDE R114, R2.reuse, 0x4, R242 ;  /* 0x0000000402727825 */ /* 0x040fe200078e02f2 */
[----:B------:R-:W1:Y:S02]  /*2e460*/  LDC R231, c[0x0][0x230] ;  /* 0x00008c00ffe77b82 */ /* 0x000e640000000800 */
[----:B------:R-:W-:Y:S01]  /*2e470*/  STL.64 [R1+0x27c0], R88 ;  /* 0x0027c05801007387 */ /* 0x000fe20000100a00 */
[----:B------:R-:W-:-:S03]  /*2e480*/  IMAD.WIDE R112, R2, 0x4, R250 ;  /* 0x0000000402707825 */ /* 0x000fc600078e02fa */
[----:B------:R-:W3:Y:S04]  /*2e490*/  LDL.LU.64 R32, [R1+0x9c0] ;  /* 0x0009c00001207983 */ /* 0x000ee80000300a00 */
        /* <DEDUP_REMOVED lines=25> */
[----:B------:R-:W-:Y:S01]  /*2e630*/  LDGSTS.E [R19+0x6c008], desc[UR4][R106.64], !P2 ;  /* 0x6c0080006a137fae */ /* 0x000fe2000d121844 */
[----:B--2---:R-:W-:-:S03]  /*2e640*/  IMAD.WIDE R56, R2, 0x4, R56 ;  /* 0x0000000402387825 */ /* 0x004fc600078e0238 */
[----:B------:R-:W-:Y:S01]  /*2e650*/  LDGSTS.E [R19+0x6000c], desc[UR4][R104.64], !P3 ;  /* 0x6000c00068137fae */ /* 0x000fe2000d921844 */
[----:B------:R-:W2:Y:S03]  /*2e660*/  LDC R252, c[0x0][0x230] ;  /* 0x00008c00fffc7b82 */ /* 0x000ea60000000800 */
[----:B------:R1:W-:Y:S04]  /*2e670*/  STL.64 [R1+0x27d0], R56 ;  /* 0x0027d03801007387 */ /* 0x0003e80000100a00 */
[----:B------:R-:W-:Y:S04]  /*2e680*/  LDGSTS.E [R19+0x6400c], desc[UR4][R98.64], !P3 ;  /* 0x6400c00062137fae */ /* 0x000fe8000d921844 */
[----:B------:R-:W-:Y:S01]  /*2e690*/  LDGSTS.E [R19+0x6800c], desc[UR4][R96.64], !P3 ;  /* 0x6800c00060137fae */ /* 0x000fe2000d921844 */
[----:B------:R-:W-:-:S03]  /*2e6a0*/  IMAD.WIDE R48, R2, 0x4, R48 ;  /* 0x0000000402307825 */ /* 0x000fc600078e0230 */
[----:B------:R-:W-:Y:S04]  /*2e6b0*/  LDGSTS.E [R19+0x6c00c], desc[UR4][R90.64], !P3 ;  /* 0x6c00c0005a137fae */ /* 0x000fe8000d921844 */
[----:B------:R-:W-:Y:S01]  /*2e6c0*/  STL.64 [R1+0x27d8], R48 ;  /* 0x0027d83001007387 */ /* 0x000fe20000100a00 */
[----:B------:R-:W-:-:S03]  /*2e6d0*/  ISETP.GE.U32.AND P0, PT, R20, 0x7ffffed1, PT ;  /* 0x7ffffed11400780c */ /* 0x000fc60003f06070 */
[----:B------:R-:W-:Y:S04]  /*2e6e0*/  LDGSTS.E [R19+0x70000], desc[UR4][R88.64], !P4 ;  /* 0x7000000058137fae */ /* 0x000fe8000e121844 */
[----:B------:R-:W-:Y:S04]  /*2e6f0*/  LDGSTS.E [R19+0x74000], desc[UR4][R82.64], !P4 ;  /* 0x7400000052137fae */ /* 0x000fe8000e121844 */
[----:B------:R-:W-:Y:S01]  /*2e700*/  LDGSTS.E [R19+0x78000], desc[UR4][R56.64], !P4 ;  /* 0x7800000038137fae */ /* 0x000fe2000e121844 */
[----:B------:R-:W-:-:S03]  /*2e710*/  IMAD.WIDE R24, R2, 0x4, R24 ;  /* 0x0000000402187825 */ /* 0x000fc600078e0218 */
[----:B------:R-:W-:Y:S01]  /*2e720*/  LDGSTS.E [R19+0x7c000], desc[UR4][R48.64], !P4 ;  /* 0x7c00000030137fae */ /* 0x000fe2000e121844 */
[----:B----4-:R-:W-:-:S03]  /*2e730*/  IMAD.WIDE R80, R2, 0x4, R80 ;  /* 0x0000000402507825 */ /* 0x010fc600078e0250 */
[----:B------:R4:W-:Y:S01]  /*2e740*/  STL.64 [R1+0x27e8], R24 ;  /* 0x0027e81801007387 */ /* 0x0009e20000100a00 */
[----:B---3--:R-:W-:-:S03]  /*2e750*/  IMAD.WIDE R74, R2, 0x4, R136 ;  /* 0x00000004024a7825 */ /* 0x008fc600078e0288 */
[----:B------:R-:W-:Y:S04]  /*2e760*/  STL.64 [R1+0x27f0], R80 ;  /* 0x0027f05001007387 */ /* 0x000fe80000100a00 */
[----:B------:R-:W-:Y:S04]  /*2e770*/  STL.64 [R1+0x27f8], R74 ;  /* 0x0027f84a01007387 */ /* 0x000fe80000100a00 */
[----:B------:R-:W-:Y:S04]  /*2e780*/  LDGSTS.E [R19+0x70004], desc[UR4][R40.64], !P5 ;  /* 0x7000400028137fae */ /* 0x000fe8000e921844 */
[----:B------:R-:W-:Y:S01]  /*2e790*/  LDGSTS.E [R19+0x74004], desc[UR4][R24.64], !P5 ;  /* 0x7400400018137fae */ /* 0x000fe2000e921844 */
[----:B------:R-:W-:-:S03]  /*2e7a0*/  IMAD.WIDE R66, R2, 0x4, R128 ;  /* 0x0000000402427825 */ /* 0x000fc600078e0280 */
[----:B------:R-:W-:Y:S01]  /*2e7b0*/  LDGSTS.E [R19+0x78004], desc[UR4][R80.64], !P5 ;  /* 0x7800400050137fae */ /* 0x000fe2000e921844 */
        /* <DEDUP_REMOVED lines=12> */
[----:B-1----:R-:W2:Y:S04]  /*2e880*/  LDL.LU.64 R56, [R1+0xd78] ;  /* 0x000d780001387983 */ /* 0x002ea80000300a00 */
        /* <DEDUP_REMOVED lines=47> */
[----:B------:R-:W-:Y:S04]  /*2eb80*/  STL.64 [R1+0x1fc0], R12 ;  /* 0x001fc00c01007387 */ /* 0x000fe80000100a00 */
        /* <DEDUP_REMOVED lines=9> */
[----:B------:R-:W-:-:S02]  /*2ec20*/  VIADD R230, R252, 0xffffff2d ;  /* 0xffffff2dfce67836 */ /* 0x000fc40000000000 */
[----:B--2---:R-:W-:Y:S01]  /*2ec30*/  IMAD.WIDE R114, R2, 0x4, R56 ;  /* 0x0000000402727825 */ /* 0x004fe200078e0238 */
[----:B------:R-:W-:Y:S01]  /*2ec40*/  ISETP.GE.U32.AND P3, PT, R21, 0x7ffffeed, PT ;  /* 0x7ffffeed1500780c */ /* 0x000fe20003f66070 */
[----:B------:R-:W2:Y:S01]  /*2ec50*/  LDL.LU.64 R56, [R1+0x988] ;  /* 0x0009880001387983 */ /* 0x000ea20000300a00 */
[----:B------:R-:W-:Y:S01]  /*2ec60*/  ISETP.GE.U32.AND P4, PT, R20, 0x7ffffed0, PT ;  /* 0x7ffffed01400780c */ /* 0x000fe20003f86070 */
[----:B------:R-:W2:Y:S02]  /*2ec70*/  LDC R21, c[0x0][0x230] ;  /* 0x00008c00ff157b82 */ /* 0x000ea40000000800 */
[----:B------:R1:W-:Y:S01]  /*2ec80*/  LDGSTS.E [R18+0x60004], desc[UR4][R34.64], !P0 ;  /* 0x6000400022127fae */ /* 0x0003e2000c121844 */
[----:B------:R-:W-:-:S04]  /*2ec90*/  IMAD.WIDE R98, R2, 0x4, R48 ;  /* 0x0000000402627825 */ /* 0x000fc800078e0230 */
[C---:B------:R-:W-:Y:S01]  /*2eca0*/  IMAD.WIDE R82, R2.reuse, 0x4, R40 ;  /* 0x0000000402527825 */ /* 0x040fe200078e0228 */
[----:B------:R-:W2:Y:S03]  /*2ecb0*/  LDL.LU.64 R48, [R1+0x980] ;  /* 0x0009800001307983 */ /* 0x000ea60000300a00 */
[----:B---3--:R-:W-:-:S04]  /*2ecc0*/  IMAD.WIDE R66, R2, 0x4, R32 ;  /* 0x0000000402427825 */ /* 0x008fc800078e0220 */
[----:B----4-:R-:W-:-:S04]  /*2ecd0*/  IMAD.WIDE R42, R2, 0x4, R234 ;  /* 0x00000004022a7825 */ /* 0x010fc800078e02ea */
[----:B------:R-:W-:-:S04]  /*2ece0*/  IMAD.WIDE R112, R2, 0x4, R242 ;  /* 0x0000000402707825 */ /* 0x000fc800078e02f2 */
[----:B------:R-:W-:Y:S01]  /*2ecf0*/  IMAD.WIDE R106, R2, 0x4, R250 ;  /* 0x00000004026a7825 */ /* 0x000fe200078e02fa */
[----:B------:R-:W-:Y:S01]  /*2ed00*/  ISETP.GE.U32.AND P2, PT, R230, 0x7ffffeee, PT ;  /* 0x7ffffeeee600780c */ /* 0x000fe20003f46070 */
[----:B------:R-:W-:Y:S01]  /*2ed10*/  LDGSTS.E [R18+0x64004], desc[UR4][R26.64], !P0 ;  /* 0x640040001a127fae */ /* 0x000fe2000c121844 */
[----:B------:R-:W-:Y:S01]  /*2ed20*/  ISETP.GE.U32.AND P6, PT, R19, 0x7ffffece, PT ;  /* 0x7ffffece1300780c */ /* 0x000fe20003fc6070 */
[C---:B------:R-:W-:Y:S01]  /*2ed30*/  IMAD.WIDE R40, R2.reuse, 0x4, R24 ;  /* 0x0000000402287825 */ /* 0x040fe200078e0218 */
[----:B------:R-:W3:Y:S01]  /*2ed40*/  LDC R20, c[0x0][0x230] ;  /* 0x00008c00ff147b82 */ /* 0x000ee20000000800 */
[----:B------:R-:W4:Y:S04]  /*2ed50*/  LDL.LU.64 R24, [R1+0x970] ;  /* 0x0009700001187983 */ /* 0x000f280000300a00 */
[----:B------:R-:W-:Y:S01]  /*2ed60*/  STL.64 [R1+0x2070], R114 ;  /* 0x0020707201007387 */ /* 0x000fe20000100a00 */
[----:B------:R-:W-:-:S02]  /*2ed70*/  IMAD.WIDE R104, R2, 0x4, R104 ;  /* 0x0000000402687825 */ /* 0x000fc400078e0268 */
[----:B-1----:R-:W1:Y:S01]  /*2ed80*/  LDC R34, c[0x0][0x230] ;  /* 0x00008c00ff227b82 */ /* 0x002e620000000800 */
[----:B------:R-:W3:Y:S04]  /*2ed90*/  LDL.LU.64 R128, [R1+0x968] ;  /* 0x0009680001807983 */ /* 0x000ee80000300a00 */
[----:B------:R-:W3:Y:S01]  /*2eda0*/  LDL.LU.64 R72, [R1+0x960] ;  /* 0x0009600001487983 */ /* 0x000ee20000300a00 */
[C---:B------:R-:W-:Y:S02]  /*2edb0*/  IMAD.WIDE R96, R2.reuse, 0x4, R96 ;  /* 0x0000000402607825 */ /* 0x040fe400078e0260 */
[----:B------:R-:W1:Y:S01]  /*2edc0*/  LDC R252, c[0x0][0x230] ;  /* 0x00008c00fffc7b82 */ /* 0x000e620000000800 */
[----:B------:R-:W-:Y:S04]  /*2edd0*/  STL.64 [R1+0x21b8], R98 ;  /* 0x0021b86201007387 */ /* 0x000fe80000100a00 */
[----:B------:R-:W3:Y:S01]  /*2ede0*/  LDL.LU.64 R64, [R1+0x950] ;  /* 0x0009500001407983 */ /* 0x000ee20000300a00 */
[----:B------:R-:W-:-:S02]  /*2edf0*/  IMAD.WIDE R90, R2, 0x4, R136 ;  /* 0x00000004025a7825 */ /* 0x000fc400078e0288 */
[----:B------:R-:W1:Y:S01]  /*2ee00*/  LDC R230, c[0x0][0x230] ;  /* 0x00008c00ffe67b82 */ /* 0x000e620000000800 */
[----:B------:R-:W3:Y:S04]  /*2ee10*/  LDL.LU.64 R120, [R1+0x948] ;  /* 0x0009480001787983 */ /* 0x000ee80000300a00 */
[----:B------:R-:W-:Y:S04]  /*2ee20*/  STL.64 [R1+0x2840], R82 ;  /* 0x0028405201007387 */ /* 0x000fe80000100a00 */
        /* <DEDUP_REMOVED lines=8> */
[----:B------:R-:W-:Y:S04]  /*2eeb0*/  STL.64 [R1+0x1f20], R112 ;  /* 0x001f207001007387 */ /* 0x000fe80000100a00 */
[----:B------:R-:W-:Y:S04]  /*2eec0*/  STL.64 [R1+0x28a0], R42 ;  /* 0x0028a02a01007387 */ /* 0x000fe80000100a00 */
[----:B------:R-:W-:Y:S04]  /*2eed0*/  STL.64 [R1+0x1f68], R106 ;  /* 0x001f686a01007387 */ /* 0x000fe80000100a00 */
[----:B------:R-:W-:Y:S04]  /*2eee0*/  STL.64 [R1+0x1fb8], R104 ;  /* 0x001fb86801007387 */ /* 0x000fe80000100a00 */
[----:B------:R-:W-:Y:S04]  /*2eef0*/  LDGSTS.E [R18+0x68004], desc[UR4][R12.64], !P0 ;  /* 0x680040000c127fae */ /* 0x000fe8000c121844 */
        /* <DEDUP_REMOVED lines=25> */
[----:B------:R-:W-:Y:S04]  /*2f090*/  LDGSTS.E [R18+0x7c000], desc[UR4][R48.64], !P4 ;  /* 0x7c00000030127fae */ /* 0x000fe8000e121844 */
[----:B------:R-:W-:Y:S01]  /*2f0a0*/  LDGSTS.E [R18+0x70004], desc[UR4][R40.64], !P5 ;  /* 0x7000400028127fae */ /* 0x000fe2000e921844 */
[----:B----4-:R-:W-:-:S04]  /*2f0b0*/  IMAD.WIDE R24, R2, 0x4, R24 ;  /* 0x0000000402187825 */ /* 0x010fc800078e0218 */
[C---:B---3--:R-:W-:Y:S01]  /*2f0c0*/  IMAD.WIDE R74, R2.reuse, 0x4, R128 ;  /* 0x00000004024a7825 */ /* 0x048fe200078e0280 */
        /* <DEDUP_REMOVED lines=13> */
[----:B------:R-:W-:Y:S01]  /*2f1a0*/  IMAD.WIDE R12, R2, 0x4, R250 ;  /* 0x00000004020c7825 */ /* 0x000fe200078e02fa */
[----:B------:R2:W-:Y:S04]  /*2f1b0*/  STL.64 [R1+0x28b0], R26 ;  /* 0x0028b01a01007387 */ /* 0x0005e80000100a00 */
[----:B------:R2:W-:Y:S04]  /*2f1c0*/  STL.64 [R1+0x28b8], R12 ;  /* 0x0028b80c01007387 */ /* 0x0005e80000100a00 */
[----:B------:R-:W-:Y:S04]  /*2f1d0*/  LDGSTS.E [R18+0x74004], desc[UR4][R24.64], !P5 ;  /* 0x7400400018127fae */ /* 0x000fe8000e921844 */
[----:B-1----:R-:W2:Y:S04]  /*2f1e0*/  LDL.LU.64 R56, [R1+0xcf8] ;  /* 0x000cf80001387983 */ /* 0x002ea80000300a00 */
[----:B------:R-:W-:Y:S04]  /*2f1f0*/  LDGSTS.E [R18+0x78004], desc[UR4][R74.64], !P5 ;  /* 0x780040004a127fae */ /* 0x000fe8000e921844 */
[----:B---3--:R-:W3:Y:S04]  /*2f200*/  LDL.LU.64 R24, [R1+0xcf0] ;  /* 0x000cf00001187983 */ /* 0x008ee80000300a00 */
[----:B------:R-:W3:Y:S04]  /*2f210*/  LDL.LU.64 R48, [R1+0xce8] ;  /* 0x000ce80001307983 */ /* 0x000ee80000300a00 */
[----:B------:R-:W3:Y:S04]  /*2f220*/  LDL.LU.64 R40, [R1+0xce0] ;  /* 0x000ce00001287983 */ /* 0x000ee80000300a00 */
        /* <DEDUP_REMOVED lines=9> */
[----:B------:R-:W-:Y:S04]  /*2f2c0*/  LDGSTS.E [R18+0x7800c], desc[UR4][R26.64], !P0 ;  /* 0x7800c0001a127fae */ /* 0x000fe8000c121844 */
[----:B----4-:R-:W4:Y:S04]  /*2f2d0*/  LDL.LU.64 R32, [R1+0xcd8] ;  /* 0x000cd80001207983 */ /* 0x010f280000300a00 */
[----:B------:R-:W4:Y:S04]  /*2f2e0*/  LDL.LU.64 R234, [R1+0xcd0] ;  /* 0x000cd00001ea7983 */ /* 0x000f280000300a00 */
[----:B------:R-:W4:Y:S04]  /*2f2f0*/  LDL.LU.64 R242, [R1+0xcc8] ;  /* 0x000cc80001f27983 */ /* 0x000f280000300a00 */
[----:B------:R-:W4:Y:S01]  /*2f300*/  LDL.LU.64 R250, [R1+0xcc0] ;  /* 0x000cc00001fa7983 */ /* 0x000f220000300a00 */
[----:B------:R-:W-:-:S03]  /*2f310*/  ISETP.GE.U32.AND P6, PT, R20, 0x7ffffeec, PT ;  /* 0x7ffffeec1400780c */ /* 0x000fc60003fc6070 */
[----:B------:R1:W-:Y:S01]  /*2f320*/  LDGSTS.E [R18+0x7c00c], desc[UR4][R12.64], !P0 ;  /* 0x7c00c0000c127fae */ /* 0x0003e2000c121844 */
[----:B------:R-:W-:Y:S01]  /*2f330*/  ISETP.GE.U32.AND P0, PT, R19, 0x7ffffeeb, PT ;  /* 0x7ffffeeb1300780c */ /* 0x000fe20003f06070 */
[----:B------:R-:W-:Y:S02]  /*2f340*/  VIADD R19, R11, 0xffffff0b ;  /* 0xffffff0b0b137836 */ /* 0x000fe40000000000 */
[----:B-1----:R-:W-:Y:S02]  /*2f350*/  VIADD R18, R10, 0xffffff0a ;  /* 0xffffff0a0a127836 */ /* 0x002fe40000000000 */
[----:B--2---:R-:W-:-:S04]  /*2f360*/  IMAD.WIDE R26, R2, 0x4, R56 ;  /* 0x00000004021a7825 */ /* 0x004fc800078e0238 */
[C---:B---3--:R-:W-:Y:S01]  /*2f370*/  IMAD.WIDE R24, R2.reuse, 0x4, R24 ;  /* 0x0000000402187825 */ /* 0x048fe200078e0218 */
        /* <DEDUP_REMOVED lines=14> */
[----:B----4-:R-:W-:-:S03]  /*2f460*/  IMAD.WIDE R32, R2, 0x4, R32 ;  /* 0x0000000402207825 */ /* 0x010fc600078e0220 */
[----:B------:R-:W4:Y:S01]  /*2f470*/  LDL.LU.64 R48, [R1+0x8d8] ;  /* 0x0008d80001307983 */ /* 0x000f220000300a00 */
[----:B---3--:R-:W-:-:S03]  /*2f480*/  IMAD.WIDE R26, R2, 0x4, R234 ;  /* 0x00000004021a7825 */ /* 0x008fc600078e02ea */
[----:B------:R3:W-:Y:S01]  /*2f490*/  STL.64 [R1+0x1ed8], R32 ;  /* 0x001ed82001007387 */ /* 0x0007e20000100a00 */
[----:B------:R-:W-:-:S03]  /*2f4a0*/  IMAD.WIDE R12, R2, 0x4, R242 ;  /* 0x00000004020c7825 */ /* 0x000fc600078e02f2 */
[----:B------:R-:W-:Y:S01]  /*2f4b0*/  STL.64 [R1+0x1f18], R26 ;  /* 0x001f181a01007387 */ /* 0x000fe20000100a00 */
[----:B-1----:R-:W-:-:S03]  /*2f4c0*/  IMAD.WIDE R10, R2, 0x4, R250 ;  /* 0x00000004020a7825 */ /* 0x002fc600078e02fa */
        /* <DEDUP_REMOVED lines=11> */
[----:B------:R-:W-:-:S02]  /*2f580*/  VIADD R18, R34, 0xffffff09 ;  /* 0xffffff0922127836 */ /* 0x000fc40000000000 */
[----:B------:R-:W-:Y:S02]  /*2f590*/  VIADD R20, R252, 0xffffff28 ;  /* 0xffffff28fc147836 */ /* 0x000fe40000000000 */
[----:B------:R-:W-:Y:S01]  /*2f5a0*/  VIADD R21, R231, 0xffffff29 ;  /* 0xffffff29e7157836 */ /* 0x000fe20000000000 */
[----:B------:R-:W-:Y:S01]  /*2f5b0*/  ISETP.GE.U32.AND P4, PT, R19, 0x7ffffecc, PT ;  /* 0x7ffffecc1300780c */ /* 0x000fe20003f86070 */
[----:B------:R1:W-:Y:S01]  /*2f5c0*/  LDGSTS.E [R15+0x60004], desc[UR4][R32.64], !P0 ;  /* 0x60004000200f7fae */ /* 0x0003e2000c121844 */
[----:B--2---:R-:W-:-:S04]  /*2f5d0*/  IMAD.WIDE R112, R2, 0x4, R64 ;  /* 0x0000000402707825 */ /* 0x004fc800078e0240 */
[C---:B------:R-:W-:Y:S01]  /*2f5e0*/  IMAD.WIDE R96, R2.reuse, 0x4, R56 ;  /* 0x0000000402607825 */ /* 0x040fe200078e0238 */
[----:B------:R-:W2:Y:S03]  /*2f5f0*/  LDL.LU.64 R64, [R1+0x908] ;  /* 0x0009080001407983 */ /* 0x000ea60000300a00 */
[C---:B------:R-:W-:Y:S01]  /*2f600*/  IMAD.WIDE R80, R2.reuse, 0x4, R40 ;  /* 0x0000000402507825 */ /* 0x040fe200078e0228 */
[----:B------:R-:W2:Y:S03]  /*2f610*/  LDL.LU.64 R56, [R1+0x900] ;  /* 0x0009000001387983 */ /* 0x000ea60000300a00 */
[----:B----4-:R-:W-:-:S04]  /*2f620*/  IMAD.WIDE R58, R2, 0x4, R48 ;  /* 0x00000004023a7825 */ /* 0x010fc800078e0230 */
[----:B---3--:R-:W-:-:S04]  /*2f630*/  IMAD.WIDE R34, R2, 0x4, R234 ;  /* 0x0000000402227825 */ /* 0x008fc800078e02ea */
[----:B------:R-:W-:-:S04]  /*2f640*/  IMAD.WIDE R106, R2, 0x4, R242 ;  /* 0x00000004026a7825 */ /* 0x000fc800078e02f2 */
[----:B------:R-:W-:Y:S01]  /*2f650*/  IMAD.WIDE R104, R2, 0x4, R250 ;  /* 0x0000000402687825 */ /* 0x000fe200078e02fa */
[----:B------:R-:W-:Y:S01]  /*2f660*/  ISETP.GE.U32.AND P3, PT, R20, 0x7ffffee9, PT ;  /* 0x7ffffee91400780c */ /* 0x000fe20003f66070 */
[----:B------:R-:W-:Y:S01]  /*2f670*/  LDGSTS.E [R15+0x64004], desc[UR4][R26.64], !P0 ;  /* 0x640040001a0f7fae */ /* 0x000fe2000c121844 */
[----:B------:R-:W3:Y:S01]  /*2f680*/  LDC R20, c[0x0][0x230] ;  /* 0x00008c00ff147b82 */ /* 0x000ee20000000800 */
[C---:B------:R-:W-:Y:S02]  /*2f690*/  IMAD.WIDE R40, R2.reuse, 0x4, R24 ;  /* 0x0000000402287825 */ /* 0x040fe400078e0218 */
[----:B------:R-:W4:Y:S04]  /*2f6a0*/  LDL.LU.64 R24, [R1+0x8f0] ;  /* 0x0008f00001187983 */ /* 0x000f280000300a00 */
[----:B------:R-:W-:Y:S01]  /*2f6b0*/  STL.64 [R1+0x2008], R112 ;  /* 0x0020087001007387 */ /* 0x000fe20000100a00 */
[----:B------:R-:W-:Y:S01]  /*2f6c0*/  ISETP.GE.U32.AND P2, PT, R21, 0x7ffffeea, PT ;  /* 0x7ffffeea1500780c */ /* 0x000fe20003f46070 */
[----:B------:R-:W-:-:S04]  /*2f6d0*/  IMAD.WIDE R98, R2, 0x4, R168 ;  /* 0x0000000402627825 */ /* 0x000fc800078e02a8 */
[C---:B------:R-:W-:Y:S01]  /*2f6e0*/  IMAD.WIDE R90, R2.reuse, 0x4, R160 ;  /* 0x00000004025a7825 */ /* 0x040fe200078e02a0 */
[----:B------:R-:W4:Y:S03]  /*2f6f0*/  LDL.LU.64 R72, [R1+0x8e8] ;  /* 0x0008e80001487983 */ /* 0x000f260000300a00 */
[C---:B------:R-:W-:Y:S01]  /*2f700*/  IMAD.WIDE R88, R2.reuse, 0x4, R88 ;  /* 0x0000000402587825 */ /* 0x040fe200078e0258 */
[----:B------:R-:W4:Y:S03]  /*2f710*/  LDL.LU.64 R136, [R1+0x8e0] ;  /* 0x0008e00001887983 */ /* 0x000f260000300a00 */
[----:B------:R-:W-:Y:S01]  /*2f720*/  IMAD.WIDE R82, R2, 0x4, R152 ;  /* 0x0000000402527825 */ /* 0x000fe200078e0298 */
[----:B------:R-:W-:Y:S01]  /*2f730*/  STL.64 [R1+0x2198], R96 ;  /* 0x0021986001007387 */ /* 0x000fe20000100a00 */
[----:B------:R-:W-:Y:S01]  /*2f740*/  ISETP.GE.U32.AND P6, PT, R18, 0x7ffffeca, PT ;  /* 0x7ffffeca1200780c */ /* 0x000fe20003fc6070 */
[----:B------:R-:W4:Y:S02]  /*2f750*/  LDC R19, c[0x0][0x230] ;  /* 0x00008c00ff137b82 */ /* 0x000f240000000800 */
[----:B------:R-:W4:Y:S04]  /*2f760*/  LDL.LU.64 R128, [R1+0x8d0] ;  /* 0x0008d00001807983 */ /* 0x000f280000300a00 */
[----:B------:R-:W4:Y:S01]  /*2f770*/  LDL.LU.64 R48, [R1+0x8c8] ;  /* 0x0008c80001307983 */ /* 0x000f220000300a00 */
[----:B------:R-:W-:Y:S01]  /*2f780*/  IMAD.WIDE R74, R2, 0x4, R144 ;  /* 0x00000004024a7825 */ /* 0x000fe200078e0290 */
[----:B-1----:R-:W1:Y:S02]  /*2f790*/  LDC R32, c[0x0][0x230] ;  /* 0x00008c00ff207b82 */ /* 0x002e640000000800 */
[----:B------:R-:W-:Y:S04]  /*2f7a0*/  STL.64 [R1+0x28c0], R80 ;  /* 0x0028c05001007387 */ /* 0x000fe80000100a00 */
[----:B------:R-:W4:Y:S02]  /*2f7b0*/  LDL.LU.64 R120, [R1+0x8c0] ;  /* 0x0008c00001787983 */ /* 0x000f240000300a00 */
[----:B------:R-:W1:Y:S02]  /*2f7c0*/  LDC R231, c[0x0][0x230] ;  /* 0x00008c00ffe77b82 */ /* 0x000e640000000800 */
[----:B------:R-:W4:Y:S04]  /*2f7d0*/  LDL.LU.64 R234, [R1+0x8b0] ;  /* 0x0008b00001ea7983 */ /* 0x000f280000300a00 */
[----:B------:R-:W-:Y:S02]  /*2f7e0*/  STL.64 [R1+0x28e0], R40 ;  /* 0x0028e02801007387 */ /* 0x000fe40000100a00 */
[----:B------:R-:W1:Y:S02]  /*2f7f0*/  LDC R252, c[0x0][0x230] ;  /* 0x00008c00fffc7b82 */ /* 0x000e640000000800 */
[----:B------:R-:W4:Y:S04]  /*2f800*/  LDL.LU.64 R242, [R1+0x8a8] ;  /* 0x0008a80001f27983 */ /* 0x000f280000300a00 */
[----:B------:R-:W4:Y:S04]  /*2f810*/  LDL.LU.64 R250, [R1+0x8a0] ;  /* 0x0008a00001fa7983 */ /* 0x000f280000300a00 */
[----:B------:R-:W-:Y:S04]  /*2f820*/  STL.64 [R1+0x2900], R58 ;  /* 0x0029003a01007387 */ /* 0x000fe80000100a00 */
[----:B------:R-:W-:Y:S04]  /*2f830*/  STL.64 [R1+0x1ed0], R106 ;  /* 0x001ed06a01007387 */ /* 0x000fe80000100a00 */
[----:B------:R-:W-:Y:S01]  /*2f840*/  STL.64 [R1+0x2920], R34 ;  /* 0x0029202201007387 */ /* 0x000fe20000100a00 */
[----:B------:R-:W-:-:S03]  /*2f850*/  VIADD R18, R230, 0xffffff08 ;  /* 0xffffff08e6127836 */ /* 0x000fc60000000000 */
[----:B------:R-:W-:Y:S01]  /*2f860*/  LDGSTS.E [R15+0x68004], desc[UR4][R12.64], !P0 ;  /* 0x680040000c0f7fae */ /* 0x000fe2000c121844 */
[----:B--2---:R-:W-:-:S03]  /*2f870*/  IMAD.WIDE R64, R2, 0x4, R64 ;  /* 0x0000000402407825 */ /* 0x004fc600078e0240 */
[----:B------:R-:W-:Y:S01]  /*2f880*/  STL.64 [R1+0x1f10], R104 ;  /* 0x001f106801007387 */ /* 0x000fe20000100a00 */
[----:B------:R-:W2:Y:S03]  /*2f890*/  LDC R230, c[0x0][0x230] ;  /* 0x00008c00ffe67b82 */ /* 0x000ea60000000800 */
[----:B------:R-:W-:Y:S01]  /*2f8a0*/  STL.64 [R1+0x1f58], R98 ;  /* 0x001f586201007387 */ /* 0x000fe20000100a00 */
[----:B------:R-:W-:-:S03]  /*2f8b0*/  IMAD.WIDE R56, R2, 0x4, R56 ;  /* 0x0000000402387825 */ /* 0x000fc600078e0238 */
[----:B------:R-:W-:Y:S04]  /*2f8c0*/  STL.64 [R1+0x2068], R90 ;  /* 0x0020685a01007387 */ /* 0x000fe80000100a00 */
[----:B------:R3:W-:Y:S04]  /*2f8d0*/  LDGSTS.E [R15+0x6c004], desc[UR4][R10.64], !P0 ;  /* 0x6c0040000a0f7fae */ /* 0x0007e8000c121844 */
[----:B------:R-:W-:Y:S04]  /*2f8e0*/  STL.64 [R1+0x20b8], R88 ;  /* 0x0020b85801007387 */ /* 0x000fe80000100a00 */
[----:B------:R-:W-:Y:S04]  /*2f8f0*/  STL.64 [R1+0x20f8], R82 ;  /* 0x0020f85201007387 */ /* 0x000fe80000100a00 */
[----:B------:R-:W-:Y:S01]  /*2f900*/  LDGSTS.E [R15+0x60008], desc[UR4][R112.64], !P2 ;  /* 0x60008000700f7fae */ /* 0x000fe2000d121844 */
[----:B------:R-:W-:Y:S01]  /*2f910*/  ISETP.GE.U32.AND P0, PT, R18, 0x7ffffec9, PT ;  /* 0x7ffffec91200780c */ /* 0x000fe20003f06070 */
[----:B---3--:R-:W3:Y:S02]  /*2f920*/  LDC R10, c[0x0][0x230] ;  /* 0x00008c00ff0a7b82 */ /* 0x008ee40000000800 */
[----:B------:R-:W-:Y:S04]  /*2f930*/  STL.64 [R1+0x28c8], R74 ;  /* 0x0028c84a01007387 */ /* 0x000fe80000100a00 */
[----:B------:R-:W-:Y:S01]  /*2f940*/  LDGSTS.E [R15+0x64008], desc[UR4][R106.64], !P2 ;  /* 0x640080006a0f7fae */ /* 0x000fe2000d121844 */
[----:B------:R-:W-:-:S03]  /*2f950*/  VIADD R18, R20, 0xffffff26 ;  /* 0xffffff2614127836 */ /* 0x000fc60000000000 */
[----:B------:R1:W-:Y:S04]  /*2f960*/  STL.64 [R1+0x28d0], R64 ;  /* 0x0028d04001007387 */ /* 0x0003e80000100a00 */
[----:B------:R-:W-:Y:S04]  /*2f970*/  LDGSTS.E [R15+0x68008], desc[UR4][R104.64], !P2 ;  /* 0x68008000680f7fae */ /* 0x000fe8000d121844 */
[----:B------:R-:W-:Y:S04]  /*2f980*/  STL.64 [R1+0x28d8], R56 ;  /* 0x0028d83801007387 */ /* 0x000fe80000100a00 */
[----:B------:R-:W-:Y:S04]  /*2f990*/  LDGSTS.E [R15+0x6c008], desc[UR4][R98.64], !P2 ;  /* 0x6c008000620f7fae */ /* 0x000fe8000d121844 */
[----:B------:R-:W-:Y:S01]  /*2f9a0*/  LDGSTS.E [R15+0x6000c], desc[UR4][R96.64], !P3 ;  /* 0x6000c000600f7fae */ /* 0x000fe2000d921844 */
[----:B----4-:R-:W-:-:S03]  /*2f9b0*/  IMAD.WIDE R24, R2, 0x4, R24 ;  /* 0x0000000402187825 */ /* 0x010fc600078e0218 */
[----:B------:R-:W-:Y:S04]  /*2f9c0*/  LDGSTS.E [R15+0x6400c], desc[UR4][R90.64], !P3 ;  /* 0x6400c0005a0f7fae */ /* 0x000fe8000d921844 */
[----:B------:R4:W-:Y:S04]  /*2f9d0*/  STL.64 [R1+0x28e8], R24 ;  /* 0x0028e81801007387 */ /* 0x0009e80000100a00 */
        /* <DEDUP_REMOVED lines=8> */
[----:B------:R-:W-:Y:S01]  /*2fa60*/  STL.64 [R1+0x2908], R50 ;  /* 0x0029083201007387 */ /* 0x000fe20000100a00 */
[----:B------:R-:W-:-:S03]  /*2fa70*/  IMAD.WIDE R42, R2, 0x4, R120 ;  /* 0x00000004022a7825 */ /* 0x000fc600078e0278 */
[----:B------:R2:W-:Y:S01]  /*2fa80*/  STL.64 [R1+0x2910], R48 ;  /* 0x0029103001007387 */ /* 0x0005e20000100a00 */
[----:B------:R-:W-:-:S03]  /*2fa90*/  IMAD.WIDE R26, R2, 0x4, R234 ;  /* 0x00000004021a7825 */ /* 0x000fc600078e02ea */
[----:B------:R-:W-:Y:S04]  /*2faa0*/  LDGSTS.E [R15+0x70000], desc[UR4][R80.64], !P4 ;  /* 0x70000000500f7fae */ /* 0x000fe8000e121844 */
[----:B------:R-:W-:Y:S01]  /*2fab0*/  STL.64 [R1+0x2918], R42 ;  /* 0x0029182a01007387 */ /* 0x000fe20000100a00 */
[----:B------:R-:W-:-:S03]  /*2fac0*/  IMAD.WIDE R20, R2, 0x4, R242 ;  /* 0x0000000402147825 */ /* 0x000fc600078e02f2 */
[----:B------:R-:W-:Y:S01]  /*2fad0*/  LDGSTS.E [R15+0x74000], desc[UR4][R74.64], !P4 ;  /* 0x740000004a0f7fae */ /* 0x000fe2000e121844 */
[----:B------:R-:W-:-:S03]  /*2fae0*/  IMAD.WIDE R12, R2, 0x4, R250 ;  /* 0x00000004020c7825 */ /* 0x000fc600078e02fa */
[----:B------:R-:W-:Y:S04]  /*2faf0*/  STL.64 [R1+0x2928], R26 ;  /* 0x0029281a01007387 */ /* 0x000fe80000100a00 */
[----:B------:R-:W-:Y:S04]  /*2fb00*/  LDGSTS.E [R15+0x78000], desc[UR4][R64.64], !P4 ;  /* 0x78000000400f7fae */ /* 0x000fe8000e121844 */
[----:B------:R3:W-:Y:S04]  /*2fb10*/  STL.64 [R1+0x2930], R20 ;  /* 0x0029301401007387 */ /* 0x0007e80000100a00 */
[----:B------:R-:W-:Y:S04]  /*2fb20*/  LDGSTS.E [R15+0x7c000], desc[UR4][R56.64], !P4 ;  /* 0x7c000000380f7fae */ /* 0x000fe8000e121844 */
[----:B------:R3:W-:Y:S04]  /*2fb30*/  STL.64 [R1+0x2938], R12 ;  /* 0x0029380c01007387 */ /* 0x0007e80000100a00 */
[----:B------:R-:W-:Y:S04]  /*2fb40*/  LDGSTS.E [R15+0x70004], desc[UR4][R40.64], !P5 ;  /* 0x70004000280f7fae */ /* 0x000fe8000e921844 */
[----:B------:R3:W-:Y:S04]  /*2fb50*/  LDGSTS.E [R15+0x74004], desc[UR4][R24.64], !P5 ;  /* 0x74004000180f7fae */ /* 0x0007e8000e921844 */
[----:B-1----:R-:W3:Y:S04]  /*2fb60*/  LDL.LU.64 R64, [R1+0xc78] ;  /* 0x000c780001407983 */ /* 0x002ee80000300a00 */
[----:B------:R-:W-:Y:S04]  /*2fb70*/  LDGSTS.E [R15+0x78004], desc[UR4][R72.64], !P5 ;  /* 0x78004000480f7fae */ /* 0x000fe8000e921844 */
[----:B----4-:R-:W3:Y:S04]  /*2fb80*/  LDL.LU.64 R24, [R1+0xc70] ;  /* 0x000c700001187983 */ /* 0x010ee80000300a00 */
[----:B------:R-:W4:Y:S04]  /*2fb90*/  LDL.LU.64 R56, [R1+0xc68] ;  /* 0x000c680001387983 */ /* 0x000f280000300a00 */
[----:B------:R-:W4:Y:S04]  /*2fba0*/  LDL.LU.64 R40, [R1+0xc60] ;  /* 0x000c600001287983 */ /* 0x000f280000300a00 */
[----:B------:R-:W-:Y:S04]  /*2fbb0*/  LDGSTS.E [R15+0x7c004], desc[UR4][R66.64], !P5 ;  /* 0x7c004000420f7fae */ /* 0x000fe8000e921844 */
[----:B------:R-:W-:Y:S04]  /*2fbc0*/  LDGSTS.E [R15+0x70008], desc[UR4][R58.64], !P6 ;  /* 0x700080003a0f7fae */ /* 0x000fe8000f121844 */
[----:B------:R-:W-:Y:S04]  /*2fbd0*/  LDGSTS.E [R15+0x74008], desc[UR4][R50.64], !P6 ;  /* 0x74008000320f7fae */ /* 0x000fe8000f121844 */
[----:B------:R-:W-:Y:S01]  /*2fbe0*/  LDGSTS.E [R15+0x78008], desc[UR4][R48.64], !P6 ;  /* 0x78008000300f7fae */ /* 0x000fe2000f121844 */
[----:B------:R-:W-:-:S03]  /*2fbf0*/  VIADD R19, R19, 0xffffff27 ;  /* 0xffffff2713137836 */ /* 0x000fc60000000000 */
[----:B------:R-:W-:Y:S04]  /*2fc00*/  LDGSTS.E [R15+0x7c008], desc[UR4][R42.64], !P6 ;  /* 0x7c0080002a0f7fae */ /* 0x000fe8000f121844 */
[----:B--2---:R-:W2:Y:S04]  /*2fc10*/  LDL.LU.64 R48, [R1+0xc58] ;  /* 0x000c580001307983 */ /* 0x004ea80000300a00 */
[----:B------:R-:W2:Y:S04]  /*2fc20*/  LDL.LU.64 R234, [R1+0xc50] ;  /* 0x000c500001ea7983 */ /* 0x000ea80000300a00 */
[----:B------:R-:W2:Y:S04]  /*2fc30*/  LDL.LU.64 R242, [R1+0xc48] ;  /* 0x000c480001f27983 */ /* 0x000ea80000300a00 */
[----:B------:R-:W2:Y:S01]  /*2fc40*/  LDL.LU.64 R250, [R1+0xc40] ;  /* 0x000c400001fa7983 */ /* 0x000ea20000300a00 */
[----:B------:R-:W-:-:S03]  /*2fc50*/  ISETP.GE.U32.AND P6, PT, R19, 0x7ffffee8, PT ;  /* 0x7ffffee81300780c */ /* 0x000fc60003fc6070 */
[----:B------:R-:W-:Y:S04]  /*2fc60*/  LDGSTS.E [R15+0x7000c], desc[UR4][R34.64], !P0 ;  /* 0x7000c000220f7fae */ /* 0x000fe8000c121844 */
[----:B------:R-:W-:Y:S04]  /*2fc70*/  LDGSTS.E [R15+0x7400c], desc[UR4][R26.64], !P0 ;  /* 0x7400c0001a0f7fae */ /* 0x000fe8000c121844 */
[----:B------:R1:W-:Y:S04]  /*2fc80*/  LDGSTS.E [R15+0x7800c], desc[UR4][R20.64], !P0 ;  /* 0x7800c000140f7fae */ /* 0x0003e8000c121844 */
[----:B------:R1:W-:Y:S01]  /*2fc90*/  LDGSTS.E [R15+0x7c00c], desc[UR4][R12.64], !P0 ;  /* 0x7c00c0000c0f7fae */ /* 0x0003e2000c121844 */
[C---:B---3--:R-:W-:Y:S01]  /*2fca0*/  IMAD.WIDE R24, R2.reuse, 0x4, R24 ;  /* 0x0000000402187825 */ /* 0x048fe200078e0218 */
[----:B-1----:R-:W1:Y:S03]  /*2fcb0*/  LDC R21, c[0x0][0x230] ;  /* 0x00008c00ff157b82 */ /* 0x002e660000000800 */
[----:B------:R-:W-:-:S04]  /*2fcc0*/  IMAD.WIDE R26, R2, 0x4, R64 ;  /* 0x00000004021a7825 */ /* 0x000fc800078e0240 */
[----:B------:R-:W-:Y:S02]  /*2fcd0*/  VIADD R15, R10, 0xffffff06 ;  /* 0xffffff060a0f7836 */ /* 0x000fe40000000000 */
[C---:B----4-:R-:W-:Y:S01]  /*2fce0*/  IMAD.WIDE R12, R2.reuse, 0x4, R56 ;  /* 0x00000004020c7825 */ /* 0x050fe200078e0238 */
[----:B------:R3:W-:Y:S03]  /*2fcf0*/  STL.64 [R1+0x1e10], R26 ;  /* 0x001e101a01007387 */ /* 0x0007e60000100a00 */
[----:B------:R-:W-:Y:S01]  /*2fd00*/  IMAD.WIDE R10, R2, 0x4, R40 ;  /* 0x00000004020a7825 */ /* 0x000fe200078e0228 */
[----:B------:R4:W-:Y:S01]  /*2fd10*/  STL.64 [R1+0x1e20], R24 ;  /* 0x001e201801007387 */ /* 0x0009e20000100a00 */
[----:B------:R-:W-:-:S03]  /*2fd20*/  ISETP.GE.U32.AND P5, PT, R15, 0x7ffffec7, PT ;  /* 0x7ffffec70f00780c */ /* 0x000fc60003fa6070 */
[----:B------:R-:W4:Y:S01]  /*2fd30*/  LDL.LU.64 R56, [R1+0xc38] ;  /* 0x000c380001387983 */ /* 0x000f220000300a00 */
[----:B------:R-:W-:-:S03]  /*2fd40*/  VIADD R15, R32, 0xffffff05 ;  /* 0xffffff05200f7836 */ /* 0x000fc60000000000 */
[----:B------:R4:W-:Y:S04]  /*2fd50*/  STL.64 [R1+0x1e38], R12 ;  /* 0x001e380c01007387 */ /* 0x0009e80000100a00 */
[----:B------:R1:W-:Y:S04]  /*2fd60*/  STL.64 [R1+0x1e60], R10 ;  /* 0x001e600a01007387 */ /* 0x0003e80000100a00 */
[----:B------:R3:W-:Y:S04]  /*2fd70*/  LDGSTS.E [R9+0x60000], desc[UR4][R26.64], !P6 ;  /* 0x600000001a097fae */ /* 0x0007e8000f121844 */
[----:B------:R-:W4:Y:S01]  /*2fd80*/  LDL.LU.64 R40, [R1+0xc18] ;  /* 0x000c180001287983 */ /* 0x000f220000300a00 */
[----:B--2---:R-:W-:-:S03]  /*2fd90*/  IMAD.WIDE R34, R2, 0x4, R48 ;  /* 0x0000000402227825 */ /* 0x004fc600078e0230 */
[----:B------:R-:W-:Y:S04]  /*2fda0*/  LDGSTS.E [R9+0x64000], desc[UR4][R24.64], !P6 ;  /* 0x6400000018097fae */ /* 0x000fe8000f121844 */
[----:B------:R-:W2:Y:S01]  /*2fdb0*/  LDL.LU.64 R32, [R1+0x898] ;  /* 0x0008980001207983 */ /* 0x000ea20000300a00 */
[----:B---3--:R-:W-:-:S03]  /*2fdc0*/  IMAD.WIDE R26, R2, 0x4, R234 ;  /* 0x00000004021a7825 */ /* 0x008fc600078e02ea */
[----:B------:R3:W-:Y:S04]  /*2fdd0*/  LDGSTS.E [R9+0x68000], desc[UR4][R12.64], !P6 ;  /* 0x680000000c097fae */ /* 0x0007e8000f121844 */
[----:B----4-:R-:W4:Y:S04]  /*2fde0*/  LDL.LU.64 R24, [R1+0x878] ;  /* 0x0008780001187983 */ /* 0x010f280000300a00 */
[----:B------:R1:W-:Y:S01]  /*2fdf0*/  LDGSTS.E [R9+0x6c000], desc[UR4][R10.64], !P6 ;  /* 0x6c0000000a097fae */ /* 0x0003e2000f121844 */
[----:B---3--:R-:W-:-:S03]  /*2fe00*/  IMAD.WIDE R12, R2, 0x4, R242 ;  /* 0x00000004020c7825 */ /* 0x008fc600078e02f2 */
[----:B------:R-:W3:Y:S04]  /*2fe10*/  LDL.LU.64 R48, [R1+0x858] ;  /* 0x0008580001307983 */ /* 0x000ee80000300a00 */
[----:B------:R3:W-:Y:S01]  /*2fe20*/  STL.64 [R1+0x1e90], R34 ;  /* 0x001e902201007387 */ /* 0x0007e20000100a00 */
[----:B-1----:R-:W-:-:S03]  /*2fe30*/  IMAD.WIDE R10, R2, 0x4, R250 ;  /* 0x00000004020a7825 */ /* 0x002fc600078e02fa */
[----:B------:R1:W-:Y:S04]  /*2fe40*/  STL.64 [R1+0x1ec8], R26 ;  /* 0x001ec81a01007387 */ /* 0x0003e80000100a00 */
[----:B------:R1:W-:Y:S04]  /*2fe50*/  STL.64 [R1+0x1f08], R12 ;  /* 0x001f080c01007387 */ /* 0x0003e80000100a00 */
[----:B------:R-:W3:Y:S04]  /*2fe60*/  LDL.LU.64 R234, [R1+0x838] ;  /* 0x0008380001ea7983 */ /* 0x000ee80000300a00 */
[----:B------:R1:W-:Y:S04]  /*2fe70*/  STL.64 [R1+0x1f50], R10 ;  /* 0x001f500a01007387 */ /* 0x0003e80000100a00 */
[----:B------:R-:W3:Y:S04]  /*2fe80*/  LDL.LU.64 R242, [R1+0xc30] ;  /* 0x000c300001f27983 */ /* 0x000ee80000300a00 */
[----:B------:R-:W3:Y:S01]  /*2fe90*/  LDL.LU.64 R250, [R1+0xc28] ;  /* 0x000c280001fa7983 */ /* 0x000ee20000300a00 */
[----:B------:R-:W-:-:S03]  /*2fea0*/  ISETP.GE.U32.AND P0, PT, R18, 0x7ffffee7, PT ;  /* 0x7ffffee71200780c */ /* 0x000fc60003f06070 */
[----:B------:R-:W3:Y:S04]  /*2feb0*/  LDL.LU.64 R96, [R1+0xc20] ;  /* 0x000c200001607983 */ /* 0x000ee80000300a00 */
[----:B------:R-:W3:Y:S04]  /*2fec0*/  LDL.LU.64 R88, [R1+0xc10] ;  /* 0x000c100001587983 */ /* 0x000ee80000300a00 */
[----:B------:R-:W3:Y:S04]  /*2fed0*/  LDL.LU.64 R144, [R1+0xc08] ;  /* 0x000c080001907983 */ /* 0x000ee80000300a00 */
[----:B------:R-:W3:Y:S04]  /*2fee0*/  LDL.LU.64 R80, [R1+0xc00] ;  /* 0x000c000001507983 */ /* 0x000ee80000300a00 */
[----:B------:R-:W3:Y:S04]  /*2fef0*/  LDL.LU.64 R72, [R1+0x890] ;  /* 0x0008900001487983 */ /* 0x000ee80000300a00 */
[----:B------:R-:W3:Y:S04]  /*2ff00*/  LDL.LU.64 R136, [R1+0x888] ;  /* 0x0008880001887983 */ /* 0x000ee80000300a00 */
[----:B------:R1:W-:Y:S01]  /*2ff10*/  LDGSTS.E [R9+0x60004], desc[UR4][R34.64], !P0 ;  /* 0x6000400022097fae */ /* 0x0003e2000c121844 */
[----:B------:R-:W-:-:S03]  /*2ff20*/  IMAD.WIDE R106, R2, 0x4, R56 ;  /* 0x00000004026a7825 */ /* 0x000fc600078e0238 */
[----:B------:R1:W-:Y:S01]  /*2ff30*/  LDGSTS.E [R9+0x64004], desc[UR4][R26.64], !P0 ;  /* 0x640040001a097fae */ /* 0x0003e2000c121844 */
[----:B------:R-:W-:-:S03]  /*2ff40*/  IMAD.WIDE R90, R2, 0x4, R40 ;  /* 0x00000004025a7825 */ /* 0x000fc600078e0228 */
[----:B------:R1:W-:Y:S04]  /*2ff50*/  LDGSTS.E [R9+0x68004], desc[UR4][R12.64], !P0 ;  /* 0x680040000c097fae */ /* 0x0003e8000c121844 */
[----:B------:R-:W3:Y:S01]  /*2ff60*/  LDL.LU.64 R40, [R1+0x880] ;  /* 0x0008800001287983 */ /* 0x000ee20000300a00 */
[----:B--2---:R-:W-:-:S03]  /*2ff70*/  IMAD.WIDE R74, R2, 0x4, R32 ;  /* 0x00000004024a7825 */ /* 0x004fc600078e0220 */
[----:B------:R2:W-:Y:S01]  /*2ff80*/  LDGSTS.E [R9+0x6c004], desc[UR4][R10.64], !P0 ;  /* 0x6c0040000a097fae */ /* 0x0005e2000c121844 */
[----:B----4-:R-:W-:-:S03]  /*2ff90*/  IMAD.WIDE R32, R2, 0x4, R24 ;  /* 0x0000000402207825 */ /* 0x010fc600078e0218 */
[----:B------:R-:W4:Y:S04]  /*2ffa0*/  LDL.LU.64 R24, [R1+0x870] ;  /* 0x0008700001187983 */ /* 0x000f280000300a00 */
[----:B------:R-:W-:Y:S04]  /*2ffb0*/  STL.64 [R1+0x1fa8], R106 ;  /* 0x001fa86a01007387 */ /* 0x000fe80000100a00 */
[----:B------:R-:W2:Y:S01]  /*2ffc0*/  LDL.LU.64 R64, [R1+0x868] ;  /* 0x0008680001407983 */ /* 0x000ea20000300a00 */
[----:B---3--:R-:W-:-:S03]  /*2ffd0*/  IMAD.WIDE R56, R2, 0x4, R48 ;  /* 0x0000000402387825 */ /* 0x008fc600078e0230 */
[----:B------:R-:W3:Y:S04]  /*2ffe0*/  LDL.LU.64 R128, [R1+0x860] ;  /* 0x0008600001807983 */ /* 0x000ee80000300a00 */
[----:B------:R-:W-:Y:S04]  /*2fff0*/  STL.64 [R1+0x2178], R90 ;  /* 0x0021785a01007387 */ /* 0x000fe80000100a00 */
[----:B------:R-:W3:Y:S04]  /*30000*/  LDL.LU.64 R120, [R1+0x850] ;  /* 0x0008500001787983 */ /* 0x000ee80000300a00 */
[----:B------:R-:W3:Y:S01]  /*30010*/  LDL.LU.64 R48, [R1+0x848] ;  /* 0x0008480001307983 */ /* 0x000ee20000300a00 */
[----:B-1----:R-:W-:-:S03]  /*30020*/  IMAD.WIDE R34, R2, 0x4, R234 ;  /* 0x0000000402227825 */ /* 0x002fc600078e02ea */
        /* <DEDUP_REMOVED lines=8> */
[----:B------:R-:W-:Y:S02]  /*300b0*/  VIADD R20, R230, 0xffffff25 ;  /* 0xffffff25e6147836 */ /* 0x000fe40000000000 */
[----:B------:R-:W-:-:S02]  /*300c0*/  VIADD R19, R231, 0xffffff24 ;  /* 0xffffff24e7137836 */ /* 0x000fc40000000000 */
[----:B------:R-:W-:Y:S01]  /*300d0*/  VIADD R18, R252, 0xffffff07 ;  /* 0xffffff07fc127836 */ /* 0x000fe20000000000 */
[----:B------:R-:W-:Y:S01]  /*300e0*/  ISETP.GE.U32.AND P2, PT, R20, 0x7ffffee6, PT ;  /* 0x7ffffee61400780c */ /* 0x000fe20003f46070 */
[C---:B------:R-:W-:Y:S01]  /*300f0*/  IMAD.WIDE R96, R2.reuse, 0x4, R96 ;  /* 0x0000000402607825 */ /* 0x040fe200078e0260 */
[----:B------:R-:W-:Y:S01]  /*30100*/  ISETP.GE.U32.AND P3, PT, R19, 0x7ffffee5, PT ;  /* 0x7ffffee51300780c */ /* 0x000fe20003f66070 */
[----:B------:R-:W-:Y:S02]  /*30110*/  STL.64 [R1+0x2980], R56 ;  /* 0x0029803801007387 */ /* 0x000fe40000100a00 */
[----:B------:R-:W-:Y:S01]  /*30120*/  IMAD.WIDE R88, R2, 0x4, R88 ;  /* 0x0000000402587825 */ /* 0x000fe200078e0258 */
[----:B------:R-:W-:Y:S01]  /*30130*/  ISETP.GE.U32.AND P4, PT, R18, 0x7ffffec8, PT ;  /* 0x7ffffec81200780c */ /* 0x000fe20003f86070 */
[----:B------:R-:W-:Y:S01]  /*30140*/  STL.64 [R1+0x1e88], R104 ;  /* 0x001e886801007387 */ /* 0x000fe20000100a00 */
[----:B------:R-:W1:Y:S01]  /*30150*/  LDC R18, c[0x0][0x230] ;  /* 0x00008c00ff127b82 */ /* 0x000e620000000800 */
[----:B------:R-:W-:-:S02]  /*30160*/  IMAD.WIDE R82, R2, 0x4, R144 ;  /* 0x0000000402527825 */ /* 0x000fc400078e0290 */
[----:B------:R-:W-:Y:S02]  /*30170*/  STL.64 [R1+0x29a0], R34 ;  /* 0x0029a02201007387 */ /* 0x000fe40000100a00 */
[C---:B------:R-:W-:Y:S02]  /*30180*/  IMAD.WIDE R80, R2.reuse, 0x4, R80 ;  /* 0x0000000402507825 */ /* 0x040fe400078e0250 */
[----:B------:R-:W-:Y:S01]  /*30190*/  STL.64 [R1+0x1ec0], R98 ;  /* 0x001ec06201007387 */ /* 0x000fe20000100a00 */
[----:B------:R-:W-:Y:S01]  /*301a0*/  ISETP.GE.U32.AND P6, PT, R15, 0x7ffffec6, PT ;  /* 0x7ffffec60f00780c */ /* 0x000fe20003fc6070 */
[C---:B------:R-:W-:Y:S01]  /*301b0*/  IMAD.WIDE R72, R2.reuse, 0x4, R72 ;  /* 0x0000000402487825 */ /* 0x040fe200078e0248 */
[----:B------:R-:W1:Y:S01]  /*301c0*/  LDC R19, c[0x0][0x230] ;  /* 0x00008c00ff137b82 */ /* 0x000e620000000800 */
[----:B------:R-:W-:Y:S02]  /*301d0*/  STL.64 [R1+0x1f00], R96 ;  /* 0x001f006001007387 */ /* 0x000fe40000100a00 */
[----:B------:R-:W-:-:S02]  /*301e0*/  IMAD.WIDE R66, R2, 0x4, R136 ;  /* 0x0000000402427825 */ /* 0x000fc400078e0288 */
[----:B------:R-:W-:Y:S03]  /*301f0*/  STL.64 [R1+0x2000], R88 ;  /* 0x0020005801007387 */ /* 0x000fe60000100a00 */
[----:B------:R-:W1:Y:S01]  /*30200*/  LDC R20, c[0x0][0x230] ;  /* 0x00008c00ff147b82 */ /* 0x000e620000000800 */
[----:B------:R-:W-:Y:S04]  /*30210*/  STL.64 [R1+0x2060], R82 ;  /* 0x0020605201007387 */ /* 0x000fe80000100a00 */
[----:B------:R-:W-:Y:S03]  /*30220*/  STL.64 [R1+0x20b0], R80 ;  /* 0x0020b05001007387 */ /* 0x000fe60000100a00 */
[----:B------:R-:W1:Y:S01]  /*30230*/  LDC R230, c[0x0][0x230] ;  /* 0x00008c00ffe67b82 */ /* 0x000e620000000800 */
[----:B------:R-:W-:Y:S04]  /*30240*/  STL.64 [R1+0x2228], R72 ;  /* 0x0022284801007387 */ /* 0x000fe80000100a00 */
[----:B------:R-:W-:Y:S03]  /*30250*/  LDGSTS.E [R9+0x60008], desc[UR4][R106.64], !P2 ;  /* 0x600080006a097fae */ /* 0x000fe6000d121844 */
[----:B------:R-:W1:Y:S01]  /*30260*/  LDC R231, c[0x0][0x230] ;  /* 0x00008c00ffe77b82 */ /* 0x000e620000000800 */
[----:B------:R-:W-:Y:S04]  /*30270*/  STL.64 [R1+0x2238], R66 ;  /* 0x0022384201007387 */ /* 0x000fe80000100a00 */
[----:B------:R-:W-:Y:S03]  /*30280*/  LDGSTS.E [R9+0x64008], desc[UR4][R104.64], !P2 ;  /* 0x6400800068097fae */ /* 0x000fe6000d121844 */
[----:B------:R-:W1:Y:S01]  /*30290*/  LDC R252, c[0x0][0x230] ;  /* 0x00008c00fffc7b82 */ /* 0x000e620000000800 */
[----:B------:R-:W-:Y:S04]  /*302a0*/  LDGSTS.E [R9+0x68008], desc[UR4][R98.64], !P2 ;  /* 0x6800800062097fae */ /* 0x000fe8000d121844 */
[----:B------:R-:W-:Y:S04]  /*302b0*/  LDGSTS.E [R9+0x6c008], desc[UR4][R96.64], !P2 ;  /* 0x6c00800060097fae */ /* 0x000fe8000d121844 */
[----:B------:R-:W-:Y:S04]  /*302c0*/  LDGSTS.E [R9+0x6000c], desc[UR4][R90.64], !P3 ;  /* 0x6000c0005a097fae */ /* 0x000fe8000d921844 */
[----:B------:R-:W-:Y:S04]  /*302d0*/  LDGSTS.E [R9+0x6400c], desc[UR4][R88.64], !P3 ;  /* 0x6400c00058097fae */ /* 0x000fe8000d921844 */
[----:B------:R-:W-:Y:S04]  /*302e0*/  LDGSTS.E [R9+0x6800c], desc[UR4][R82.64], !P3 ;  /* 0x6800c00052097fae */ /* 0x000fe8000d921844 */
[----:B------:R-:W-:Y:S04]  /*302f0*/  LDGSTS.E [R9+0x6c00c], desc[UR4][R80.64], !P3 ;  /* 0x6c00c00050097fae */ /* 0x000fe8000d921844 */
[----:B------:R-:W-:Y:S04]  /*30300*/  LDGSTS.E [R9+0x70000], desc[UR4][R74.64], !P4 ;  /* 0x700000004a097fae */ /* 0x000fe8000e121844 */
[----:B------:R-:W-:Y:S04]  /*30310*/  LDGSTS.E [R9+0x74000], desc[UR4][R72.64], !P4 ;  /* 0x7400000048097fae */ /* 0x000fe8000e121844 */
[----:B------:R-:W-:Y:S01]  /*30320*/  LDGSTS.E [R9+0x78000], desc[UR4][R66.64], !P4 ;  /* 0x7800000042097fae */ /* 0x000fe2000e121844 */
[----:B------:R-:W-:-:S05]  /*30330*/  IMAD.WIDE R40, R2, 0x4, R40 ;  /* 0x0000000402287825 */ /* 0x000fca00078e0228 */
[----:B------:R1:W-:Y:S04]  /*30340*/  STL.64 [R1+0x2958], R40 ;  /* 0x0029582801007387 */ /* 0x0003e80000100a00 */
[----:B------:R-:W-:Y:S01]  /*30350*/  LDGSTS.E [R9+0x7c000], desc[UR4][R40.64], !P4 ;  /* 0x7c00000028097fae */ /* 0x000fe2000e121844 */
[----:B----4-:R-:W-:-:S03]  /*30360*/  IMAD.WIDE R24, R2, 0x4, R24 ;  /* 0x0000000402187825 */ /* 0x010fc600078e0218 */
[----:B------:R-:W-:Y:S01]  /*30370*/  LDGSTS.E [R9+0x70004], desc[UR4][R32.64], !P5 ;  /* 0x7000400020097fae */ /* 0x000fe2000e921844 */
[----:B--2---:R-:W-:-:S03]  /*30380*/  IMAD.WIDE R64, R2, 0x4, R64 ;  /* 0x0000000402407825 */ /* 0x004fc600078e0240 */
[----:B------:R2:W-:Y:S01]  /*30390*/  STL.64 [R1+0x2968], R24 ;  /* 0x0029681801007387 */ /* 0x0005e20000100a00 */
[----:B---3--:R-:W-:-:S03]  /*303a0*/  IMAD.WIDE R58, R2, 0x4, R128 ;  /* 0x00000004023a7825 */ /* 0x008fc600078e0280 */
[----:B------:R3:W-:Y:S01]  /*303b0*/  STL.64 [R1+0x2970], R64 ;  /* 0x0029704001007387 */ /* 0x0007e20000100a00 */
[----:B------:R-:W-:-:S03]  /*303c0*/  IMAD.WIDE R50, R2, 0x4, R120 ;  /* 0x0000000402327825 */ /* 0x000fc600078e0278 */
        /* <DEDUP_REMOVED lines=10> */
[----:B------:R4:W-:Y:S04]  /*30470*/  STL.64 [R1+0x29b0], R12 ;  /* 0x0029b00c01007387 */ /* 0x0009e80000100a00 */
[----:B------:R4:W-:Y:S04]  /*30480*/  STL.64 [R1+0x29b8], R10 ;  /* 0x0029b80a01007387 */ /* 0x0009e80000100a00 */
[----:B-1----:R-:W4:Y:S04]  /*30490*/  LDL.LU.64 R40, [R1+0xbf8] ;  /* 0x000bf80001287983 */ /* 0x002f280000300a00 */
[----:B------:R-:W4:Y:S04]  /*304a0*/  LDL.LU.64 R32, [R1+0xbf0] ;  /* 0x000bf00001207983 */ /* 0x000f280000300a00 */
[----:B------:R-:W-:Y:S01]  /*304b0*/  LDGSTS.E [R9+0x74004], desc[UR4][R24.64], !P5 ;  /* 0x7400400018097fae */ /* 0x000fe2000e921844 */
[----:B------:R-:W-:-:S02]  /*304c0*/  VIADD R15, R21, 0xffffff04 ;  /* 0xffffff04150f7836 */ /* 0x000fc40000000000 */
[----:B------:R-:W1:Y:S01]  /*304d0*/  LDC R21, c[0x0][0x230] ;  /* 0x00008c00ff157b82 */ /* 0x000e620000000800 */
[----:B------:R-:W-:Y:S01]  /*304e0*/  VIADD R18, R18, 0xffffff23 ;  /* 0xffffff2312127836 */ /* 0x000fe20000000000 */
[----:B------:R-:W-:Y:S04]  /*304f0*/  LDGSTS.E [R9+0x78004], desc[UR4][R64.64], !P5 ;  /* 0x7800400040097fae */ /* 0x000fe8000e921844 */
[----:B--2---:R-:W2:Y:S04]  /*30500*/  LDL.LU.64 R24, [R1+0xbe8] ;  /* 0x000be80001187983 */ /* 0x004ea80000300a00 */
[----:B------:R-:W2:Y:S04]  /*30510*/  LDL.LU.64 R234, [R1+0xbe0] ;  /* 0x000be00001ea7983 */ /* 0x000ea80000300a00 */
[----:B------:R-:W2:Y:S04]  /*30520*/  LDL.LU.64 R242, [R1+0xf80] ;  /* 0x000f800001f27983 */ /* 0x000ea80000300a00 */
[----:B------:R-:W2:Y:S04]  /*30530*/  LDL.LU.64 R80, [R1+0xbc0] ;  /* 0x000bc00001507983 */ /* 0x000ea80000300a00 */
[----:B------:R-:W2:Y:S04]  /*30540*/  LDL.LU.64 R72, [R1+0xba0] ;  /* 0x000ba00001487983 */ /* 0x000ea80000300a00 */
[----:B------:R-:W2:Y:S01]  /*30550*/  LDL.LU.64 R250, [R1+0x7e0] ;  /* 0x0007e00001fa7983 */ /* 0x000ea20000300a00 */
[----:B------:R-:W-:Y:S01]  /*30560*/  ISETP.GE.U32.AND P0, PT, R15, 0x7ffffec5, PT ;  /* 0x7ffffec50f00780c */ /* 0x000fe20003f06070 */
[----:B------:R-:W-:Y:S01]  /*30570*/  VIADD R15, R19, 0xffffff22 ;  /* 0xffffff22130f7836 */ /* 0x000fe20000000000 */
[----:B------:R-:W-:Y:S01]  /*30580*/  ISETP.GE.U32.AND P4, PT, R18, 0x7ffffee4, PT ;  /* 0x7ffffee41200780c */ /* 0x000fe20003f86070 */
[----:B------:R-:W-:Y:S01]  /*30590*/  LDGSTS.E [R9+0x7c004], desc[UR4][R58.64], !P5 ;  /* 0x7c0040003a097fae */ /* 0x000fe2000e921844 */
[----:B------:R-:W-:-:S02]  /*305a0*/  VIADD R19, R20, 0xffffff21 ;  /* 0xffffff2114137836 */ /* 0x000fc40000000000 */
[----:B-1----:R-:W-:Y:S01]  /*305b0*/  VIADD R18, R21, 0xffffff20 ;  /* 0xffffff2015127836 */ /* 0x002fe20000000000 */
[----:B------:R-:W-:Y:S04]  /*305c0*/  LDGSTS.E [R9+0x70008], desc[UR4][R56.64], !P6 ;  /* 0x7000800038097fae */ /* 0x000fe8000f121844 */
[----:B------:R-:W-:Y:S01]  /*305d0*/  LDGSTS.E [R9+0x74008], desc[UR4][R50.64], !P6 ;  /* 0x7400800032097fae */ /* 0x000fe2000f121844 */
[----:B------:R-:W-:-:S03]  /*305e0*/  ISETP.GE.U32.AND P5, PT, R18, 0x7ffffee1, PT ;  /* 0x7ffffee11200780c */ /* 0x000fc60003fa6070 */
[----:B------:R-:W-:Y:S04]  /*305f0*/  LDGSTS.E [R9+0x78008], desc[UR4][R48.64], !P6 ;  /* 0x7800800030097fae */ /* 0x000fe8000f121844 */
[----:B------:R-:W-:Y:S01]  /*30600*/  LDGSTS.E [R9+0x7c008], desc[UR4][R42.64], !P6 ;  /* 0x7c0080002a097fae */ /* 0x000fe2000f121844 */
[----:B------:R-:W-:-:S03]  /*30610*/  ISETP.GE.U32.AND P6, PT, R19, 0x7ffffee2, PT ;  /* 0x7ffffee21300780c */ /* 0x000fc60003fc6070 */
[----:B------:R-:W-:Y:S01]  /*30620*/  LDGSTS.E [R9+0x7000c], desc[UR4][R34.64], !P0 ;  /* 0x7000c00022097fae */ /* 0x000fe2000c121844 */
[----:B------:R-:W-:-:S03]  /*30630*/  ISETP.GE.U32.AND P3, PT, R15, 0x7ffffee3, PT ;  /* 0x7ffffee30f00780c */ /* 0x000fc60003f66070 */
[----:B------:R-:W-:Y:S01]  /*30640*/  LDGSTS.E [R9+0x7400c], desc[UR4][R26.64], !P0 ;  /* 0x7400c0001a097fae */ /* 0x000fe2000c121844 */
[----:B------:R-:W-:-:S03]  /*30650*/  VIADD R15, R230, 0xffffff03 ;  /* 0xffffff03e60f7836 */ /* 0x000fc60000000000 */
[----:B------:R-:W-:Y:S04]  /*30660*/  LDGSTS.E [R9+0x7800c], desc[UR4][R12.64], !P0 ;  /* 0x7800c0000c097fae */ /* 0x000fe8000c121844 */
[----:B------:R1:W-:Y:S04]  /*30670*/  LDGSTS.E [R9+0x7c00c], desc[UR4][R10.64], !P0 ;  /* 0x7c00c0000a097fae */ /* 0x0003e8000c121844 */
[----:B---3--:R-:W3:Y:S04]  /*30680*/  LDL.LU.64 R64, [R1+0x7a0] ;  /* 0x0007a00001407983 */ /* 0x008ee80000300a00 */
[----:B------:R-:W3:Y:S01]  /*30690*/  LDL.LU.64 R56, [R1+0x768] ;  /* 0x0007680001387983 */ /* 0x000ee20000300a00 */
[----:B-1----:R-:W-:-:S03]  /*306a0*/  VIADD R9, R231, 0xffffff02 ;  /* 0xffffff02e7097836 */ /* 0x002fc60000000000 */
[----:B----4-:R-:W4:Y:S01]  /*306b0*/  LDL.LU.64 R48, [R1+0x730] ;  /* 0x0007300001307983 */ /* 0x010f220000300a00 */
[----:B------:R-:W-:-:S04]  /*306c0*/  IMAD.WIDE R18, R2, 0x4, R32 ;  /* 0x0000000402127825 */ /* 0x000fc800078e0220 */
[C---:B------:R-:W-:Y:S01]  /*306d0*/  IMAD.WIDE R230, R2.reuse, 0x4, R40 ;  /* 0x0000000402e67825 */ /* 0x040fe200078e0228 */
[----:B------:R1:W-:Y:S04]  /*306e0*/  STL.64 [R1+0x1e08], R18 ;  /* 0x001e081201007387 */ /* 0x0003e80000100a00 */
[----:B------:R-:W1:Y:S04]  /*306f0*/  LDL.LU.64 R40, [R1+0xbd8] ;  /* 0x000bd80001287983 */ /* 0x000e680000300a00 */
[----:B------:R-:W-:Y:S01]  /*30700*/  LDGSTS.E [R8+0x60000], desc[UR4][R230.64], !P4 ;  /* 0x60000000e6087fae */ /* 0x000fe2000e121844 */
[----:B--2---:R-:W-:-:S03]  /*30710*/  IMAD.WIDE R12, R2, 0x4, R24 ;  /* 0x00000004020c7825 */ /* 0x004fc600078e0218 */
[----:B------:R1:W-:Y:S01]  /*30720*/  LDGSTS.E [R8+0x64000], desc[UR4][R18.64], !P4 ;  /* 0x6400000012087fae */ /* 0x0003e2000e121844 */
[----:B------:R-:W-:-:S03]  /*30730*/  IMAD.WIDE R10, R2, 0x4, R234 ;  /* 0x00000004020a7825 */ /* 0x000fc600078e02ea */
[----:B------:R-:W-:Y:S04]  /*30740*/  STL.64 [R1+0x1e18], R12 ;  /* 0x001e180c01007387 */ /* 0x000fe80000100a00 */
[----:B------:R2:W-:Y:S04]  /*30750*/  STL.64 [R1+0x1e30], R10 ;  /* 0x001e300a01007387 */ /* 0x0005e80000100a00 */
[----:B------:R-:W2:Y:S01]  /*30760*/  LDL.LU.64 R32, [R1+0xbd0] ;  /* 0x000bd00001207983 */ /* 0x000ea20000300a00 */
[----:B------:R-:W-:-:S03]  /*30770*/  IMAD.WIDE R114, R2, 0x4, R242 ;  /* 0x0000000402727825 */ /* 0x000fc600078e02f2 */
[----:B------:R-:W2:Y:S04]  /*30780*/  LDL.LU.64 R24, [R1+0xbc8] ;  /* 0x000bc80001187983 */ /* 0x000ea80000300a00 */
[----:B------:R-:W2:Y:S01]  /*30790*/  LDL.LU.64 R234, [R1+0xbb8] ;  /* 0x000bb80001ea7983 */ /* 0x000ea20000300a00 */
[----:B------:R-:W-:-:S03]  /*307a0*/  IMAD.WIDE R74, R2, 0x4, R250 ;  /* 0x00000004024a7825 */ /* 0x000fc600078e02fa */
[----:B------:R-:W-:Y:S04]  /*307b0*/  STL [R1+0x1c00], RZ ;  /* 0x001c00ff01007387 */ /* 0x000fe80000100800 */
[----:B------:R-:W2:Y:S04]  /*307c0*/  LDL.LU.64 R242, [R1+0xbb0] ;  /* 0x000bb00001f27983 */ /* 0x000ea80000300a00 */
[----:B------:R-:W2:Y:S04]  /*307d0*/  LDL.LU.64 R96, [R1+0xba8] ;  /* 0x000ba80001607983 */ /* 0x000ea80000300a00 */
[----:B------:R-:W2:Y:S04]  /*307e0*/  LDL.LU.64 R88, [R1+0x810] ;  /* 0x0008100001587983 */ /* 0x000ea80000300a00 */
[----:B------:R-:W2:Y:S01]  /*307f0*/  LDL.LU.64 R250, [R1+0x800] ;  /* 0x0008000001fa7983 */ /* 0x000ea20000300a00 */
[----:B------:R-:W-:-:S03]  /*30800*/  IMAD.WIDE R106, R2, 0x4, R80 ;  /* 0x00000004026a7825 */ /* 0x000fc600078e0250 */
[----:B------:R-:W-:Y:S01]  /*30810*/  STL.64 [R1+0x1e58], R114 ;  /* 0x001e587201007387 */ /* 0x000fe20000100a00 */
[----:B------:R-:W-:-:S03]  /*30820*/  IMAD.WIDE R90, R2, 0x4, R72 ;  /* 0x00000004025a7825 */ /* 0x000fc600078e0248 */
[----:B------:R-:W2:Y:S04]  /*30830*/  LDL.LU.64 R80, [R1+0x7f0] ;  /* 0x0007f00001507983 */ /* 0x000ea80000300a00 */
[----:B------:R-:W2:Y:S04]  /*30840*/  LDL.LU.64 R72, [R1+0x7d0] ;  /* 0x0007d00001487983 */ /* 0x000ea80000300a00 */
[----:B------:R-:W-:Y:S01]  /*30850*/  STL.64 [R1+0x2058], R106 ;  /* 0x0020586a01007387 */ /* 0x000fe20000100a00 */
[----:B---3--:R-:W-:-:S03]  /*30860*/  IMAD.WIDE R58, R2, 0x4, R64 ;  /* 0x00000004023a7825 */ /* 0x008fc600078e0240 */
[----:B------:R-:W3:Y:S01]  /*30870*/  LDL.LU.64 R120, [R1+0x7c0] ;  /* 0x0007c00001787983 */ /* 0x000ee20000300a00 */
[----:B------:R-:W-:-:S03]  /*30880*/  IMAD.WIDE R42, R2, 0x4, R56 ;  /* 0x00000004022a7825 */ /* 0x000fc600078e0238 */
[----:B------:R-:W3:Y:S04]  /*30890*/  LDL.LU.64 R64, [R1+0x7b0] ;  /* 0x0007b00001407983 */ /* 0x000ee80000300a00 */
[----:B------:R-:W-:Y:S01]  /*308a0*/  STL.64 [R1+0x21b0], R90 ;  /* 0x0021b05a01007387 */ /* 0x000fe20000100a00 */
[----:B----4-:R-:W-:-:S03]  /*308b0*/  IMAD.WIDE R26, R2, 0x4, R48 ;  /* 0x00000004021a7825 */ /* 0x010fc600078e0230 */
[----:B------:R-:W4:Y:S04]  /*308c0*/  LDL.LU.64 R56, [R1+0x790] ;  /* 0x0007900001387983 */ /* 0x000f280000300a00 */
[----:B------:R-:W4:Y:S04]  /*308d0*/  LDL.LU.64 R48, [R1+0x780] ;  /* 0x0007800001307983 */ /* 0x000f280000300a00 */
[----:B------:R-:W-:Y:S04]  /*308e0*/  STL.64 [R1+0x29c0], R74 ;  /* 0x0029c04a01007387 */ /* 0x000fe80000100a00 */
[----:B------:R-:W-:Y:S04]  /*308f0*/  LDGSTS.E [R8+0x68000], desc[UR4][R12.64], !P4 ;  /* 0x680000000c087fae */ /* 0x000fe8000e121844 */
[----:B------:R3:W-:Y:S01]  /*30900*/  LDGSTS.E [R8+0x6c000], desc[UR4][R10.64], !P4 ;  /* 0x6c0000000a087fae */ /* 0x0007e2000e121844 */
[----:B------:R-:W-:Y:S01]  /*30910*/  ISETP.GE.U32.AND P0, PT, R9, 0x7ffffec3, PT ;  /* 0x7ffffec30900780c */ /* 0x000fe20003f06070 */
[C---:B-1----:R-:W-:Y:S01]  /*30920*/  IMAD.WIDE R18, R2.reuse, 0x4, R40 ;  /* 0x0000000402127825 */ /* 0x042fe200078e0228 */
[----:B------:R-:W-:Y:S01]  /*30930*/  UIADD3 UR8, UR7, -0x100, URZ ;  /* 0xffffff0007087890 */ /* 0x000fe2000fffe03f */
[----:B------:R-:W4:Y:S04]  /*30940*/  LDL.LU.64 R40, [R1+0x770] ;  /* 0x0007700001287983 */ /* 0x000f280000300a00 */
[----:B------:R-:W-:Y:S01]  /*30950*/  STL.64 [R1+0x29e0], R58 ;  /* 0x0029e03a01007387 */ /* 0x000fe20000100a00 */
[----:B--2---:R-:W-:-:S03]  /*30960*/  IMAD.WIDE R20, R2, 0x4, R32 ;  /* 0x0000000402147825 */ /* 0x004fc600078e0220 */
[----:B------:R-:W-:Y:S04]  /*30970*/  LDGSTS.E [R8+0x60004], desc[UR4][R114.64], !P3 ;  /* 0x6000400072087fae */ /* 0x000fe8000d921844 */
[----:B------:R-:W2:Y:S01]  /*30980*/  LDL.LU.64 R32, [R1+0x758] ;  /* 0x0007580001207983 */ /* 0x000ea20000300a00 */
[----:B------:R-:W-:-:S03]  /*30990*/  IMAD.WIDE R112, R2, 0x4, R24 ;  /* 0x0000000402707825 */ /* 0x000fc600078e0218 */
[----:B------:R-:W-:Y:S01]  /*309a0*/  STL.64 [R1+0x2a00], R42 ;  /* 0x002a002a01007387 */ /* 0x000fe20000100a00 */
[----:B------:R-:W-:-:S03]  /*309b0*/  IMAD.WIDE R104, R2, 0x4, R234 ;  /* 0x0000000402687825 */ /* 0x000fc600078e02ea */
[----:B------:R-:W-:Y:S01]  /*309c0*/  STL.64 [R1+0x2a20], R26 ;  /* 0x002a201a01007387 */ /* 0x000fe20000100a00 */
[----:B------:R-:W-:-:S03]  /*309d0*/  IMAD.WIDE R98, R2, 0x4, R242 ;  /* 0x0000000402627825 */ /* 0x000fc600078e02f2 */
[----:B------:R-:W2:Y:S04]  /*309e0*/  LDL.LU.64 R24, [R1+0x748] ;  /* 0x0007480001187983 */ /* 0x000ea80000300a00 */
[----:B------:R-:W2:Y:S04]  /*309f0*/  LDL.LU.64 R234, [R1+0x738] ;  /* 0x0007380001ea7983 */ /* 0x000ea80000300a00 */
[----:B------:R-:W2:Y:S01]  /*30a00*/  LDL.LU.64 R242, [R1+0x720] ;  /* 0x0007200001f27983 */ /* 0x000ea20000300a00 */
[----:B------:R-:W-:-:S03]  /*30a10*/  IMAD.WIDE R82, R2, 0x4, R250 ;  /* 0x0000000402527825 */ /* 0x000fc600078e02fa */
[----:B------:R-:W-:Y:S04]  /*30a20*/  STL.64 [R1+0x1e00], R112 ;  /* 0x001e007001007387 */ /* 0x000fe80000100a00 */
[----:B------:R-:W-:Y:S04]  /*30a30*/  STL.64 [R1+0x1e50], R104 ;  /* 0x001e506801007387 */ /* 0x000fe80000100a00 */
[----:B------:R-:W2:Y:S01]  /*30a40*/  LDL.LU.64 R250, [R1+0x710] ;  /* 0x0007100001fa7983 */ /* 0x000ea20000300a00 */
[----:B------:R-:W-:-:S04]  /*30a50*/  IMAD.WIDE R96, R2, 0x4, R96 ;  /* 0x0000000402607825 */ /* 0x000fc800078e0260 */
[C---:B------:R-:W-:Y:S01]  /*30a60*/  IMAD.WIDE R88, R2.reuse, 0x4, R88 ;  /* 0x0000000402587825 */ /* 0x040fe200078e0258 */
[----:B------:R-:W-:Y:S03]  /*30a70*/  STL.64 [R1+0x1e80], R98 ;  /* 0x001e806201007387 */ /* 0x000fe60000100a00 */
[C---:B------:R-:W-:Y:S01]  /*30a80*/  IMAD.WIDE R80, R2.reuse, 0x4, R80 ;  /* 0x0000000402507825 */ /* 0x040fe200078e0250 */
[----:B------:R1:W-:Y:S03]  /*30a90*/  STL.64 [R1+0x1eb8], R96 ;  /* 0x001eb86001007387 */ /* 0x0003e60000100a00 */
[C---:B------:R-:W-:Y:S01]  /*30aa0*/  IMAD.WIDE R72, R2.reuse, 0x4, R72 ;  /* 0x0000000402487825 */ /* 0x040fe200078e0248 */
[----:B------:R1:W-:Y:S03]  /*30ab0*/  STL.64 [R1+0x1fa0], R88 ;  /* 0x001fa05801007387 */ /* 0x0003e60000100a00 */
[C---:B---3--:R-:W-:Y:S01]  /*30ac0*/  IMAD.WIDE R66, R2.reuse, 0x4, R120 ;  /* 0x0000000402427825 */ /* 0x048fe200078e0278 */
[----:B------:R-:W-:Y:S03]  /*30ad0*/  STL.64 [R1+0x1ff8], R82 ;  /* 0x001ff85201007387 */ /* 0x000fe60000100a00 */
[C---:B------:R-:W-:Y:S01]  /*30ae0*/  IMAD.WIDE R10, R2.reuse, 0x4, R64 ;  /* 0x00000004020a7825 */ /* 0x040fe200078e0240 */
[----:B------:R3:W-:Y:S03]  /*30af0*/  STL.64 [R1+0x2050], R80 ;  /* 0x0020505001007387 */ /* 0x0007e60000100a00 */
[C---:B----4-:R-:W-:Y:S01]  /*30b00*/  IMAD.WIDE R56, R2.reuse, 0x4, R56 ;  /* 0x0000000402387825 */ /* 0x050fe200078e0238 */
[----:B------:R4:W-:Y:S03]  /*30b10*/  STL.64 [R1+0x2218], R72 ;  /* 0x0022184801007387 */ /* 0x0009e60000100a00 */
[----:B------:R-:W-:Y:S01]  /*30b20*/  IMAD.WIDE R50, R2, 0x4, R48 ;  /* 0x0000000402327825 */ /* 0x000fe200078e0230 */
[----:B------:R-:W-:Y:S04]  /*30b30*/  STL.64 [R1+0x2220], R66 ;  /* 0x0022204201007387 */ /* 0x000fe80000100a00 */
[----:B------:R4:W-:Y:S04]  /*30b40*/  STL.64 [R1+0x2230], R10 ;  /* 0x0022300a01007387 */ /* 0x0009e80000100a00 */
[----:B------:R4:W-:Y:S04]  /*30b50*/  STL.64 [R1+0x29e8], R56 ;  /* 0x0029e83801007387 */ /* 0x0009e80000100a00 */
[----:B------:R-:W-:Y:S01]  /*30b60*/  STL.64 [R1+0x29f0], R50 ;  /* 0x0029f03201007387 */ /* 0x000fe20000100a00 */
[----:B------:R-:W-:-:S03]  /*30b70*/  VIADD R9, R252, 0xffffff01 ;  /* 0xffffff01fc097836 */ /* 0x000fc60000000000 */
[----:B------:R-:W-:Y:S02]  /*30b80*/  LDGSTS.E [R8+0x64004], desc[UR4][R18.64], !P3 ;  /* 0x6400400012087fae */ /* 0x000fe4000d921844 */
[----:B------:R-:W-:Y:S01]  /*30b90*/  ISETP.GE.U32.AND P4, PT, R9, 0x7ffffec2, PT ;  /* 0x7ffffec20900780c */ /* 0x000fe20003f86070 */
[----:B------:R-:W-:Y:S01]  /*30ba0*/  IMAD.U32 R9, RZ, RZ, UR8 ;  /* 0x00000008ff097e24 */ /* 0x000fe2000f8e00ff */
        /* <DEDUP_REMOVED lines=8> */
[----:B------:R-:W-:Y:S01]  /*30c30*/  ISETP.GE.U32.AND P2, PT, R15, 0x7ffffec4, PT ;  /* 0x7ffffec40f00780c */ /* 0x000fe20003f46070 */
[----:B------:R-:W-:-:S02]  /*30c40*/  UISETP.GE.U32.AND UP1, UPT, UR8, 0x7ffffec1, UPT ;  /* 0x7ffffec10800788c */ /* 0x000fc4000bf26070 */
[----:B------:R-:W-:Y:S04]  /*30c50*/  LDGSTS.E [R8+0x6800c], desc[UR4][R82.64], !P5 ;  /* 0x6800c00052087fae */ /* 0x000fe8000e921844 */
[----:B------:R-:W-:Y:S06]  /*30c60*/  LDGSTS.E [R8+0x6c00c], desc[UR4][R80.64], !P5 ;  /* 0x6c00c00050087fae */ /* 0x000fec000e921844 */
[----:B------:R-:W-:Y:S04]  /*30c70*/  LDGSTS.E [R8+0x70000], desc[UR4][R74.64], !P2 ;  /* 0x700000004a087fae */ /* 0x000fe8000d121844 */
[----:B------:R-:W-:Y:S04]  /*30c80*/  LDGSTS.E [R8+0x74000], desc[UR4][R72.64], !P2 ;  /* 0x7400000048087fae */ /* 0x000fe8000d121844 */
[----:B------:R-:W-:Y:S01]  /*30c90*/  LDGSTS.E [R8+0x78000], desc[UR4][R66.64], !P2 ;  /* 0x7800000042087fae */ /* 0x000fe2000d121844 */
[----:B------:R-:W-:-:S03]  /*30ca0*/  IMAD.WIDE R48, R2, 0x4, R40 ;  /* 0x0000000402307825 */ /* 0x000fc600078e0228 */
[----:B------:R4:W-:Y:S04]  /*30cb0*/  LDGSTS.E [R8+0x7c000], desc[UR4][R10.64], !P2 ;  /* 0x7c0000000a087fae */ /* 0x0009e8000d121844 */
[----:B------:R4:W-:Y:S01]  /*30cc0*/  STL.64 [R1+0x29f8], R48 ;  /* 0x0029f83001007387 */ /* 0x0009e20000100a00 */
[----:B--2---:R-:W-:-:S04]  /*30cd0*/  IMAD.WIDE R34, R2, 0x4, R24 ;  /* 0x0000000402227825 */ /* 0x004fc800078e0218 */
[C---:B------:R-:W-:Y:S01]  /*30ce0*/  IMAD.WIDE R12, R2.reuse, 0x4, R250 ;  /* 0x00000004020c7825 */ /* 0x040fe200078e02fa */
[----:B------:R-:W-:Y:S01]  /*30cf0*/  PLOP3.LUT P3, PT, PT, PT, UP1, 0x80, 0x0 ;  /* 0x000000000000781c */ /* 0x000fe20003f6f018 */
[----:B------:R-:W-:Y:S02]  /*30d00*/  LDGSTS.E [R8+0x70004], desc[UR4][R58.64], !P0 ;  /* 0x700040003a087fae */ /* 0x000fe4000c121844 */
[C---:B------:R-:W-:Y:S01]  /*30d10*/  IMAD.WIDE R40, R2.reuse, 0x4, R32 ;  /* 0x0000000402287825 */ /* 0x040fe200078e0220 */
[----:B------:R-:W-:Y:S01]  /*30d20*/  PLOP3.LUT P6, PT, PT, PT, UP1, 0x80, 0x0 ;  /* 0x000000000000781c */ /* 0x000fe20003fcf018 */
[----:B------:R-:W-:Y:S04]  /*30d30*/  LDGSTS.E [R8+0x74004], desc[UR4][R56.64], !P0 ;  /* 0x7400400038087fae */ /* 0x000fe8000c121844 */
[----:B------:R2:W-:Y:S04]  /*30d40*/  STL.64 [R1+0x2a08], R40 ;  /* 0x002a082801007387 */ /* 0x0005e80000100a00 */
[----:B------:R-:W2:Y:S01]  /*30d50*/  LDL.LU.64 R64, [R1+0x700] ;  /* 0x0007000001407983 */ /* 0x000ea20000300a00 */
[----:B------:R-:W-:-:S04]  /*30d60*/  IMAD.WIDE R32, R2, 0x4, R234 ;  /* 0x0000000402207825 */ /* 0x000fc800078e02ea */
[C---:B------:R-:W-:Y:S01]  /*30d70*/  IMAD.WIDE R24, R2.reuse, 0x4, R242 ;  /* 0x0000000402187825 */ /* 0x040fe200078e02f2 */
[----:B------:R-:W-:Y:S04]  /*30d80*/  STL.64 [R1+0x2a10], R34 ;  /* 0x002a102201007387 */ /* 0x000fe80000100a00 */
[----:B------:R-:W-:Y:S04]  /*30d90*/  STL [R1+0x2d24], R9 ;  /* 0x002d240901007387 */ /* 0x000fe80000100800 */
[----:B------:R2:W-:Y:S04]  /*30da0*/  STL.64 [R1+0x2a18], R32 ;  /* 0x002a182001007387 */ /* 0x0005e80000100a00 */
[----:B------:R2:W-:Y:S04]  /*30db0*/  STL.64 [R1+0x2a28], R24 ;  /* 0x002a281801007387 */ /* 0x0005e80000100a00 */
[----:B------:R2:W-:Y:S04]  /*30dc0*/  STL.64 [R1+0x2a30], R12 ;  /* 0x002a300c01007387 */ /* 0x0005e80000100a00 */
[----:B------:R-:W2:Y:S04]  /*30dd0*/  LDL.LU.64 R234, [R1+0x6f8] ;  /* 0x0006f80001ea7983 */ /* 0x000ea80000300a00 */
[----:B-1----:R-:W2:Y:S04]  /*30de0*/  LDL.LU.64 R96, [R1+0x6d8] ;  /* 0x0006d80001607983 */ /* 0x002ea80000300a00 */
[----:B------:R-:W2:Y:S04]  /*30df0*/  LDL.LU.64 R88, [R1+0x6a0] ;  /* 0x0006a00001587983 */ /* 0x000ea80000300a00 */
[----:B------:R-:W2:Y:S04]  /*30e00*/  LDL.LU.64 R242, [R1+0x660] ;  /* 0x0006600001f27983 */ /* 0x000ea80000300a00 */
[----:B------:R-:W2:Y:S04]  /*30e10*/  LDL.LU.64 R250, [R1+0x620] ;  /* 0x0006200001fa7983 */ /* 0x000ea80000300a00 */
[----:B---3--:R-:W3:Y:S04]  /*30e20*/  LDL.LU.64 R80, [R1+0x5e0] ;  /* 0x0005e00001507983 */ /* 0x008ee80000300a00 */
[----:B----4-:R-:W4:Y:S04]  /*30e30*/  LDL.LU.64 R72, [R1+0x5a0] ;  /* 0x0005a00001487983 */ /* 0x010f280000300a00 */
        /* <DEDUP_REMOVED lines=10> */
[----:B------:R-:W2:Y:S04]  /*30ee0*/  LDL.LU.64 R64, [R1+0x560] ;  /* 0x0005600001407983 */ /* 0x000ea80000300a00 */
[----:B------:R-:W2:Y:S04]  /*30ef0*/  LDL.LU.64 R56, [R1+0x520] ;  /* 0x0005200001387983 */ /* 0x000ea80000300a00 */
[----:B------:R-:W2:Y:S04]  /*30f00*/  LDL.LU.64 R48, [R1+0x4e0] ;  /* 0x0004e00001307983 */ /* 0x000ea80000300a00 */
[----:B------:R-:W2:Y:S04]  /*30f10*/  LDL.LU.64 R40, [R1+0x4a0] ;  /* 0x0004a00001287983 */ /* 0x000ea80000300a00 */
[----:B------:R-:W2:Y:S01]  /*30f20*/  LDL.LU.64 R32, [R1+0x460] ;  /* 0x0004600001207983 */ /* 0x000ea20000300a00 */
[----:B------:R-:W-:-:S03]  /*30f30*/  IMAD.WIDE R216, R4, 0x4, R234 ;  /* 0x0000000404d87825 */ /* 0x000fc600078e02ea */
[----:B------:R-:W2:Y:S04]  /*30f40*/  LDL.LU.64 R24, [R1+0x420] ;  /* 0x0004200001187983 */ /* 0x000ea80000300a00 */
[----:B------:R-:W-:Y:S04]  /*30f50*/  STL [R1+0x1c04], RZ ;  /* 0x001c04ff01007387 */ /* 0x000fe80000100800 */
[----:B------:R-:W2:Y:S01]  /*30f60*/  LDL.LU.64 R234, [R1+0x3e0] ;  /* 0x0003e00001ea7983 */ /* 0x000ea20000300a00 */
[----:B------:R-:W-:-:S03]  /*30f70*/  IMAD.WIDE R192, R4, 0x4, R242 ;  /* 0x0000000404c07825 */ /* 0x000fc600078e02f2 */
[----:B------:R-:W2:Y:S01]  /*30f80*/  LDL.LU.64 R242, [R1+0x3a0] ;  /* 0x0003a00001f27983 */ /* 0x000ea20000300a00 */
[----:B------:R-:W-:-:S03]  /*30f90*/  IMAD.WIDE R184, R4, 0x4, R250 ;  /* 0x0000000404b87825 */ /* 0x000fc600078e02fa */
[----:B------:R1:W-:Y:S04]  /*30fa0*/  STL.64 [R1+0x2a40], R216 ;  /* 0x002a40d801007387 */ /* 0x0003e80000100a00 */
[----:B------:R-:W2:Y:S01]  /*30fb0*/  LDL.LU.64 R250, [R1+0x360] ;  /* 0x0003600001fa7983 */ /* 0x000ea20000300a00 */
[----:B------:R-:W-:-:S04]  /*30fc0*/  IMAD.WIDE R208, R4, 0x4, R96 ;  /* 0x0000000404d07825 */ /* 0x000fc800078e0260 */
[C---:B------:R-:W-:Y:S01]  /*30fd0*/  IMAD.WIDE R200, R4.reuse, 0x4, R88 ;  /* 0x0000000404c87825 */ /* 0x040fe200078e0258 */
[----:B------:R1:W-:Y:S03]  /*30fe0*/  STL.64 [R1+0x2a60], R208 ;  /* 0x002a60d001007387 */ /* 0x0003e60000100a00 */
[C---:B---3--:R-:W-:Y:S01]  /*30ff0*/  IMAD.WIDE R176, R4.reuse, 0x4, R80 ;  /* 0x0000000404b07825 */ /* 0x048fe200078e0250 */
[----:B------:R3:W-:Y:S03]  /*31000*/  STL.64 [R1+0x2a80], R200 ;  /* 0x002a80c801007387 */ /* 0x0007e60000100a00 */
[C---:B----4-:R-:W-:Y:S01]  /*31010*/  IMAD.WIDE R168, R4.reuse, 0x4, R72 ;  /* 0x0000000404a87825 */ /* 0x050fe200078e0248 */
[----:B------:R-:W4:Y:S04]  /*31020*/  LDL.LU.64 R88, [R1+0x320] ;  /* 0x0003200001587983 */ /* 0x000f280000300a00 */
[----:B------:R3:W-:Y:S04]  /*31030*/  STL.64 [R1+0x2aa0], R192 ;  /* 0x002aa0c001007387 */ /* 0x0007e80000100a00 */
[----:B------:R-:W3:Y:S04]  /*31040*/  LDL.LU.64 R80, [R1+0x2e0] ;  /* 0x0002e00001507983 */ /* 0x000ee80000300a00 */
[----:B------:R1:W-:Y:S04]  /*31050*/  STL.64 [R1+0x2ac0], R184 ;  /* 0x002ac0b801007387 */ /* 0x0003e80000100a00 */
[----:B------:R1:W-:Y:S04]  /*31060*/  STL.64 [R1+0x2ae0], R176 ;  /* 0x002ae0b001007387 */ /* 0x0003e80000100a00 */
[----:B------:R-:W3:Y:S04]  /*31070*/  LDL.LU.64 R72, [R1+0x2a0] ;  /* 0x0002a00001487983 */ /* 0x000ee80000300a00 */
[----:B------:R1:W-:Y:S01]  /*31080*/  STL.64 [R1+0x2b00], R168 ;  /* 0x002b00a801007387 */ /* 0x0003e20000100a00 */
[----:B--2---:R-:W-:-:S03]  /*31090*/  IMAD.WIDE R160, R4, 0x4, R64 ;  /* 0x0000000404a07825 */ /* 0x004fc600078e0240 */
[----:B------:R-:W2:Y:S01]  /*310a0*/  LDL.LU.64 R64, [R1+0x260] ;  /* 0x0002600001407983 */ /* 0x000ea20000300a00 */
[----:B------:R-:W-:-:S03]  /*310b0*/  IMAD.WIDE R152, R4, 0x4, R56 ;  /* 0x0000000404987825 */ /* 0x000fc600078e0238 */
[----:B------:R2:W-:Y:S01]  /*310c0*/  STL.64 [R1+0x2b20], R160 ;  /* 0x002b20a001007387 */ /* 0x0005e20000100a00 */
[----:B------:R-:W-:-:S03]  /*310d0*/  IMAD.WIDE R144, R4, 0x4, R48 ;  /* 0x0000000404907825 */ /* 0x000fc600078e0230 */
[----:B------:R2:W-:Y:S01]  /*310e0*/  STL.64 [R1+0x2b40], R152 ;  /* 0x002b409801007387 */ /* 0x0005e20000100a00 */
[----:B------:R-:W-:-:S03]  /*310f0*/  IMAD.WIDE R136, R4, 0x4, R40 ;  /* 0x0000000404887825 */ /* 0x000fc600078e0228 */
[----:B------:R-:W2:Y:S01]  /*31100*/  LDL.LU.64 R56, [R1+0x220] ;  /* 0x0002200001387983 */ /* 0x000ea20000300a00 */
[----:B------:R-:W-:-:S03]  /*31110*/  IMAD.WIDE R128, R4, 0x4, R32 ;  /* 0x0000000404807825 */ /* 0x000fc600078e0220 */
[----:B------:R-:W2:Y:S04]  /*31120*/  LDL.LU.64 R48, [R1+0x1e0] ;  /* 0x0001e00001307983 */ /* 0x000ea80000300a00 */
        /* <DEDUP_REMOVED lines=10> */
[----:B------:R2:W-:Y:S04]  /*311d0*/  STL.64 [R1+0x2ba0], R128 ;  /* 0x002ba08001007387 */ /* 0x0005e80000100a00 */
[----:B------:R-:W2:Y:S04]  /*311e0*/  LDL.LU.64 R242, [R1+0x120] ;  /* 0x0001200001f27983 */ /* 0x000ea80000300a00 */
        /* <DEDUP_REMOVED lines=12> */
[----:B------:R-:W2:Y:S01]  /*312b0*/  LDL.LU.64 R26, [R1] ;  /* 0x00000000011a7983 */ /* 0x000ea20000300a00 */
[----:B----4-:R-:W-:-:S04]  /*312c0*/  IMAD.WIDE R88, R4, 0x4, R88 ;  /* 0x0000000404587825 */ /* 0x010fc800078e0258 */
[C---:B---3--:R-:W-:Y:S01]  /*312d0*/  IMAD.WIDE R80, R4.reuse, 0x4, R80 ;  /* 0x0000000404507825 */ /* 0x048fe200078e0250 */
[----:B------:R3:W-:Y:S03]  /*312e0*/  STL.64 [R1+0x2c40], R88 ;  /* 0x002c405801007387 */ /* 0x0007e60000100a00 */
[C---:B------:R-:W-:Y:S01]  /*312f0*/  IMAD.WIDE R72, R4.reuse, 0x4, R72 ;  /* 0x0000000404487825 */ /* 0x040fe200078e0248 */
[----:B------:R4:W-:Y:S04]  /*31300*/  STL.64 [R1+0x2fa8], R80 ;  /* 0x002fa85001007387 */ /* 0x0009e80000100a00 */
[----:B------:R4:W-:Y:S01]  /*31310*/  STL.64 [R1+0x2fc0], R72 ;  /* 0x002fc04801007387 */ /* 0x0009e20000100a00 */
[----:B------:R-:W-:-:S04]  /*31320*/  IMAD.WIDE R90, R4, 0x4, R244 ;  /* 0x00000004045a7825 */ /* 0x000fc800078e02f4 */
[----:B------:R-:W-:-:S04]  /*31330*/  IMAD.WIDE R82, R4, 0x4, R236 ;  /* 0x0000000404527825 */ /* 0x000fc800078e02ec */
[----:B------:R-:W-:-:S04]  /*31340*/  IMAD.WIDE R22, R4, 0x4, R22 ;  /* 0x0000000404167825 */ /* 0x000fc800078e0216 */
[----:B------:R-:W-:-:S04]  /*31350*/  IMAD.WIDE R30, R4, 0x4, R30 ;  /* 0x00000004041e7825 */ /* 0x000fc800078e021e */
[----:B------:R-:W-:Y:S01]  /*31360*/  IMAD.WIDE R38, R4, 0x4, R38 ;  /* 0x0000000404267825 */ /* 0x000fe200078e0226 */
[----:B------:R-:W-:-:S03]  /*31370*/  PLOP3.LUT P5, PT, PT, PT, UP1, 0x80, 0x0 ;  /* 0x000000000000781c */ /* 0x000fc60003faf018 */
[----:B------:R-:W-:Y:S01]  /*31380*/  IMAD.WIDE R46, R4, 0x4, R46 ;  /* 0x00000004042e7825 */ /* 0x000fe200078e022e */
[----:B------:R-:W-:-:S03]  /*31390*/  PLOP3.LUT P2, PT, PT, PT, UP1, 0x80, 0x0 ;  /* 0x000000000000781c */ /* 0x000fc60003f4f018 */
[----:B------:R-:W-:-:S04]  /*313a0*/  IMAD.WIDE R54, R4, 0x4, R54 ;  /* 0x0000000404367825 */ /* 0x000fc800078e0236 */
[C---:B------:R-:W-:Y:S02]  /*313b0*/  IMAD.WIDE R62, R4.reuse, 0x4, R62 ;  /* 0x00000004043e7825 */ /* 0x040fe400078e023e */
[----:B------:R1:W-:Y:S02]  /*313c0*/  LDGSTS.E [R8+0x7800c], desc[UR4][R12.64], !P5 ;  /* 0x7800c0000c087fae */ /* 0x0003e4000e921844 */
[C---:B------:R-:W-:Y:S02]  /*313d0*/  IMAD.WIDE R70, R4.reuse, 0x4, R70 ;  /* 0x0000000404467825 */ /* 0x040fe400078e0246 */
[----:B------:R3:W-:Y:S02]  /*313e0*/  LDGSTS.E [R8+0x7c00c], desc[UR4][R10.64], !P2 ;  /* 0x7c00c0000a087fae */ /* 0x0007e4000d121844 */
[C---:B------:R-:W-:Y:S02]  /*313f0*/  IMAD.WIDE R78, R4.reuse, 0x4, R78 ;  /* 0x00000004044e7825 */ /* 0x040fe400078e024e */
[----:B------:R-:W0:Y:S02]  /*31400*/  LDGDEPBAR ;  /* 0x00000000000079af */ /* 0x000e240000000000 */
[----:B------:R-:W-:-:S02]  /*31410*/  IMAD.WIDE R74, R4, 0x4, R86 ;  /* 0x00000004044a7825 */ /* 0x000fc400078e0256 */
[----:B------:R-:W-:Y:S02]  /*31420*/  LDGSTS.E [R6], desc[UR4][R216.64], P1 ;  /* 0x00000000d8067fae */ /* 0x000fe40008921844 */
[C---:B------:R-:W-:Y:S02]  /*31430*/  IMAD.WIDE R66, R4.reuse, 0x4, R94 ;  /* 0x0000000404427825 */ /* 0x040fe400078e025e */
[----:B------:R-:W-:Y:S02]  /*31440*/  LDGSTS.E [R6+0x400], desc[UR4][R208.64], P1 ;  /* 0x00400000d0067fae */ /* 0x000fe40008921844 */
[C---:B------:R-:W-:Y:S02]  /*31450*/  IMAD.WIDE R110, R4.reuse, 0x4, R110 ;  /* 0x00000004046e7825 */ /* 0x040fe400078e026e */
[----:B------:R-:W-:Y:S02]  /*31460*/  LDGSTS.E [R6+0x800], desc[UR4][R200.64], P1 ;  /* 0x00800000c8067fae */ /* 0x000fe40008921844 */
[----:B------:R-:W-:-:S02]  /*31470*/  IMAD.WIDE R134, R4, 0x4, R134 ;  /* 0x0000000404867825 */ /* 0x000fc400078e0286 */
[----:B------:R-:W-:Y:S02]  /*31480*/  LDGSTS.E [R6+0xc00], desc[UR4][R192.64], P1 ;  /* 0x00c00000c0067fae */ /* 0x000fe40008921844 */
        /* <DEDUP_REMOVED lines=12> */
[C---:B-1----:R-:W-:Y:S02]  /*31550*/  IMAD.WIDE R12, R4.reuse, 0x4, R206 ;  /* 0x00000004040c7825 */ /* 0x042fe400078e02ce */
[----:B------:R-:W-:Y:S02]  /*31560*/  LDGSTS.E [R6+0x2800], desc[UR4][R136.64], P1 ;  /* 0x0280000088067fae */ /* 0x000fe40008921844 */
[C---:B---3--:R-:W-:Y:S02]  /*31570*/  IMAD.WIDE R10, R4.reuse, 0x4, R214 ;  /* 0x00000004040a7825 */ /* 0x048fe400078e02d6 */
[----:B------:R-:W-:Y:S02]  /*31580*/  LDGSTS.E [R6+0x2c00], desc[UR4][R128.64], P1 ;  /* 0x02c0000080067fae */ /* 0x000fe40008921844 */
[----:B------:R-:W-:-:S02]  /*31590*/  IMAD.WIDE R8, R4, 0x4, R222 ;  /* 0x0000000404087825 */ /* 0x000fc400078e02de */
[----:B------:R-:W-:Y:S04]  /*315a0*/  LDGSTS.E [R6+0x3000], desc[UR4][R120.64], P1 ;  /* 0x0300000078067fae */ /* 0x000fe80008921844 */
[----:B------:R-:W-:Y:S04]  /*315b0*/  LDGSTS.E [R6+0x3400], desc[UR4][R112.64], P1 ;  /* 0x0340000070067fae */ /* 0x000fe80008921844 */
[----:B------:R-:W-:Y:S04]  /*315c0*/  LDGSTS.E [R6+0x3800], desc[UR4][R104.64], P1 ;  /* 0x0380000068067fae */ /* 0x000fe80008921844 */
[----:B------:R-:W-:Y:S04]  /*315d0*/  LDGSTS.E [R6+0x3c00], desc[UR4][R96.64], P1 ;  /* 0x03c0000060067fae */ /* 0x000fe80008921844 */
[----:B------:R-:W-:Y:S04]  /*315e0*/  LDGSTS.E [R6+0x4000], desc[UR4][R88.64], P1 ;  /* 0x0400000058067fae */ /* 0x000fe80008921844 */
[----:B------:R-:W-:Y:S04]  /*315f0*/  LDGSTS.E [R6+0x4400], desc[UR4][R80.64], P1 ;  /* 0x0440000050067fae */ /* 0x000fe80008921844 */
[----:B------:R-:W-:Y:S01]  /*31600*/  LDGSTS.E [R6+0x4800], desc[UR4][R72.64], P1 ;  /* 0x0480000048067fae */ /* 0x000fe20008921844 */
[----:B--2---:R-:W-:-:S05]  /*31610*/  IMAD.WIDE R64, R4, 0x4, R64 ;  /* 0x0000000404407825 */ /* 0x004fca00078e0240 */
[----:B------:R1:W-:Y:S04]  /*31620*/  STL.64 [R1+0x2fd8], R64 ;  /* 0x002fd84001007387 */ /* 0x0003e80000100a00 */
[----:B------:R-:W-:Y:S01]  /*31630*/  LDGSTS.E [R6+0x4c00], desc[UR4][R64.64], P1 ;  /* 0x04c0000040067fae */ /* 0x000fe20008921844 */
[----:B------:R-:W-:-:S04]  /*31640*/  IMAD.WIDE R56, R4, 0x4, R56 ;  /* 0x0000000404387825 */ /* 0x000fc800078e0238 */
[C---:B------:R-:W-:Y:S01]  /*31650*/  IMAD.WIDE R48, R4.reuse, 0x4, R48 ;  /* 0x0000000404307825 */ /* 0x040fe200078e0230 */
[----:B------:R2:W-:Y:S03]  /*31660*/  STL.64 [R1+0x2ff0], R56 ;  /* 0x002ff03801007387 */ /* 0x0005e60000100a00 */
        /* <DEDUP_REMOVED lines=27> */
[----:B------:R3:W-:Y:S04]  /*31820*/  STL.64 [R1+0x30d8], R106 ;  /* 0x0030d86a01007387 */ /* 0x0007e80000100a00 */
[----:B------:R-:W-:Y:S04]  /*31830*/  STL.64 [R1+0x30e8], R98 ;  /* 0x0030e86201007387 */ /* 0x000fe80000100a00 */
[----:B------:R-:W-:Y:S04]  /*31840*/  STL.64 [R1+0x30f8], R90 ;  /* 0x0030f85a01007387 */ /* 0x000fe80000100a00 */
[----:B------:R3:W-:Y:S04]  /*31850*/  STL.64 [R1+0x3108], R82 ;  /* 0x0031085201007387 */ /* 0x0007e80000100a00 */
[----:B------:R-:W-:Y:S04]  /*31860*/  STL.64 [R1+0x3118], R22 ;  /* 0x0031181601007387 */ /* 0x000fe80000100a00 */
[----:B------:R-:W-:Y:S01]  /*31870*/  STL.64 [R1+0x3128], R30 ;  /* 0x0031281e01007387 */ /* 0x000fe20000100a00 */
[----:B------:R-:W-:-:S03]  /*31880*/  IMAD.WIDE R58, R4, 0x4, R102 ;  /* 0x00000004043a7825 */ /* 0x000fc600078e0266 */
[----:B------:R-:W-:Y:S04]  /*31890*/  STL.64 [R1+0x3138], R38 ;  /* 0x0031382601007387 */ /* 0x000fe80000100a00 */
[----:B------:R-:W-:Y:S01]  /*318a0*/  STL.64 [R1+0x3148], R46 ;  /* 0x0031482e01007387 */ /* 0x000fe20000100a00 */
[----:B------:R-:W-:-:S03]  /*318b0*/  IMAD.WIDE R50, R4, 0x4, R118 ;  /* 0x0000000404327825 */ /* 0x000fc600078e0276 */
[----:B------:R-:W-:Y:S01]  /*318c0*/  STL.64 [R1+0x3158], R54 ;  /* 0x0031583601007387 */ /* 0x000fe20000100a00 */
[----:B------:R-:W-:-:S03]  /*318d0*/  IMAD.WIDE R42, R4, 0x4, R126 ;  /* 0x00000004042a7825 */ /* 0x000fc600078e027e */
[----:B------:R-:W-:Y:S04]  /*318e0*/  STL.64 [R1+0x3160], R62 ;  /* 0x0031603e01007387 */ /* 0x000fe80000100a00 */
[----:B------:R-:W-:Y:S01]  /*318f0*/  STL.64 [R1+0x3168], R70 ;  /* 0x0031684601007387 */ /* 0x000fe20000100a00 */
[----:B------:R-:W-:-:S03]  /*31900*/  IMAD.WIDE R34, R4, 0x4, R142 ;  /* 0x0000000404227825 */ /* 0x000fc600078e028e */
[----:B------:R-:W-:Y:S04]  /*31910*/  STL.64 [R1+0x3170], R78 ;  /* 0x0031704e01007387 */ /* 0x000fe80000100a00 */
[----:B------:R3:W-:Y:S01]  /*31920*/  STL.64 [R1+0x3178], R74 ;  /* 0x0031784a01007387 */ /* 0x0007e20000100a00 */
[----:B------:R-:W-:-:S03]  /*31930*/  IMAD.WIDE R26, R4, 0x4, R158 ;  /* 0x00000004041a7825 */ /* 0x000fc600078e029e */
[----:B------:R3:W-:Y:S04]  /*31940*/  STL.64 [R1+0x3180], R66 ;  /* 0x0031804201007387 */ /* 0x0007e80000100a00 */
[----:B------:R3:W-:Y:S04]  /*31950*/  STL.64 [R1+0x3188], R58 ;  /* 0x0031883a01007387 */ /* 0x0007e80000100a00 */
[----:B------:R-:W-:Y:S04]  /*31960*/  STL.64 [R1+0x3190], R110 ;  /* 0x0031906e01007387 */ /* 0x000fe80000100a00 */
[----:B------:R3:W-:Y:S04]  /*31970*/  STL.64 [R1+0x3198], R50 ;  /* 0x0031983201007387 */ /* 0x0007e80000100a00 */
[----:B------:R3:W-:Y:S04]  /*31980*/  STL.64 [R1+0x31a0], R42 ;  /* 0x0031a02a01007387 */ /* 0x0007e80000100a00 */
[----:B------:R-:W-:Y:S04]  /*31990*/  STL.64 [R1+0x31a8], R134 ;  /* 0x0031a88601007387 */ /* 0x000fe80000100a00 */
[----:B------:R3:W-:Y:S04]  /*319a0*/  STL.64 [R1+0x31b0], R34 ;  /* 0x0031b02201007387 */ /* 0x0007e80000100a00 */
[----:B------:R-:W-:Y:S04]  /*319b0*/  STL.64 [R1+0x31b8], R150 ;  /* 0x0031b89601007387 */ /* 0x000fe80000100a00 */
[----:B------:R3:W-:Y:S04]  /*319c0*/  STL.64 [R1+0x31c0], R26 ;  /* 0x0031c01a01007387 */ /* 0x0007e80000100a00 */
[----:B------:R3:W-:Y:S04]  /*319d0*/  STL.64 [R1+0x31c8], R146 ;  /* 0x0031c89201007387 */ /* 0x0007e80000100a00 */
[----:B------:R3:W-:Y:S04]  /*319e0*/  STL.64 [R1+0x31d0], R138 ;  /* 0x0031d08a01007387 */ /* 0x0007e80000100a00 */
[----:B------:R3:W-:Y:S04]  /*319f0*/  STL.64 [R1+0x31d8], R130 ;  /* 0x0031d88201007387 */ /* 0x0007e80000100a00 */
[----:B------:R3:W-:Y:S04]  /*31a00*/  STL.64 [R1+0x31e0], R122 ;  /* 0x0031e07a01007387 */ /* 0x0007e80000100a00 */
[----:B------:R3:W-:Y:S04]  /*31a10*/  STL.64 [R1+0x31e8], R114 ;  /* 0x0031e87201007387 */ /* 0x0007e80000100a00 */
[----:B------:R-:W-:Y:S04]  /*31a20*/  STL.64 [R1+0x31f0], R12 ;  /* 0x0031f00c01007387 */ /* 0x000fe80000100a00 */
[----:B------:R-:W3:Y:S04]  /*31a30*/  LDL.LU.64 R216, [R1+0x33c8] ;  /* 0x0033c80001d87983 */ /* 0x000ee80000300a00 */
        /* <DEDUP_REMOVED lines=13> */
[----:B------:R-:W-:Y:S04]  /*31b10*/  LDGSTS.E [R6+0x5000], desc[UR4][R56.64], P1 ;  /* 0x0500000038067fae */ /* 0x000fe80008921844 */
        /* <DEDUP_REMOVED lines=10> */
[----:B----4-:R-:W4:Y:S04]  /*31bc0*/  LDL.LU.64 R80, [R1+0x3340] ;  /* 0x0033400001507983 */ /* 0x010f280000300a00 */
[----:B------:R-:W-:Y:S04]  /*31bd0*/  LDGSTS.E [R6+0x6800], desc[UR4][R242.64], P1 ;  /* 0x06800000f2067fae */ /* 0x000fe80008921844 */
[----:B------:R-:W4:Y:S04]  /*31be0*/  LDL.LU.64 R72, [R1+0x3338] ;  /* 0x0033380001487983 */ /* 0x000f280000300a00 */
[----:B------:R-:W-:Y:S04]  /*31bf0*/  LDGSTS.E [R6+0x6c00], desc[UR4][R250.64], P1 ;  /* 0x06c00000fa067fae */ /* 0x000fe80008921844 */
[----:B-1----:R-:W4:Y:S04]  /*31c00*/  LDL.LU.64 R64, [R1+0x3330] ;  /* 0x0033300001407983 */ /* 0x002f280000300a00 */
[----:B------:R-:W-:Y:S04]  /*31c10*/  LDGSTS.E [R6+0x7000], desc[UR4][R248.64], P1 ;  /* 0x07000000f8067fae */ /* 0x000fe80008921844 */
[----:B--2---:R-:W2:Y:S04]  /*31c20*/  LDL.LU.64 R56, [R1+0x3328] ;  /* 0x0033280001387983 */ /* 0x004ea80000300a00 */
[----:B------:R-:W-:Y:S04]  /*31c30*/  LDGSTS.E [R6+0x7400], desc[UR4][R240.64], P1 ;  /* 0x07400000f0067fae */ /* 0x000fe80008921844 */
[----:B---3--:R-:W3:Y:S04]  /*31c40*/  LDL.LU.64 R48, [R1+0x3320] ;  /* 0x0033200001307983 */ /* 0x008ee80000300a00 */
[----:B------:R-:W-:Y:S04]  /*31c50*/  LDGSTS.E [R6+0x7800], desc[UR4][R232.64], P1 ;  /* 0x07800000e8067fae */ /* 0x000fe80008921844 */
[----:B------:R-:W4:Y:S04]  /*31c60*/  LDL.LU.64 R40, [R1+0x3318] ;  /* 0x0033180001287983 */ /* 0x000f280000300a00 */
[----:B------:R1:W-:Y:S04]  /*31c70*/  LDGSTS.E [R6+0x7c00], desc[UR4][R170.64], P1 ;  /* 0x07c00000aa067fae */ /* 0x0003e80008921844 */
[----:B------:R-:W2:Y:S04]  /*31c80*/  LDL.LU.64 R32, [R1+0x3310] ;  /* 0x0033100001207983 */ /* 0x000ea80000300a00 */
[----:B------:R1:W-:Y:S04]  /*31c90*/  LDGSTS.E [R6+0x10000], desc[UR4][R162.64], P1 ;  /* 0x10000000a2067fae */ /* 0x0003e80008921844 */
[----:B------:R-:W3:Y:S04]  /*31ca0*/  LDL.LU.64 R24, [R1+0x3308] ;  /* 0x0033080001187983 */ /* 0x000ee80000300a00 */
[----:B------:R1:W-:Y:S04]  /*31cb0*/  LDGSTS.E [R6+0x10400], desc[UR4][R154.64], P1 ;  /* 0x104000009a067fae */ /* 0x0003e80008921844 */
[----:B------:R-:W4:Y:S04]  /*31cc0*/  LDL.LU.64 R234, [R1+0x3300] ;  /* 0x0033000001ea7983 */ /* 0x000f280000300a00 */
[----:B------:R-:W-:Y:S04]  /*31cd0*/  LDGSTS.E [R6+0x10800], desc[UR4][R106.64], P1 ;  /* 0x108000006a067fae */ /* 0x000fe80008921844 */
[----:B------:R-:W2:Y:S04]  /*31ce0*/  LDL.LU.64 R242, [R1+0x32f8] ;  /* 0x0032f80001f27983 */ /* 0x000ea80000300a00 */
[----:B------:R-:W-:Y:S04]  /*31cf0*/  LDGSTS.E [R6+0x10c00], desc[UR4][R98.64], P1 ;  /* 0x10c0000062067fae */ /* 0x000fe80008921844 */
[----:B------:R-:W3:Y:S04]  /*31d00*/  LDL.LU.64 R250, [R1+0x32f0] ;  /* 0x0032f00001fa7983 */ /* 0x000ee80000300a00 */
[----:B------:R-:W-:Y:S04]  /*31d10*/  LDGSTS.E [R6+0x11000], desc[UR4][R90.64], P1 ;  /* 0x110000005a067fae */ /* 0x000fe80008921844 */
[----:B------:R-:W-:Y:S04]  /*31d20*/  LDGSTS.E [R6+0x11400], desc[UR4][R82.64], P1 ;  /* 0x1140000052067fae */ /* 0x000fe80008921844 */
[----:B------:R-:W4:Y:S04]  /*31d30*/  LDL.LU.64 R106, [R1+0x6f0] ;  /* 0x0006f000016a7983 */ /* 0x000f280000300a00 */
[----:B------:R-:W-:Y:S04]  /*31d40*/  LDGSTS.E [R6+0x11800], desc[UR4][R22.64], P1 ;  /* 0x1180000016067fae */ /* 0x000fe80008921844 */
[----:B------:R-:W2:Y:S04]  /*31d50*/  LDL.LU.64 R82, [R1+0x6d0] ;  /* 0x0006d00001527983 */ /* 0x000ea80000300a00 */
[----:B------:R-:W-:Y:S04]  /*31d60*/  LDGSTS.E [R6+0x11c00], desc[UR4][R30.64], P1 ;  /* 0x11c000001e067fae */ /* 0x000fe80008921844 */
[----:B------:R-:W-:Y:S04]  /*31d70*/  LDGSTS.E [R6+0x12000], desc[UR4][R38.64], P1 ;  /* 0x1200000026067fae */ /* 0x000fe80008921844 */
[----:B------:R-:W-:Y:S04]  /*31d80*/  LDGSTS.E [R6+0x12400], desc[UR4][R46.64], P1 ;  /* 0x124000002e067fae */ /* 0x000fe80008921844 */
[----:B------:R-:W-:Y:S04]  /*31d90*/  LDGSTS.E [R6+0x12800], desc[UR4][R54.64], P1 ;  /* 0x1280000036067fae */ /* 0x000fe80008921844 */
[----:B------:R-:W-:Y:S04]  /*31da0*/  LDGSTS.E [R6+0x12c00], desc[UR4][R62.64], P1 ;  /* 0x12c000003e067fae */ /* 0x000fe80008921844 */
[----:B------:R-:W-:Y:S04]  /*31db0*/  LDGSTS.E [R6+0x13000], desc[UR4][R70.64], P1 ;  /* 0x1300000046067fae */ /* 0x000fe80008921844 */
[----:B------:R-:W-:Y:S04]  /*31dc0*/  LDGSTS.E [R6+0x13400], desc[UR4][R78.64], P1 ;  /* 0x134000004e067fae */ /* 0x000fe80008921844 */
[----:B------:R-:W3:Y:S04]  /*31dd0*/  LDL.LU.64 R98, [R1+0x690] ;  /* 0x0006900001627983 */ /* 0x000ee80000300a00 */
[----:B------:R-:W-:Y:S04]  /*31de0*/  LDGSTS.E [R6+0x13800], desc[UR4][R74.64], P1 ;  /* 0x138000004a067fae */ /* 0x000fe80008921844 */
[----:B------:R-:W1:Y:S04]  /*31df0*/  LDL.LU.64 R90, [R1+0x650] ;  /* 0x00065000015a7983 */ /* 0x000e680000300a00 */
[----:B------:R-:W-:Y:S04]  /*31e00*/  LDGSTS.E [R6+0x13c00], desc[UR4][R66.64], P1 ;  /* 0x13c0000042067fae */ /* 0x000fe80008921844 */
[----:B------:R-:W3:Y:S04]  /*31e10*/  LDL.LU.64 R74, [R1+0x610] ;  /* 0x00061000014a7983 */ /* 0x000ee80000300a00 */
[----:B------:R-:W-:Y:S04]  /*31e20*/  LDGSTS.E [R6+0x14000], desc[UR4][R58.64], P1 ;  /* 0x140000003a067fae */ /* 0x000fe80008921844 */
[----:B------:R-:W3:Y:S04]  /*31e30*/  LDL.LU.64 R66, [R1+0x5d0] ;  /* 0x0005d00001427983 */ /* 0x000ee80000300a00 */
[----:B------:R-:W-:Y:S04]  /*31e40*/  LDGSTS.E [R6+0x14400], desc[UR4][R110.64], P1 ;  /* 0x144000006e067fae */ /* 0x000fe80008921844 */
[----:B------:R-:W3:Y:S04]  /*31e50*/  LDL.LU.64 R58, [R1+0x590] ;  /* 0x00059000013a7983 */ /* 0x000ee80000300a00 */
[----:B------:R-:W-:Y:S04]  /*31e60*/  LDGSTS.E [R6+0x14800], desc[UR4][R50.64], P1 ;  /* 0x1480000032067fae */ /* 0x000fe80008921844 */
[----:B------:R-:W-:Y:S04]  /*31e70*/  LDGSTS.E [R6+0x14c00], desc[UR4][R42.64], P1 ;  /* 0x14c000002a067fae */ /* 0x000fe80008921844 */
[----:B------:R-:W-:Y:S04]  /*31e80*/  LDGSTS.E [R6+0x15000], desc[UR4][R134.64], P1 ;  /* 0x1500000086067fae */ /* 0x000fe80008921844 */
[----:B------:R-:W3:Y:S04]  /*31e90*/  LDL.LU.64 R50, [R1+0x550] ;  /* 0x0005500001327983 */ /* 0x000ee80000300a00 */
[----:B------:R-:W3:Y:S04]  /*31ea0*/  LDL.LU.64 R42, [R1+0x510] ;  /* 0x00051000012a7983 */ /* 0x000ee80000300a00 */
[----:B------:R-:W-:Y:S04]  /*31eb0*/  LDGSTS.E [R6+0x15400], desc[UR4][R34.64], P1 ;  /* 0x1540000022067fae */ /* 0x000fe80008921844 */
[----:B------:R-:W-:Y:S04]  /*31ec0*/  LDGSTS.E [R6+0x15800], desc[UR4][R150.64], P1 ;  /* 0x1580000096067fae */ /* 0x000fe80008921844 */
[----:B------:R-:W-:Y:S04]  /*31ed0*/  LDGSTS.E [R6+0x15c00], desc[UR4][R26.64], P1 ;  /* 0x15c000001a067fae */ /* 0x000fe80008921844 */
[----:B------:R-:W3:Y:S04]  /*31ee0*/  LDL.LU.64 R34, [R1+0x4d0] ;  /* 0x0004d00001227983 */ /* 0x000ee80000300a00 */
[----:B------:R3:W-:Y:S04]  /*31ef0*/  LDGSTS.E [R6+0x16000], desc[UR4][R146.64], P1 ;  /* 0x1600000092067fae */ /* 0x0007e80008921844 */
[----:B------:R-:W3:Y:S04]  /*31f00*/  LDL.LU.64 R26, [R1+0x490] ;  /* 0x00049000011a7983 */ /* 0x000ee80000300a00 */
[----:B------:R-:W3:Y:S04]  /*31f10*/  LDL.LU.64 R232, [R1+0x450] ;  /* 0x0004500001e87983 */ /* 0x000ee80000300a00 */
[----:B------:R-:W3:Y:S04]  /*31f20*/  LDL.LU.64 R240, [R1+0x410] ;  /* 0x0004100001f07983 */ /* 0x000ee80000300a00 */
[----:B------:R-:W3:Y:S04]  /*31f30*/  LDL.LU.64 R248, [R1+0x3d0] ;  /* 0x0003d00001f87983 */ /* 0x000ee80000300a00 */
[----:B------:R3:W-:Y:S04]  /*31f40*/  LDGSTS.E [R6+0x16400], desc[UR4][R138.64], P1 ;  /* 0x164000008a067fae */ /* 0x0007e80008921844 */
[----:B------:R3:W-:Y:S04]  /*31f50*/  LDGSTS.E [R6+0x16800], desc[UR4][R130.64], P1 ;  /* 0x1680000082067fae */ /* 0x0007e80008921844 */
[----:B------:R3:W-:Y:S04]  /*31f60*/  LDGSTS.E [R6+0x16c00], desc[UR4][R122.64], P1 ;  /* 0x16c000007a067fae */ /* 0x0007e80008921844 */
[----:B------:R3:W-:Y:S04]  /*31f70*/  LDGSTS.E [R6+0x17000], desc[UR4][R114.64], P1 ;  /* 0x1700000072067fae */ /* 0x0007e80008921844 */
[----:B------:R-:W-:Y:S04]  /*31f80*/  LDGSTS.E [R6+0x17400], desc[UR4][R12.64], P1 ;  /* 0x174000000c067fae */ /* 0x000fe80008921844 */
[----:B------:R-:W-:Y:S04]  /*31f90*/  LDGSTS.E [R6+0x17800], desc[UR4][R10.64], P1 ;  /* 0x178000000a067fae */ /* 0x000fe80008921844 */
[----:B------:R3:W-:Y:S01]  /*31fa0*/  LDGSTS.E [R6+0x17c00], desc[UR4][R8.64], P1 ;  /* 0x17c0000008067fae */ /* 0x0007e20008921844 */
[----:B--2---:R-:W-:-:S03]  /*31fb0*/  IMAD.WIDE R236, R4, 0x4, R82 ;  /* 0x0000000404ec7825 */ /* 0x004fc600078e0252 */
[----:B------:R-:W2:Y:S01]  /*31fc0*/  LDL.LU.64 R82, [R1+0x390] ;  /* 0x0003900001527983 */ /* 0x000ea20000300a00 */
[----:B----4-:R-:W-:-:S04]  /*31fd0*/  IMAD.WIDE R222, R4, 0x4, R106 ;  /* 0x0000000404de7825 */ /* 0x010fc800078e026a */
[C---:B-1----:R-:W-:Y:S01]  /*31fe0*/  IMAD.WIDE R170, R4.reuse, 0x4, R90 ;  /* 0x0000000404aa7825 */ /* 0x042fe200078e025a */
[----:B------:R-:W-:Y:S03]  /*31ff0*/  LDGSTS.E [R5+0x100], desc[UR4][R222.64], P1 ;  /* 0x00100000de057fae */ /* 0x000fe60008921844 */
[C---:B---3--:R-:W-:Y:S01]  /*32000*/  IMAD.WIDE R162, R4.reuse, 0x4, R74 ;  /* 0x0000000404a27825 */ /* 0x048fe200078e024a */
[----:B------:R-:W-:Y:S04]  /*32010*/  LDGSTS.E [R5+0x500], desc[UR4][R236.64], P1 ;  /* 0x00500000ec057fae */ /* 0x000fe80008921844 */
[----:B------:R-:W3:Y:S01]  /*32020*/  LDL.LU.64 R74, [R1+0x350] ;  /* 0x00035000014a7983 */ /* 0x000ee20000300a00 */
[----:B------:R-:W-:-:S03]  /*32030*/  IMAD.WIDE R154, R4, 0x4, R66 ;  /* 0x00000004049a7825 */ /* 0x000fc600078e0242 */
[----:B------:R-:W4:Y:S04]  /*32040*/  LDL.LU.64 R66, [R1+0x310] ;  /* 0x0003100001427983 */ /* 0x000f280000300a00 */
[----:B------:R1:W-:Y:S01]  /*32050*/  STL.64 [R1+0x21e8], R170 ;  /* 0x0021e8aa01007387 */ /* 0x0003e20000100a00 */
[----:B------:R-:W-:-:S03]  /*32060*/  IMAD.WIDE R146, R4, 0x4, R58 ;  /* 0x0000000404927825 */ /* 0x000fc600078e023a */
[----:B------:R1:W-:Y:S04]  /*32070*/  STL.64 [R1+0x21f0], R162 ;  /* 0x0021f0a201007387 */ /* 0x0003e80000100a00 */
[----:B------:R-:W4:Y:S04]  /*32080*/  LDL.LU.64 R58, [R1+0x2d0] ;  /* 0x0002d000013a7983 */ /* 0x000f280000300a00 */
[----:B------:R1:W-:Y:S01]  /*32090*/  STL.64 [R1+0x2200], R154 ;  /* 0x0022009a01007387 */ /* 0x0003e20000100a00 */
[----:B------:R-:W-:-:S03]  /*320a0*/  IMAD.WIDE R138, R4, 0x4, R50 ;  /* 0x00000004048a7825 */ /* 0x000fc600078e0232 */
[----:B------:R-:W4:Y:S01]  /*320b0*/  LDL.LU.64 R50, [R1+0x290] ;  /* 0x0002900001327983 */ /* 0x000f220000300a00 */
[----:B------:R-:W-:-:S03]  /*320c0*/  IMAD.WIDE R130, R4, 0x4, R42 ;  /* 0x0000000404827825 */ /* 0x000fc600078e022a */
[----:B------:R1:W-:Y:S04]  /*320d0*/  STL.64 [R1+0x2210], R146 ;  /* 0x0022109201007387 */ /* 0x0003e80000100a00 */
[----:B------:R1:W-:Y:S04]  /*320e0*/  STL.64 [R1+0x2b28], R138 ;  /* 0x002b288a01007387 */ /* 0x0003e80000100a00 */
[----:B------:R-:W4:Y:S01]  /*320f0*/  LDL.LU.64 R42, [R1+0x250] ;  /* 0x00025000012a7983 */ /* 0x000f220000300a00 */
[----:B------:R-:W-:-:S04]  /*32100*/  IMAD.WIDE R244, R4, 0x4, R98 ;  /* 0x0000000404f47825 */ /* 0x000fc800078e0262 */
[C---:B------:R-:W-:Y:S01]  /*32110*/  IMAD.WIDE R122, R4.reuse, 0x4, R34 ;  /* 0x00000004047a7825 */ /* 0x040fe200078e0222 */
[----:B------:R-:W-:Y:S04]  /*32120*/  LDGSTS.E [R5+0x900], desc[UR4][R244.64], P1 ;  /* 0x00900000f4057fae */ /* 0x000fe80008921844 */
[----:B------:R-:W4:Y:S01]  /*32130*/  LDL.LU.64 R34, [R1+0x210] ;  /* 0x0002100001227983 */ /* 0x000f220000300a00 */
[----:B------:R-:W-:-:S03]  /*32140*/  IMAD.WIDE R114, R4, 0x4, R26 ;  /* 0x0000000404727825 */ /* 0x000fc600078e021a */
[----:B------:R1:W-:Y:S01]  /*32150*/  STL.64 [R1+0x2b48], R130 ;  /* 0x002b488201007387 */ /* 0x0003e20000100a00 */
[----:B------:R-:W-:-:S03]  /*32160*/  IMAD.WIDE R106, R4, 0x4, R232 ;  /* 0x00000004046a7825 */ /* 0x000fc600078e02e8 */
[----:B------:R-:W4:Y:S01]  /*32170*/  LDL.LU.64 R26, [R1+0x1d0] ;  /* 0x0001d000011a7983 */ /* 0x000f220000300a00 */
[----:B------:R-:W-:-:S03]  /*32180*/  IMAD.WIDE R98, R4, 0x4, R240 ;  /* 0x0000000404627825 */ /* 0x000fc600078e02f0 */
[----:B------:R-:W4:Y:S01]  /*32190*/  LDL.LU.64 R232, [R1+0x198] ;  /* 0x0001980001e87983 */ /* 0x000f220000300a00 */
[----:B------:R-:W-:-:S03]  /*321a0*/  IMAD.WIDE R90, R4, 0x4, R248 ;  /* 0x00000004045a7825 */ /* 0x000fc600078e02f8 */
[----:B------:R1:W-:Y:S04]  /*321b0*/  STL.64 [R1+0x2b68], R122 ;  /* 0x002b687a01007387 */ /* 0x0003e80000100a00 */
[----:B------:R-:W4:Y:S04]  /*321c0*/  LDL.LU.64 R240, [R1+0x178] ;  /* 0x0001780001f07983 */ /* 0x000f280000300a00 */
[----:B------:R-:W4:Y:S04]  /*321d0*/  LDL.LU.64 R248, [R1+0x158] ;  /* 0x0001580001f87983 */ /* 0x000f280000300a00 */
        /* <DEDUP_REMOVED lines=11> */
[----:B------:R-:W4:Y:S01]  /*32290*/  LDL.LU.64 R8, [R1+0x58] ;  /* 0x0000580001087983 */ /* 0x000f220000300a00 */
[----:B------:R-:W-:-:S03]  /*322a0*/  IMAD.WIDE R134, R4, 0x4, R250 ;  /* 0x0000000404867825 */ /* 0x000fc600078e02fa */
[----:B------:R-:W-:Y:S01]  /*322b0*/  LDGSTS.E [R5+0xd00], desc[UR4][R170.64], P1 ;  /* 0x00d00000aa057fae */ /* 0x000fe20008921844 */
        /* <DEDUP_REMOVED lines=20> */
[----:B--2---:R-:W-:-:S05]  /*32400*/  IMAD.WIDE R82, R4, 0x4, R82 ;  /* 0x0000000404527825 */ /* 0x004fca00078e0252 */
[----:B------:R2:W-:Y:S04]  /*32410*/  STL.64 [R1+0x2c08], R82 ;  /* 0x002c085201007387 */ /* 0x0005e80000100a00 */
[----:B------:R-:W2:Y:S04]  /*32420*/  LDL.LU.64 R10, [R1+0x38] ;  /* 0x00003800010a7983 */ /* 0x000ea80000300a00 */
[----:B------:R-:W2:Y:S01]  /*32430*/  LDL.LU.64 R12, [R1+0x18] ;  /* 0x00001800010c7983 */ /* 0x000ea20000300a00 */
[----:B------:R-:W-:-:S03]  /*32440*/  IMAD.WIDE R88, R4, 0x4, R88 ;  /* 0x0000000404587825 */ /* 0x000fc600078e0258 */
[----:B------:R-:W-:Y:S01]  /*32450*/  LDGSTS.E [R5+0x3900], desc[UR4][R82.64], P1 ;  /* 0x0390000052057fae */ /* 0x000fe20008921844 */
[----:B------:R-:W-:-:S04]  /*32460*/  IMAD.WIDE R96, R4, 0x4, R96 ;  /* 0x0000000404607825 */ /* 0x000fc800078e0260 */
[----:B---3--:R-:W-:-:S04]  /*32470*/  IMAD.WIDE R74, R4, 0x4, R74 ;  /* 0x00000004044a7825 */ /* 0x008fc800078e024a */
[C---:B----4-:R-:W-:Y:S01]  /*32480*/  IMAD.WIDE R66, R4.reuse, 0x4, R66 ;  /* 0x0000000404427825 */ /* 0x050fe200078e0242 */
[----:B------:R3:W-:Y:S04]  /*32490*/  STL.64 [R1+0x2c28], R74 ;  /* 0x002c284a01007387 */ /* 0x0007e80000100a00 */
[----:B------:R4:W-:Y:S01]  /*324a0*/  STL.64 [R1+0x2c48], R66 ;  /* 0x002c484201007387 */ /* 0x0009e20000100a00 */
[----:B------:R-:W-:-:S03]  /*324b0*/  IMAD.WIDE R104, R4, 0x4, R104 ;  /* 0x0000000404687825 */ /* 0x000fc600078e0268 */
[----:B------:R-:W-:Y:S01]  /*324c0*/  LDGSTS.E [R5+0x3d00], desc[UR4][R74.64], P1 ;  /* 0x03d000004a057fae */ /* 0x000fe20008921844 */
[----:B------:R-:W-:-:S03]  /*324d0*/  IMAD.WIDE R58, R4, 0x4, R58 ;  /* 0x00000004043a7825 */ /* 0x000fc600078e023a */
[----:B------:R-:W-:Y:S04]  /*324e0*/  LDGSTS.E [R5+0x4100], desc[UR4][R66.64], P1 ;  /* 0x0410000042057fae */ /* 0x000fe80008921844 */
[----:B------:R4:W-:Y:S01]  /*324f0*/  STL.64 [R1+0x2e30], R58 ;  /* 0x002e303a01007387 */ /* 0x0009e20000100a00 */
[----:B------:R-:W-:-:S03]  /*32500*/  IMAD.WIDE R110, R4, 0x4, R112 ;  /* 0x00000004046e7825 */ /* 0x000fc600078e0270 */
[----:B------:R-:W-:Y:S01]  /*32510*/  LDGSTS.E [R5+0x4500], desc[UR4][R58.64], P1 ;  /* 0x045000003a057fae */ /* 0x000fe20008921844 */
[----:B------:R-:W-:-:S05]  /*32520*/  IMAD.WIDE R50, R4, 0x4, R50 ;  /* 0x0000000404327825 */ /* 0x000fca00078e0232 */
[----:B------:R4:W-:Y:S01]  /*32530*/  STL.64 [R1+0x2e48], R50 ;  /* 0x002e483201007387 */ /* 0x0009e20000100a00 */
[----:B------:R-:W-:-:S03]  /*32540*/  IMAD.WIDE R102, R4, 0x4, R128 ;  /* 0x0000000404667825 */ /* 0x000fc600078e0280 */
[----:B------:R-:W-:Y:S01]  /*32550*/  LDGSTS.E [R5+0x4900], desc[UR4][R50.64], P1 ;  /* 0x0490000032057fae */ /* 0x000fe20008921844 */
[----:B------:R-:W-:-:S05]  /*32560*/  IMAD.WIDE R42, R4, 0x4, R42 ;  /* 0x00000004042a7825 */ /* 0x000fca00078e022a */
[----:B------:R4:W-:Y:S01]  /*32570*/  STL.64 [R1+0x2e60], R42 ;  /* 0x002e602a01007387 */ /* 0x0009e20000100a00 */
[----:B------:R-:W-:-:S03]  /*32580*/  IMAD.WIDE R94, R4, 0x4, R136 ;  /* 0x00000004045e7825 */ /* 0x000fc600078e0288 */
        /* <DEDUP_REMOVED lines=26> */
[----:B------:R-:W-:Y:S01]  /*32730*/  STL.64 [R1+0x2f40], R158 ;  /* 0x002f409e01007387 */ /* 0x000fe20000100a00 */
        /* <DEDUP_REMOVED lines=19> */
[----:B------:R-:W-:Y:S04]  /*32870*/  LDGSTS.E [R5+0x7500], desc[UR4][R182.64], P1 ;  /* 0x07500000b6057fae */ /* 0x000fe80008921844 */
[----:B------:R4:W-:Y:S04]  /*32880*/  LDGSTS.E [R5+0x7900], desc[UR4][R174.64], P1 ;  /* 0x07900000ae057fae */ /* 0x0009e80008921844 */
[----:B------:R-:W-:Y:S04]  /*32890*/  LDGSTS.E [R5+0x7d00], desc[UR4][R166.64], P1 ;  /* 0x07d00000a6057fae */ /* 0x000fe80008921844 */
[----:B------:R-:W-:Y:S01]  /*328a0*/  LDGSTS.E [R5+0x10100], desc[UR4][R158.64], P1 ;  /* 0x101000009e057fae */ /* 0x000fe20008921844 */
[----:B--2---:R-:W-:-:S04]  /*328b0*/  IMAD.WIDE R150, R4, 0x4, R10 ;  /* 0x0000000404967825 */ /* 0x004fc800078e020a */
[C---:B------:R-:W-:Y:S01]  /*328c0*/  IMAD.WIDE R142, R4.reuse, 0x4, R12 ;  /* 0x00000004048e7825 */ /* 0x040fe200078e020c */
[----:B------:R-:W-:Y:S04]  /*328d0*/  STL.64 [R1+0x2f50], R150 ;  /* 0x002f509601007387 */ /* 0x000fe80000100a00 */
[----:B------:R-:W-:Y:S04]  /*328e0*/  STL.64 [R1+0x2f60], R142 ;  /* 0x002f608e01007387 */ /* 0x000fe80000100a00 */
[----:B------:R2:W-:Y:S04]  /*328f0*/  STL.64 [R1+0x2f70], R134 ;  /* 0x002f708601007387 */ /* 0x0005e80000100a00 */
[----:B------:R2:W-:Y:S04]  /*32900*/  STL.64 [R1+0x2f80], R126 ;  /* 0x002f807e01007387 */ /* 0x0005e80000100a00 */
        /* <DEDUP_REMOVED lines=14> */
[----:B------:R2:W-:Y:S01]  /*329f0*/  STL.64 [R1+0x3090], R102 ;  /* 0x0030906601007387 */ /* 0x0005e20000100a00 */
[----:B------:R-:W-:-:S03]  /*32a00*/  IMAD.WIDE R10, R4, 0x4, R200 ;  /* 0x00000004040a7825 */ /* 0x000fc600078e02c8 */
[----:B------:R2:W-:Y:S01]  /*32a10*/  STL.64 [R1+0x30a0], R94 ;  /* 0x0030a05e01007387 */ /* 0x0005e20000100a00 */
[----:B------:R-:W-:-:S03]  /*32a20*/  IMAD.WIDE R12, R4, 0x4, R208 ;  /* 0x00000004040c7825 */ /* 0x000fc600078e02d0 */
[----:B------:R2:W-:Y:S04]  /*32a30*/  STL.64 [R1+0x30b0], R86 ;  /* 0x0030b05601007387 */ /* 0x0005e80000100a00 */
        /* <DEDUP_REMOVED lines=10> */
[----:B-1----:R-:W2:Y:S04]  /*32ae0*/  LDL.LU.64 R170, [R1+0x32e8] ;  /* 0x0032e80001aa7983 */ /* 0x002ea80000300a00 */
[----:B------:R-:W2:Y:S04]  /*32af0*/  LDL.LU.64 R162, [R1+0x32e0] ;  /* 0x0032e00001a27983 */ /* 0x000ea80000300a00 */
[----:B------:R-:W2:Y:S04]  /*32b00*/  LDL.LU.64 R154, [R1+0x32d8] ;  /* 0x0032d800019a7983 */ /* 0x000ea80000300a00 */
[----:B------:R-:W2:Y:S04]  /*32b10*/  LDL.LU.64 R146, [R1+0x32d0] ;  /* 0x0032d00001927983 */ /* 0x000ea80000300a00 */
[----:B------:R-:W2:Y:S04]  /*32b20*/  LDL.LU.64 R138, [R1+0x32c8] ;  /* 0x0032c800018a7983 */ /* 0x000ea80000300a00 */
[----:B------:R-:W2:Y:S04]  /*32b30*/  LDL.LU.64 R130, [R1+0x32c0] ;  /* 0x0032c00001827983 */ /* 0x000ea80000300a00 */
[----:B------:R-:W2:Y:S04]  /*32b40*/  LDL.LU.64 R122, [R1+0x32b8] ;  /* 0x0032b800017a7983 */ /* 0x000ea80000300a00 */
[----:B------:R-:W-:Y:S04]  /*32b50*/  LDGSTS.E [R5+0x10500], desc[UR4][R150.64], P1 ;  /* 0x1050000096057fae */ /* 0x000fe80008921844 */
        /* <DEDUP_REMOVED lines=10> */
[----:B---3--:R-:W3:Y:S04]  /*32c00*/  LDL.LU.64 R74, [R1+0x3288] ;  /* 0x00328800014a7983 */ /* 0x008ee80000300a00 */
[----:B------:R-:W-:Y:S04]  /*32c10*/  LDGSTS.E [R5+0x11d00], desc[UR4][R32.64], P1 ;  /* 0x11d0000020057fae */ /* 0x000fe80008921844 */
[----:B----4-:R-:W4:Y:S04]  /*32c20*/  LDL.LU.64 R66, [R1+0x3280] ;  /* 0x0032800001427983 */ /* 0x010f280000300a00 */
[----:B------:R-:W-:Y:S04]  /*32c30*/  LDGSTS.E [R5+0x12100], desc[UR4][R40.64], P1 ;  /* 0x1210000028057fae */ /* 0x000fe80008921844 */
[----:B------:R-:W3:Y:S04]  /*32c40*/  LDL.LU.64 R58, [R1+0x3278] ;  /* 0x00327800013a7983 */ /* 0x000ee80000300a00 */
[----:B------:R-:W-:Y:S04]  /*32c50*/  LDGSTS.E [R5+0x12500], desc[UR4][R48.64], P1 ;  /* 0x1250000030057fae */ /* 0x000fe80008921844 */
[----:B------:R-:W4:Y:S04]  /*32c60*/  LDL.LU.64 R50, [R1+0x3270] ;  /* 0x0032700001327983 */ /* 0x000f280000300a00 */
[----:B------:R-:W-:Y:S04]  /*32c70*/  LDGSTS.E [R5+0x12900], desc[UR4][R56.64], P1 ;  /* 0x1290000038057fae */ /* 0x000fe80008921844 */
[----:B------:R-:W4:Y:S04]  /*32c80*/  LDL.LU.64 R42, [R1+0x3268] ;  /* 0x00326800012a7983 */ /* 0x000f280000300a00 */
[----:B------:R-:W-:Y:S04]  /*32c90*/  LDGSTS.E [R5+0x12d00], desc[UR4][R64.64], P1 ;  /* 0x12d0000040057fae */ /* 0x000fe80008921844 */
[----:B------:R-:W3:Y:S04]  /*32ca0*/  LDL.LU.64 R34, [R1+0x3260] ;  /* 0x0032600001227983 */ /* 0x000ee80000300a00 */
        /* <DEDUP_REMOVED lines=9> */
[----:B------:R-:W-:Y:S04]  /*32d40*/  LDGSTS.E [R5+0x14500], desc[UR4][R110.64], P1 ;  /* 0x145000006e057fae */ /* 0x000fe80008921844 */
[----:B--2---:R-:W2:Y:S04]  /*32d50*/  LDL.LU.64 R134, [R1+0x6e8] ;  /* 0x0006e80001867983 */ /* 0x004ea80000300a00 */
[----:B------:R-:W-:Y:S04]  /*32d60*/  LDGSTS.E [R5+0x14900], desc[UR4][R8.64], P1 ;  /* 0x1490000008057fae */ /* 0x000fe80008921844 */
[----:B------:R-:W4:Y:S04]  /*32d70*/  LDL.LU.64 R126, [R1+0x6c0] ;  /* 0x0006c000017e7983 */ /* 0x000f280000300a00 */
[----:B------:R-:W-:Y:S04]  /*32d80*/  LDGSTS.E [R5+0x14d00], desc[UR4][R102.64], P1 ;  /* 0x14d0000066057fae */ /* 0x000fe80008921844 */
[----:B------:R-:W3:Y:S04]  /*32d90*/  LDL.LU.64 R8, [R1+0x680] ;  /* 0x0006800001087983 */ /* 0x000ee80000300a00 */
[----:B------:R-:W4:Y:S04]  /*32da0*/  LDL.LU.64 R118, [R1+0x640] ;  /* 0x0006400001767983 */ /* 0x000f280000300a00 */
[----:B------:R-:W4:Y:S04]  /*32db0*/  LDL.LU.64 R110, [R1+0x600] ;  /* 0x00060000016e7983 */ /* 0x000f280000300a00 */
[----:B------:R-:W4:Y:S04]  /*32dc0*/  LDL.LU.64 R102, [R1+0x5c0] ;  /* 0x0005c00001667983 */ /* 0x000f280000300a00 */
[----:B------:R-:W-:Y:S04]  /*32dd0*/  LDGSTS.E [R5+0x15100], desc[UR4][R94.64], P1 ;  /* 0x151000005e057fae */ /* 0x000fe80008921844 */
[----:B------:R-:W-:Y:S04]  /*32de0*/  LDGSTS.E [R5+0x15500], desc[UR4][R86.64], P1 ;  /* 0x1550000056057fae */ /* 0x000fe80008921844 */
[----:B------:R-:W-:Y:S04]  /*32df0*/  LDGSTS.E [R5+0x15900], desc[UR4][R78.64], P1 ;  /* 0x159000004e057fae */ /* 0x000fe80008921844 */
        /* <DEDUP_REMOVED lines=11> */
[----:B------:R1:W-:Y:S04]  /*32eb0*/  LDGSTS.E [R5+0x17100], desc[UR4][R10.64], P1 ;  /* 0x171000000a057fae */ /* 0x0003e80008921844 */
[----:B------:R-:W4:Y:S04]  /*32ec0*/  LDL.LU.64 R46, [R1+0x400] ;  /* 0x00040000012e7983 */ /* 0x000f280000300a00 */
[----:B------:R-:W4:Y:S04]  /*32ed0*/  LDL.LU.64 R38, [R1+0x3c0] ;  /* 0x0003c00001267983 */ /* 0x000f280000300a00 */
[----:B------:R-:W1:Y:S04]  /*32ee0*/  LDL.LU.64 R10, [R1+0x380] ;  /* 0x00038000010a7983 */ /* 0x000e680000300a00 */
[----:B------:R1:W-:Y:S04]  /*32ef0*/  LDGSTS.E [R5+0x17500], desc[UR4][R12.64], P1 ;  /* 0x175000000c057fae */ /* 0x0003e80008921844 */
[----:B------:R-:W-:Y:S04]  /*32f00*/  LDGSTS.E [R5+0x17900], desc[UR4][R30.64], P1 ;  /* 0x179000001e057fae */ /* 0x000fe80008921844 */
[----:B------:R1:W-:Y:S04]  /*32f10*/  LDGSTS.E [R5+0x17d00], desc[UR4][R22.64], P1 ;  /* 0x17d0000016057fae */ /* 0x0003e80008921844 */
[----:B------:R-:W4:Y:S04]  /*32f20*/  LDL.LU.64 R12, [R1+0x340] ;  /* 0x00034000010c7983 */ /* 0x000f280000300a00 */
[----:B------:R-:W4:Y:S04]  /*32f30*/  LDL.LU.64 R30, [R1+0x300] ;  /* 0x00030000011e7983 */ /* 0x000f280000300a00 */
[----:B------:R-:W4:Y:S01]  /*32f40*/  LDL.LU.64 R22, [R1+0x2c0] ;  /* 0x0002c00001167983 */ /* 0x000f220000300a00 */
[----:B---3--:R-:W-:-:S03]  /*32f50*/  IMAD.WIDE R184, R4, 0x4, R8 ;  /* 0x0000000404b87825 */ /* 0x008fc600078e0208 */
[----:B------:R-:W3:Y:S01]  /*32f60*/  LDL.LU.64 R8, [R1+0x280] ;  /* 0x0002800001087983 */ /* 0x000ee20000300a00 */
[----:B--2---:R-:W-:-:S03]  /*32f70*/  IMAD.WIDE R174, R4, 0x4, R134 ;  /* 0x0000000404ae7825 */ /* 0x004fc600078e0286 */
[----:B------:R-:W2:Y:S01]  /*32f80*/  LDL.LU.64 R134, [R1+0x240] ;  /* 0x0002400001867983 */ /* 0x000ea20000300a00 */
[----:B----4-:R-:W-:-:S03]  /*32f90*/  IMAD.WIDE R182, R4, 0x4, R126 ;  /* 0x0000000404b67825 */ /* 0x010fc600078e027e */
[----:B------:R-:W4:Y:S01]  /*32fa0*/  LDL.LU.64 R126, [R1+0x200] ;  /* 0x00020000017e7983 */ /* 0x000f220000300a00 */
[----:B------:R-:W-:-:S03]  /*32fb0*/  IMAD.WIDE R190, R4, 0x4, R118 ;  /* 0x0000000404be7825 */ /* 0x000fc600078e0276 */
[----:B------:R-:W4:Y:S01]  /*32fc0*/  LDL.LU.64 R118, [R1+0x1c0] ;  /* 0x0001c00001767983 */ /* 0x000f220000300a00 */
[----:B------:R-:W-:-:S03]  /*32fd0*/  IMAD.WIDE R198, R4, 0x4, R110 ;  /* 0x0000000404c67825 */ /* 0x000fc600078e026e */
[----:B------:R-:W4:Y:S01]  /*32fe0*/  LDL.LU.64 R110, [R1+0x190] ;  /* 0x00019000016e7983 */ /* 0x000f220000300a00 */
[----:B------:R-:W-:-:S03]  /*32ff0*/  IMAD.WIDE R200, R4, 0x4, R102 ;  /* 0x0000000404c87825 */ /* 0x000fc600078e0266 */
[----:B------:R-:W4:Y:S04]  /*33000*/  LDL.LU.64 R102, [R1+0x170] ;  /* 0x0001700001667983 */ /* 0x000f280000300a00 */
[----:B------:R-:W-:Y:S01]  /*33010*/  LDGSTS.E [R3+0x200], desc[UR4][R174.64], P1 ;  /* 0x00200000ae037fae */ /* 0x000fe20008921844 */
[----:B------:R-:W-:-:S03]  /*33020*/  IMAD.WIDE R206, R4, 0x4, R94 ;  /* 0x0000000404ce7825 */ /* 0x000fc600078e025e */
[----:B------:R-:W4:Y:S01]  /*33030*/  LDL.LU.64 R94, [R1+0x150] ;  /* 0x00015000015e7983 */ /* 0x000f220000300a00 */
[----:B------:R-:W-:-:S03]  /*33040*/  IMAD.WIDE R208, R4, 0x4, R86 ;  /* 0x0000000404d07825 */ /* 0x000fc600078e0256 */
[----:B------:R-:W4:Y:S01]  /*33050*/  LDL.LU.64 R86, [R1+0x130] ;  /* 0x0001300001567983 */ /* 0x000f220000300a00 */
[----:B------:R-:W-:-:S03]  /*33060*/  IMAD.WIDE R214, R4, 0x4, R78 ;  /* 0x0000000404d67825 */ /* 0x000fc600078e024e */
[----:B------:R-:W4:Y:S04]  /*33070*/  LDL.LU.64 R78, [R1+0x110] ;  /* 0x00011000014e7983 */ /* 0x000f280000300a00 */
[----:B------:R-:W-:Y:S04]  /*33080*/  LDGSTS.E [R3+0x600], desc[UR4][R182.64], P1 ;  /* 0x00600000b6037fae */ /* 0x000fe80008921844 */
[----:B------:R-:W-:Y:S04]  /*33090*/  LDGSTS.E [R3+0xa00], desc[UR4][R184.64], P1 ;  /* 0x00a00000b8037fae */ /* 0x000fe80008921844 */
        /* <DEDUP_REMOVED lines=14> */
[----:B-1----:R-:W-:-:S03]  /*33180*/  IMAD.WIDE R10, R4, 0x4, R10 ;  /* 0x00000004040a7825 */ /* 0x002fc600078e020a */
[----:B------:R-:W-:Y:S04]  /*33190*/  LDGSTS.E [R3+0x1e00], desc[UR4][R208.64], P1 ;  /* 0x01e00000d0037fae */ /* 0x000fe80008921844 */
[----:B------:R-:W-:Y:S04]  /*331a0*/  LDGSTS.E [R3+0x2200], desc[UR4][R214.64], P1 ;  /* 0x02200000d6037fae */ /* 0x000fe80008921844 */
[----:B------:R-:W-:Y:S04]  /*331b0*/  LDGSTS.E [R3+0x2600], desc[UR4][R216.64], P1 ;  /* 0x02600000d8037fae */ /* 0x000fe80008921844 */
[----:B------:R-:W-:Y:S01]  /*331c0*/  LDGSTS.E [R3+0x2a00], desc[UR4][R224.64], P1 ;  /* 0x02a00000e0037fae */ /* 0x000fe20008921844 */
[----:B------:R-:W-:-:S03]  /*331d0*/  IMAD.WIDE R12, R4, 0x4, R12 ;  /* 0x00000004040c7825 */ /* 0x000fc600078e020c */
[----:B------:R-:W-:Y:S01]  /*331e0*/  LDGSTS.E [R3+0x2e00], desc[UR4][R234.64], P1 ;  /* 0x02e00000ea037fae */ /* 0x000fe20008921844 */
[----:B------:R-:W-:-:S03]  /*331f0*/  IMAD.WIDE R192, R4, 0x4, R30 ;  /* 0x0000000404c07825 */ /* 0x000fc600078e021e */
[----:B------:R-:W4:Y:S01]  /*33200*/  LDL.LU.64 R30, [R1+0x50] ;  /* 0x00005000011e7983 */ /* 0x000f220000300a00 */
[----:B------:R-:W-:-:S03]  /*33210*/  IMAD.WIDE R176, R4, 0x4, R22 ;  /* 0x0000000404b07825 */ /* 0x000fc600078e0216 */
[----:B------:R1:W-:Y:S04]  /*33220*/  STL.64 [R1+0x21f8], R10 ;  /* 0x0021f80a01007387 */ /* 0x0003e80000100a00 */
[----:B------:R-:W4:Y:S04]  /*33230*/  LDL.LU.64 R22, [R1+0x30] ;  /* 0x0000300001167983 */ /* 0x000f280000300a00 */
[----:B------:R-:W-:Y:S04]  /*33240*/  LDGSTS.E [R3+0x3200], desc[UR4][R242.64], P1 ;  /* 0x03200000f2037fae */ /* 0x000fe80008921844 */
[----:B------:R-:W-:Y:S04]  /*33250*/  LDGSTS.E [R3+0x3600], desc[UR4][R250.64], P1 ;  /* 0x03600000fa037fae */ /* 0x000fe80008921844 */
[----:B------:R-:W-:Y:S01]  /*33260*/  LDGSTS.E [R3+0x3a00], desc[UR4][R10.64], P1 ;  /* 0x03a000000a037fae */ /* 0x000fe20008921844 */
[----:B------:R-:W-:-:S03]  /*33270*/  IMAD.WIDE R96, R4, 0x4, R240 ;  /* 0x0000000404607825 */ /* 0x000fc600078e02f0 */
[----:B------:R-:W-:Y:S04]  /*33280*/  LDGSTS.E [R3+0x3e00], desc[UR4][R12.64], P1 ;  /* 0x03e000000c037fae */ /* 0x000fe80008921844 */
[----:B------:R-:W-:Y:S01]  /*33290*/  LDGSTS.E [R3+0x4200], desc[UR4][R192.64], P1 ;  /* 0x04200000c0037fae */ /* 0x000fe20008921844 */
[----:B------:R-:W-:-:S03]  /*332a0*/  IMAD.WIDE R26, R4, 0x4, R26 ;  /* 0x00000004041a7825 */ /* 0x000fc600078e021a */
[----:B------:R-:W-:Y:S01]  /*332b0*/  LDGSTS.E [R3+0x4600], desc[UR4][R176.64], P1 ;  /* 0x04600000b0037fae */ /* 0x000fe20008921844 */
[----:B---3--:R-:W-:-:S03]  /*332c0*/  IMAD.WIDE R168, R4, 0x4, R8 ;  /* 0x0000000404a87825 */ /* 0x008fc600078e0208 */
[----:B------:R-:W3:Y:S01]  /*332d0*/  LDL.LU.64 R8, [R1+0x10] ;  /* 0x0000100001087983 */ /* 0x000ee20000300a00 */
[----:B--2---:R-:W-:-:S03]  /*332e0*/  IMAD.WIDE R166, R4, 0x4, R134 ;  /* 0x0000000404a67825 */ /* 0x004fc600078e0286 */
[----:B------:R2:W-:Y:S01]  /*332f0*/  STL.64 [R1+0x2208], R12 ;  /* 0x0022080c01007387 */ /* 0x0005e20000100a00 */
[----:B----4-:R-:W-:-:S03]  /*33300*/  IMAD.WIDE R160, R4, 0x4, R126 ;  /* 0x0000000404a07825 */ /* 0x010fc600078e027e */
[----:B------:R-:W-:Y:S01]  /*33310*/  STL.64 [R1+0x2cb8], R192 ;  /* 0x002cb8c001007387 */ /* 0x000fe20000100a00 */
[----:B------:R-:W-:-:S03]  /*33320*/  IMAD.WIDE R158, R4, 0x4, R118 ;  /* 0x00000004049e7825 */ /* 0x000fc600078e0276 */
[----:B------:R-:W-:Y:S01]  /*33330*/  STL.64 [R1+0x2cc8], R176 ;  /* 0x002cc8b001007387 */ /* 0x000fe20000100a00 */
[----:B------:R-:W-:-:S03]  /*33340*/  IMAD.WIDE R152, R4, 0x4, R110 ;  /* 0x0000000404987825 */ /* 0x000fc600078e026e */
[----:B------:R-:W-:Y:S01]  /*33350*/  STL.64 [R1+0x2cd8], R168 ;  /* 0x002cd8a801007387 */ /* 0x000fe20000100a00 */
[----:B------:R-:W-:-:S03]  /*33360*/  IMAD.WIDE R150, R4, 0x4, R102 ;  /* 0x0000000404967825 */ /* 0x000fc600078e0266 */
[----:B------:R-:W-:Y:S04]  /*33370*/  STL.64 [R1+0x2ce8], R166 ;  /* 0x002ce8a601007387 */ /* 0x000fe80000100a00 */
        /* <DEDUP_REMOVED lines=8> */
[----:B------:R-:W-:Y:S01]  /*33400*/  STL.64 [R1+0x2d78], R142 ;  /* 0x002d788e01007387 */ /* 0x000fe20000100a00 */
[----:B------:R-:W-:-:S03]  /*33410*/  IMAD.WIDE R34, R4, 0x4, R34 ;  /* 0x0000000404227825 */ /* 0x000fc600078e0222 */
[----:B------:R-:W-:Y:S01]  /*33420*/  LDGSTS.E [R3+0x4a00], desc[UR4][R168.64], P1 ;  /* 0x04a00000a8037fae */ /* 0x000fe20008921844 */
[----:B------:R-:W-:-:S04]  /*33430*/  IMAD.WIDE R134, R4, 0x4, R70 ;  /* 0x0000000404867825 */ /* 0x000fc800078e0246 */
[C---:B------:R-:W-:Y:S01]  /*33440*/  IMAD.WIDE R128, R4.reuse, 0x4, R62 ;  /* 0x0000000404807825 */ /* 0x040fe200078e023e */
[----:B------:R-:W-:Y:S03]  /*33450*/  STL.64 [R1+0x2d88], R136 ;  /* 0x002d888801007387 */ /* 0x000fe60000100a00 */
[C---:B------:R-:W-:Y:S01]  /*33460*/  IMAD.WIDE R126, R4.reuse, 0x4, R54 ;  /* 0x00000004047e7825 */ /* 0x040fe200078e0236 */
[----:B------:R-:W-:Y:S04]  /*33470*/  STL.64 [R1+0x2d98], R134 ;  /* 0x002d988601007387 */ /* 0x000fe80000100a00 */
[----:B------:R-:W-:Y:S01]  /*33480*/  STL.64 [R1+0x2da8], R128 ;  /* 0x002da88001007387 */ /* 0x000fe20000100a00 */
[----:B------:R-:W-:-:S03]  /*33490*/  IMAD.WIDE R102, R4, 0x4, R248 ;  /* 0x0000000404667825 */ /* 0x000fc600078e02f8 */
[----:B------:R-:W-:Y:S01]  /*334a0*/  STL.64 [R1+0x2db8], R126 ;  /* 0x002db87e01007387 */ /* 0x000fe20000100a00 */
[----:B------:R-:W-:-:S03]  /*334b0*/  IMAD.WIDE R120, R4, 0x4, R46 ;  /* 0x0000000404787825 */ /* 0x000fc600078e022e */
[----:B------:R-:W-:Y:S01]  /*334c0*/  LDGSTS.E [R3+0x4e00], desc[UR4][R166.64], P1 ;  /* 0x04e00000a6037fae */ /* 0x000fe20008921844 */
[----:B------:R-:W-:-:S03]  /*334d0*/  IMAD.WIDE R118, R4, 0x4, R38 ;  /* 0x0000000404767825 */ /* 0x000fc600078e0226 */
[----:B------:R-:W-:Y:S01]  /*334e0*/  STL.64 [R1+0x2dc8], R120 ;  /* 0x002dc87801007387 */ /* 0x000fe20000100a00 */
[----:B------:R-:W-:-:S03]  /*334f0*/  IMAD.WIDE R94, R4, 0x4, R232 ;  /* 0x00000004045e7825 */ /* 0x000fc600078e02e8 */
[----:B------:R-:W-:Y:S04]  /*33500*/  STL.64 [R1+0x2dd8], R118 ;  /* 0x002dd87601007387 */ /* 0x000fe80000100a00 */
[----:B------:R-:W-:Y:S01]  /*33510*/  LDGSTS.E [R3+0x5200], desc[UR4][R160.64], P1 ;  /* 0x05200000a0037fae */ /* 0x000fe20008921844 */
[----:B------:R-:W-:-:S03]  /*33520*/  IMAD.WIDE R58, R4, 0x4, R58 ;  /* 0x00000004043a7825 */ /* 0x000fc600078e023a */
[----:B------:R-:W-:Y:S01]  /*33530*/  LDGSTS.E [R3+0x5600], desc[UR4][R158.64], P1 ;  /* 0x056000009e037fae */ /* 0x000fe20008921844 */
[----:B------:R-:W-:-:S03]  /*33540*/  IMAD.WIDE R66, R4, 0x4, R66 ;  /* 0x0000000404427825 */ /* 0x000fc600078e0242 */
[----:B------:R4:W-:Y:S01]  /*33550*/  LDGSTS.E [R3+0x5a00], desc[UR4][R152.64], P1 ;  /* 0x05a0000098037fae */ /* 0x0009e20008921844 */
[----:B------:R-:W-:-:S03]  /*33560*/  IMAD.WIDE R74, R4, 0x4, R74 ;  /* 0x00000004044a7825 */ /* 0x000fc600078e024a */
[----:B------:R-:W-:Y:S01]  /*33570*/  LDGSTS.E [R3+0x5e00], desc[UR4][R150.64], P1 ;  /* 0x05e0000096037fae */ /* 0x000fe20008921844 */
[----:B------:R-:W-:-:S03]  /*33580*/  IMAD.WIDE R112, R4, 0x4, R30 ;  /* 0x0000000404707825 */ /* 0x000fc600078e021e */
[----:B------:R-:W-:Y:S01]  /*33590*/  LDGSTS.E [R3+0x6200], desc[UR4][R144.64], P1 ;  /* 0x0620000090037fae */ /* 0x000fe20008921844 */
[----:B------:R-:W-:-:S03]  /*335a0*/  IMAD.WIDE R110, R4, 0x4, R22 ;  /* 0x00000004046e7825 */ /* 0x000fc600078e0216 */
        /* <DEDUP_REMOVED lines=31> */
[----:B---3--:R-:W-:-:S04]  /*337a0*/  IMAD.WIDE R104, R4, 0x4, R8 ;  /* 0x0000000404687825 */ /* 0x008fc800078e0208 */
[C---:B------:R-:W-:Y:S01]  /*337b0*/  IMAD.WIDE R8, R4.reuse, 0x4, R42 ;  /* 0x0000000404087825 */ /* 0x040fe200078e022a */
        /* <DEDUP_REMOVED lines=14> */
[----:B------:R-:W-:Y:S04]  /*338a0*/  LDGSTS.E [R3+0x10a00], desc[UR4][R104.64], P1 ;  /* 0x10a0000068037fae */ /* 0x000fe80008921844 */
[----:B------:R-:W-:Y:S04]  /*338b0*/  STL.64 [R1+0x2ee8], R86 ;  /* 0x002ee85601007387 */ /* 0x000fe80000100a00 */
[----:B------:R-:W-:Y:S04]  /*338c0*/  LDGSTS.E [R3+0x10e00], desc[UR4][R102.64], P1 ;  /* 0x10e0000066037fae */ /* 0x000fe80008921844 */
[----:B------:R-:W-:Y:S04]  /*338d0*/  STL.64 [R1+0x2ef8], R80 ;  /* 0x002ef85001007387 */ /* 0x000fe80000100a00 */
[----:B------:R-:W-:Y:S04]  /*338e0*/  LDGSTS.E [R3+0x11200], desc[UR4][R96.64], P1 ;  /* 0x1120000060037fae */ /* 0x000fe80008921844 */
[----:B------:R4:W-:Y:S04]  /*338f0*/  STL.64 [R1+0x2f08], R78 ;  /* 0x002f084e01007387 */ /* 0x0009e80000100a00 */
        /* <DEDUP_REMOVED lines=10> */
[----:B------:R4:W-:Y:S04]  /*339a0*/  LDGSTS.E [R3+0x12a00], desc[UR4][R58.64], P1 ;  /* 0x12a000003a037fae */ /* 0x0009e80008921844 */
        /* <DEDUP_REMOVED lines=14> */
[----:B------:R4:W-:Y:S04]  /*33a90*/  STL.64 [R1+0x2ff8], R24 ;  /* 0x002ff81801007387 */ /* 0x0009e80000100a00 */
[----:B------:R-:W-:Y:S04]  /*33aa0*/  LDGSTS.E [R3+0x14a00], desc[UR4][R78.64], P1 ;  /* 0x14a000004e037fae */ /* 0x000fe80008921844 */
[----:B-1----:R-:W4:Y:S04]  /*33ab0*/  LDL.LU.64 R10, [R1+0x3238] ;  /* 0x00323800010a7983 */ /* 0x002f280000300a00 */
[----:B------:R-:W-:Y:S04]  /*33ac0*/  LDGSTS.E [R3+0x14e00], desc[UR4][R72.64], P1 ;  /* 0x14e0000048037fae */ /* 0x000fe80008921844 */
[----:B--2---:R-:W2:Y:S04]  /*33ad0*/  LDL.LU.64 R12, [R1+0x3230] ;  /* 0x00323000010c7983 */ /* 0x004ea80000300a00 */
[----:B------:R-:W-:Y:S04]  /*33ae0*/  LDGSTS.E [R3+0x15200], desc[UR4][R70.64], P1 ;  /* 0x1520000046037fae */ /* 0x000fe80008921844 */
[----:B---3--:R-:W3:Y:S04]  /*33af0*/  LDL.LU.64 R8, [R1+0x6e0] ;  /* 0x0006e00001087983 */ /* 0x008ee80000300a00 */
[----:B------:R-:W-:Y:S04]  /*33b00*/  LDGSTS.E [R3+0x15600], desc[UR4][R64.64], P1 ;  /* 0x1560000040037fae */ /* 0x000fe80008921844 */
[----:B----4-:R-:W4:Y:S04]  /*33b10*/  LDL.LU.64 R22, [R1+0x6b0] ;  /* 0x0006b00001167983 */ /* 0x010f280000300a00 */
[----:B------:R-:W-:Y:S04]  /*33b20*/  LDGSTS.E [R3+0x15a00], desc[UR4][R62.64], P1 ;  /* 0x15a000003e037fae */ /* 0x000fe80008921844 */
[----:B------:R1:W-:Y:S04]  /*33b30*/  LDGSTS.E [R3+0x15e00], desc[UR4][R56.64], P1 ;  /* 0x15e0000038037fae */ /* 0x0003e80008921844 */
[----:B------:R-:W2:Y:S04]  /*33b40*/  LDL.LU.64 R78, [R1+0x670] ;  /* 0x00067000014e7983 */ /* 0x000ea80000300a00 */
[----:B------:R-:W-:Y:S04]  /*33b50*/  LDGSTS.E [R3+0x16200], desc[UR4][R54.64], P1 ;  /* 0x1620000036037fae */ /* 0x000fe80008921844 */
[----:B------:R-:W3:Y:S04]  /*33b60*/  LDL.LU.64 R70, [R1+0x630] ;  /* 0x0006300001467983 */ /* 0x000ee80000300a00 */
[----:B------:R1:W-:Y:S04]  /*33b70*/  LDGSTS.E [R3+0x16600], desc[UR4][R48.64], P1 ;  /* 0x1660000030037fae */ /* 0x0003e80008921844 */
[----:B------:R-:W4:Y:S04]  /*33b80*/  LDL.LU.64 R62, [R1+0x5f0] ;  /* 0x0005f000013e7983 */ /* 0x000f280000300a00 */
[----:B------:R-:W-:Y:S04]  /*33b90*/  LDGSTS.E [R3+0x16a00], desc[UR4][R46.64], P1 ;  /* 0x16a000002e037fae */ /* 0x000fe80008921844 */
[----:B------:R-:W4:Y:S04]  /*33ba0*/  LDL.LU.64 R54, [R1+0x5b0] ;  /* 0x0005b00001367983 */ /* 0x000f280000300a00 */
[----:B------:R-:W-:Y:S04]  /*33bb0*/  LDGSTS.E [R3+0x16e00], desc[UR4][R40.64], P1 ;  /* 0x16e0000028037fae */ /* 0x000fe80008921844 */
[----:B------:R-:W-:Y:S04]  /*33bc0*/  LDGSTS.E [R3+0x17200], desc[UR4][R38.64], P1 ;  /* 0x1720000026037fae */ /* 0x000fe80008921844 */
[----:B------:R-:W4:Y:S04]  /*33bd0*/  LDL.LU.64 R46, [R1+0x570] ;  /* 0x00057000012e7983 */ /* 0x000f280000300a00 */
[----:B------:R-:W-:Y:S04]  /*33be0*/  LDGSTS.E [R3+0x17600], desc[UR4][R32.64], P1 ;  /* 0x1760000020037fae */ /* 0x000fe80008921844 */
[----:B------:R-:W-:Y:S04]  /*33bf0*/  LDGSTS.E [R3+0x17a00], desc[UR4][R30.64], P1 ;  /* 0x17a000001e037fae */ /* 0x000fe80008921844 */
[----:B------:R-:W4:Y:S04]  /*33c00*/  LDL.LU.64 R38, [R1+0x530] ;  /* 0x0005300001267983 */ /* 0x000f280000300a00 */
[----:B------:R1:W-:Y:S04]  /*33c10*/  LDGSTS.E [R3+0x17e00], desc[UR4][R24.64], P1 ;  /* 0x17e0000018037fae */ /* 0x0003e80008921844 */
        /* <DEDUP_REMOVED lines=17> */
[----:B------:R-:W4:Y:S01]  /*33d30*/  LDL.LU.64 R94, [R1+0x128] ;  /* 0x00012800015e7983 */ /* 0x000f220000300a00 */
[----:B--2---:R-:W-:-:S03]  /*33d40*/  IMAD.WIDE R152, R4, 0x4, R78 ;  /* 0x0000000404987825 */ /* 0x004fc600078e024e */
[----:B------:R-:W2:Y:S01]  /*33d50*/  LDL.LU.64 R78, [R1+0x108] ;  /* 0x00010800014e7983 */ /* 0x000ea20000300a00 */
[----:B---3--:R-:W-:-:S03]  /*33d60*/  IMAD.WIDE R154, R4, 0x4, R70 ;  /* 0x00000004049a7825 */ /* 0x008fc600078e0246 */
[----:B------:R-:W3:Y:S01]  /*33d70*/  LDL.LU.64 R70, [R1+0xe8] ;  /* 0x0000e80001467983 */ /* 0x000ee20000300a00 */
[----:B----4-:R-:W-:-:S03]  /*33d80*/  IMAD.WIDE R158, R4, 0x4, R62 ;  /* 0x00000004049e7825 */ /* 0x010fc600078e023e */
        /* <DEDUP_REMOVED lines=9> */
[----:B------:R-:W-:-:S04]  /*33e20*/  IMAD.WIDE R170, R4, 0x4, R80 ;  /* 0x0000000404aa7825 */ /* 0x000fc800078e0250 */
[----:B------:R-:W-:-:S04]  /*33e30*/  IMAD.WIDE R176, R4, 0x4, R72 ;  /* 0x0000000404b07825 */ /* 0x000fc800078e0248 */
[----:B------:R-:W-:-:S04]  /*33e40*/  IMAD.WIDE R178, R4, 0x4, R64 ;  /* 0x0000000404b27825 */ /* 0x000fc800078e0240 */
[----:B------:R-:W-:-:S04]  /*33e50*/  IMAD.WIDE R58, R4, 0x4, R12 ;  /* 0x00000004043a7825 */ /* 0x000fc800078e020c */
[----:B------:R-:W-:-:S04]  /*33e60*/  IMAD.WIDE R186, R4, 0x4, R56 ;  /* 0x0000000404ba7825 */ /* 0x000fc800078e0238 */
[----:B-1----:R-:W-:-:S04]  /*33e70*/  IMAD.WIDE R56, R4, 0x4, R10 ;  /* 0x0000000404387825 */ /* 0x002fc800078e020a */
[----:B------:R-:W-:-:S04]  /*33e80*/  IMAD.WIDE R36, R4, 0x4, R36 ;  /* 0x0000000404247825 */ /* 0x000fc800078e0224 */
[----:B------:R-:W-:-:S04]  /*33e90*/  IMAD.WIDE R44, R4, 0x4, R44 ;  /* 0x00000004042c7825 */ /* 0x000fc800078e022c */
[----:B------:R-:W-:-:S04]  /*33ea0*/  IMAD.WIDE R52, R4, 0x4, R52 ;  /* 0x0000000404347825 */ /* 0x000fc800078e0234 */
[----:B------:R-:W-:-:S04]  /*33eb0*/  IMAD.WIDE R88, R4, 0x4, R110 ;  /* 0x0000000404587825 */ /* 0x000fc800078e026e */
[C---:B------:R-:W-:Y:S01]  /*33ec0*/  IMAD.WIDE R86, R4.reuse, 0x4, R86 ;  /* 0x0000000404567825 */ /* 0x040fe200078e0256 */
[----:B------:R-:W-:Y:S03]  /*33ed0*/  STL.64 [R1+0x2c50], R88 ;  /* 0x002c505801007387 */ /* 0x000fe60000100a00 */
[C---:B------:R-:W-:Y:S01]  /*33ee0*/  IMAD.WIDE R82, R4.reuse, 0x4, R102 ;  /* 0x0000000404527825 */ /* 0x040fe200078e0266 */
[----:B------:R-:W-:Y:S03]  /*33ef0*/  STL.64 [R1+0x2c58], R86 ;  /* 0x002c585601007387 */ /* 0x000fe60000100a00 */
[C---:B------:R-:W-:Y:S01]  /*33f00*/  IMAD.WIDE R80, R4.reuse, 0x4, R94 ;  /* 0x0000000404507825 */ /* 0x040fe200078e025e */
[----:B------:R-:W-:Y:S04]  /*33f10*/  STL.64 [R1+0x2c60], R82 ;  /* 0x002c605201007387 */ /* 0x000fe80000100a00 */
[----:B------:R-:W-:Y:S01]  /*33f20*/  STL.64 [R1+0x2c68], R80 ;  /* 0x002c685001007387 */ /* 0x000fe20000100a00 */
        /* <DEDUP_REMOVED lines=12> */
[----:B--2---:R-:W-:-:S04]  /*33ff0*/  IMAD.WIDE R78, R4, 0x4, R78 ;  /* 0x00000004044e7825 */ /* 0x004fc800078e024e */
[C---:B---3--:R-:W-:Y:S01]  /*34000*/  IMAD.WIDE R74, R4.reuse, 0x4, R70 ;  /* 0x00000004044a7825 */ /* 0x048fe200078e0246 */
[----:B------:R-:W-:Y:S03]  /*34010*/  STL.64 [R1+0x2c70], R78 ;  /* 0x002c704e01007387 */ /* 0x000fe60000100a00 */
[C---:B----4-:R-:W-:Y:S01]  /*34020*/  IMAD.WIDE R72, R4.reuse, 0x4, R62 ;  /* 0x0000000404487825 */ /* 0x050fe200078e023e */
[----:B------:R-:W-:Y:S03]  /*34030*/  STL.64 [R1+0x2c78], R74 ;  /* 0x002c784a01007387 */ /* 0x000fe60000100a00 */
[C---:B------:R-:W-:Y:S01]  /*34040*/  IMAD.WIDE R70, R4.reuse, 0x4, R54 ;  /* 0x0000000404467825 */ /* 0x040fe200078e0236 */
[----:B------:R-:W-:Y:S04]  /*34050*/  STL.64 [R1+0x2c80], R72 ;  /* 0x002c804801007387 */ /* 0x000fe80000100a00 */
[----:B------:R-:W-:Y:S01]  /*34060*/  STL.64 [R1+0x2c88], R70 ;  /* 0x002c884601007387 */ /* 0x000fe20000100a00 */
[----:B------:R-:W-:-:S03]  /*34070*/  IMAD.WIDE R54, R4, 0x4, R28 ;  /* 0x0000000404367825 */ /* 0x000fc600078e021c */
[----:B------:R-:W5:Y:S01]  /*34080*/  LDL.LU.64 R12, [R1+0x3228] ;  /* 0x00322800010c7983 */ /* 0x000f620000300a00 */
[----:B------:R-:W-:-:S05]  /*34090*/  IMAD.WIDE R66, R4, 0x4, R46 ;  /* 0x0000000404427825 */ /* 0x000fca00078e022e */
[----:B------:R-:W-:Y:S04]  /*340a0*/  STL.64 [R1+0x2c90], R66 ;  /* 0x002c904201007387 */ /* 0x000fe80000100a00 */
[----:B------:R-:W5:Y:S01]  /*340b0*/  LDL.LU.64 R10, [R1+0x3220] ;  /* 0x00322000010a7983 */ /* 0x000f620000300a00 */
[----:B------:R-:W-:-:S04]  /*340c0*/  IMAD.WIDE R64, R4, 0x4, R38 ;  /* 0x0000000404407825 */ /* 0x000fc800078e0226 */
[C---:B------:R-:W-:Y:S01]  /*340d0*/  IMAD.WIDE R62, R4.reuse, 0x4, R30 ;  /* 0x00000004043e7825 */ /* 0x040fe200078e021e */
[----:B------:R-:W-:Y:S04]  /*340e0*/  STL.64 [R1+0x2c98], R64 ;  /* 0x002c984001007387 */ /* 0x000fe80000100a00 */
        /* <DEDUP_REMOVED lines=8> */
[----:B------:R-:W-:Y:S01]  /*34170*/  STL.64 [R1+0x2d30], R50 ;  /* 0x002d303201007387 */ /* 0x000fe20000100a00 */
[----:B------:R-:W-:-:S03]  /*34180*/  IMAD.WIDE R38, R4, 0x4, R100 ;  /* 0x0000000404267825 */ /* 0x000fc600078e0264 */
[----:B------:R-:W-:Y:S04]  /*34190*/  STL.64 [R1+0x2d40], R48 ;  /* 0x002d403001007387 */ /* 0x000fe80000100a00 */
[----:B------:R-:W-:Y:S04]  /*341a0*/  STL.64 [R1+0x2d50], R46 ;  /* 0x002d502e01007387 */ /* 0x000fe80000100a00 */
[----:B------:R-:W-:Y:S04]  /*341b0*/  STL.64 [R1+0x2d60], R42 ;  /* 0x002d602a01007387 */ /* 0x000fe80000100a00 */
[----:B------:R1:W-:Y:S01]  /*341c0*/  STL.64 [R1+0x2d90], R24 ;  /* 0x002d901801007387 */ /* 0x0003e20000100a00 */
[----:B------:R-:W-:-:S03]  /*341d0*/  IMAD.WIDE R28, R4, 0x4, R132 ;  /* 0x00000004041c7825 */ /* 0x000fc600078e0284 */
[----:B------:R-:W-:Y:S04]  /*341e0*/  STL.64 [R1+0x2d70], R40 ;  /* 0x002d702801007387 */ /* 0x000fe80000100a00 */
[----:B------:R2:W-:Y:S01]  /*341f0*/  STL.64 [R1+0x2da0], R26 ;  /* 0x002da01a01007387 */ /* 0x0005e20000100a00 */
[----:B-1----:R-:W-:-:S03]  /*34200*/  IMAD.WIDE R24, R4, 0x4, R124 ;  /* 0x0000000404187825 */ /* 0x002fc600078e027c */
[----:B------:R-:W-:Y:S04]  /*34210*/  STL.64 [R1+0x2d80], R38 ;  /* 0x002d802601007387 */ /* 0x000fe80000100a00 */
[----:B------:R1:W-:Y:S01]  /*34220*/  STL.64 [R1+0x2db0], R24 ;  /* 0x002db01801007387 */ /* 0x0003e20000100a00 */
[----:B--2---:R-:W-:-:S03]  /*34230*/  IMAD.WIDE R26, R4, 0x4, R140 ;  /* 0x00000004041a7825 */ /* 0x004fc600078e028c */
[----:B------:R2:W-:Y:S04]  /*34240*/  STL.64 [R1+0x2dc0], R28 ;  /* 0x002dc01c01007387 */ /* 0x0005e80000100a00 */
[----:B------:R3:W-:Y:S01]  /*34250*/  STL.64 [R1+0x2dd0], R26 ;  /* 0x002dd01a01007387 */ /* 0x0007e20000100a00 */
[----:B-1----:R-:W-:-:S04]  /*34260*/  IMAD.WIDE R24, R4, 0x4, R148 ;  /* 0x0000000404187825 */ /* 0x002fc800078e0294 */
[C---:B------:R-:W-:Y:S01]  /*34270*/  IMAD.WIDE R30, R4.reuse, 0x4, R204 ;  /* 0x00000004041e7825 */ /* 0x040fe200078e02cc */
[----:B------:R1:W-:Y:S04]  /*34280*/  STL.64 [R1+0x2de0], R24 ;  /* 0x002de01801007387 */ /* 0x0003e80000100a00 */
[----:B------:R-:W4:Y:S01]  /*34290*/  LDL.64 R188, [R1+0x2de0] ;  /* 0x002de00001bc7983 */ /* 0x000f220000100a00 */
[----:B--2---:R-:W-:-:S03]  /*342a0*/  IMAD.WIDE R28, R4, 0x4, R212 ;  /* 0x00000004041c7825 */ /* 0x004fc600078e02d4 */
[----:B------:R-:W2:Y:S01]  /*342b0*/  LDL.64 R196, [R1+0x2dd0] ;  /* 0x002dd00001c47983 */ /* 0x000ea20000100a00 */
[----:B---3--:R-:W-:-:S03]  /*342c0*/  IMAD.WIDE R26, R4, 0x4, R220 ;  /* 0x00000004041a7825 */ /* 0x008fc600078e02dc */
[----:B------:R-:W-:Y:S01]  /*342d0*/  STL.64 [R1+0x2e10], R34 ;  /* 0x002e102201007387 */ /* 0x000fe20000100a00 */
[----:B-1----:R-:W-:-:S03]  /*342e0*/  IMAD.WIDE R24, R4, 0x4, R228 ;  /* 0x0000000404187825 */ /* 0x002fc600078e02e4 */
[----:B------:R-:W3:Y:S04]  /*342f0*/  LDL.64 R204, [R1+0x2dc0] ;  /* 0x002dc00001cc7983 */ /* 0x000ee80000100a00 */
[----:B------:R-:W-:Y:S04]  /*34300*/  STL.64 [R1+0x2e20], R32 ;  /* 0x002e202001007387 */ /* 0x000fe80000100a00 */
[----:B------:R-:W4:Y:S04]  /*34310*/  LDL.64 R212, [R1+0x2db0] ;  /* 0x002db00001d47983 */ /* 0x000f280000100a00 */
[----:B------:R1:W-:Y:S04]  /*34320*/  STL.64 [R1+0x2e38], R30 ;  /* 0x002e381e01007387 */ /* 0x0003e80000100a00 */
[----:B------:R-:W2:Y:S04]  /*34330*/  LDL.64 R220, [R1+0x2da0] ;  /* 0x002da00001dc7983 */ /* 0x000ea80000100a00 */
[----:B------:R1:W-:Y:S04]  /*34340*/  STL.64 [R1+0x2e50], R28 ;  /* 0x002e501c01007387 */ /* 0x0003e80000100a00 */
[----:B------:R-:W3:Y:S04]  /*34350*/  LDL.64 R228, [R1+0x2d90] ;  /* 0x002d900001e47983 */ /* 0x000ee80000100a00 */
[----:B------:R1:W-:Y:S04]  /*34360*/  STL.64 [R1+0x2e68], R26 ;  /* 0x002e681a01007387 */ /* 0x0003e80000100a00 */
[----:B------:R1:W-:Y:S04]  /*34370*/  STL.64 [R1+0x2e80], R24 ;  /* 0x002e801801007387 */ /* 0x0003e80000100a00 */
[----:B------:R1:W-:Y:S04]  /*34380*/  STL [R1+0x1c08], RZ ;  /* 0x001c08ff01007387 */ /* 0x0003e80000100800 */
        /* <DEDUP_REMOVED lines=1789> */
[----:B------:R1:W-:Y:S04]  /*3b360*/  STL [R1], RZ ;  /* 0x000000ff01007387 */ /* 0x0003e80000100800 */
        /* <DEDUP_REMOVED lines=70> */
[----:B------:R1:W-:Y:S01]  /*3b7d0*/  STL [R1+0x11c], RZ ;  /* 0x00011cff01007387 */ /* 0x0003e20000100800 */
[----:B------:R-:W-:-:S03]  /*3b7e0*/  IMAD.WIDE R8, R4, 0x4, R8 ;  /* 0x0000000404087825 */ /* 0x000fc600078e0208 */
[----:B------:R1:W-:Y:S01]  /*3b7f0*/  STL [R1+0x120], RZ ;  /* 0x000120ff01007387 */ /* 0x0003e20000100800 */
[----:B------:R-:W-:-:S03]  /*3b800*/  IMAD.WIDE R22, R4, 0x4, R22 ;  /* 0x0000000404167825 */ /* 0x000fc600078e0216 */
[----:B------:R1:W-:Y:S04]  /*3b810*/  STL [R1+0x124], RZ ;  /* 0x000124ff01007387 */ /* 0x0003e80000100800 */
[----:B------:R1:W-:Y:S04]  /*3b820*/  STL [R1+0x128], RZ ;  /* 0x000128ff01007387 */ /* 0x0003e80000100800 */
[----:B------:R1:W-:Y:S04]  /*3b830*/  STL [R1+0x12c], RZ ;  /* 0x00012cff01007387 */ /* 0x0003e80000100800 */
[----:B------:R1:W-:Y:S04]  /*3b840*/  STL [R1+0x130], RZ ;  /* 0x000130ff01007387 */ /* 0x0003e80000100800 */
[----:B------:R1:W-:Y:S04]  /*3b850*/  STL [R1+0x134], RZ ;  /* 0x000134ff01007387 */ /* 0x0003e80000100800 */
[----:B------:R1:W-:Y:S04]  /*3b860*/  STL [R1+0x138], RZ ;  /* 0x000138ff01007387 */ /* 0x0003e80000100800 */
[----:B------:R1:W-:Y:S04]  /*3b870*/  STL [R1+0x13c], RZ ;  /* 0x00013cff01007387 */ /* 0x0003e80000100800 */
[----:B------:R-:W-:Y:S04]  /*3b880*/  LDGSTS.E [R0+0x300], desc[UR4][R8.64], P1 ;  /* 0x0030000008007fae */ /* 0x000fe80008921844 */
        /* <DEDUP_REMOVED lines=16> */
[----:B------:R1:W-:Y:S01]  /*3b990*/  STL [R1+0x160], RZ ;  /* 0x000160ff01007387 */ /* 0x0003e20000100800 */
[----:B------:R-:W-:-:S03]  /*3b9a0*/  IMAD.WIDE R218, R4, 0x4, R150 ;  /* 0x0000000404da7825 */ /* 0x000fc600078e0296 */
        /* <DEDUP_REMOVED lines=88> */
[----:B---3--:R-:W-:Y:S01]  /*3bf30*/  LDGSTS.E [R0+0x14300], desc[UR4][R228.64], P1 ;  /* 0x14300000e4007fae */ /* 0x008fe20008921844 */
[----:B------:R-:W-:-:S03]  /*3bf40*/  IMAD.WIDE R180, R4, 0x4, R180 ;  /* 0x0000000404b47825 */ /* 0x000fc600078e02b4 */
[----:B--2---:R-:W-:Y:S01]  /*3bf50*/  LDGSTS.E [R0+0x14700], desc[UR4][R220.64], P1 ;  /* 0x14700000dc007fae */ /* 0x004fe20008921844 */
[----:B------:R-:W-:-:S03]  /*3bf60*/  PLOP3.LUT P0, PT, PT, PT, UP0, 0x40, 0x0 ;  /* 0x000000000000781c */ /* 0x000fc60003f0e808 */
[----:B----4-:R-:W-:Y:S04]  /*3bf70*/  LDGSTS.E [R0+0x14b00], desc[UR4][R212.64], P1 ;  /* 0x14b00000d4007fae */ /* 0x010fe80008921844 */
[----:B------:R-:W-:Y:S04]  /*3bf80*/  LDGSTS.E [R0+0x14f00], desc[UR4][R204.64], P1 ;  /* 0x14f00000cc007fae */ /* 0x000fe80008921844 */
        /* <DEDUP_REMOVED lines=8> */
[----:B------:R1:W-:Y:S04]  /*3c010*/  LDGSTS.E [R0+0x17300], desc[UR4][R30.64], P1 ;  /* 0x173000001e007fae */ /* 0x0003e80008921844 */
[----:B------:R2:W-:Y:S04]  /*3c020*/  LDGSTS.E [R0+0x17700], desc[UR4][R28.64], P1 ;  /* 0x177000001c007fae */ /* 0x0005e80008921844 */
[----:B------:R3:W-:Y:S04]  /*3c030*/  LDGSTS.E [R0+0x17b00], desc[UR4][R26.64], P1 ;  /* 0x17b000001a007fae */ /* 0x0007e80008921844 */
[----:B------:R4:W-:Y:S01]  /*3c040*/  LDGSTS.E [R0+0x17f00], desc[UR4][R24.64], P1 ;  /* 0x17f0000018007fae */ /* 0x0009e20008921844 */
[----:B-1----:R-:W-:-:S03]  /*3c050*/  CS2R R30, SRZ ;  /* 0x00000000001e7805 */ /* 0x002fc6000001ff00 */
[----:B------:R-:W0:Y:S01]  /*3c060*/  LDGDEPBAR ;  /* 0x00000000000079af */ /* 0x000e220000000000 */
[----:B--2---:R-:W-:Y:S02]  /*3c070*/  CS2R R28, SRZ ;  /* 0x00000000001c7805 */ /* 0x004fe4000001ff00 */
[----:B------:R-:W-:Y:S02]  /*3c080*/  CS2R R32, SRZ ;  /* 0x0000000000207805 */ /* 0x000fe4000001ff00 */
[----:B------:R-:W-:Y:S02]  /*3c090*/  CS2R R34, SRZ ;  /* 0x0000000000227805 */ /* 0x000fe4000001ff00 */
[----:B---3--:R-:W-:Y:S02]  /*3c0a0*/  CS2R R26, SRZ ;  /* 0x00000000001a7805 */ /* 0x008fe4000001ff00 */
[----:B------:R-:W-:Y:S02]  /*3c0b0*/  CS2R R36, SRZ ;  /* 0x0000000000247805 */ /* 0x000fe4000001ff00 */
[----:B------:R-:W-:-:S02]  /*3c0c0*/  CS2R R38, SRZ ;  /* 0x0000000000267805 */ /* 0x000fc4000001ff00 */
[----:B------:R-:W-:Y:S02]  /*3c0d0*/  CS2R R40, SRZ ;  /* 0x0000000000287805 */ /* 0x000fe4000001ff00 */
[----:B----4-:R-:W-:Y:S02]  /*3c0e0*/  CS2R R24, SRZ ;  /* 0x0000000000187805 */ /* 0x010fe4000001ff00 */
[----:B------:R-:W-:Y:S02]  /*3c0f0*/  CS2R R42, SRZ ;  /* 0x00000000002a7805 */ /* 0x000fe4000001ff00 */
[----:B------:R-:W-:Y:S02]  /*3c100*/  CS2R R44, SRZ ;  /* 0x00000000002c7805 */ /* 0x000fe4000001ff00 */
[----:B------:R-:W-:Y:S02]  /*3c110*/  CS2R R46, SRZ ;  /* 0x00000000002e7805 */ /* 0x000fe4000001ff00 */
[----:B------:R-:W-:-:S02]  /*3c120*/  CS2R R48, SRZ ;  /* 0x0000000000307805 */ /* 0x000fc4000001ff00 */
[----:B------:R-:W-:Y:S02]  /*3c130*/  CS2R R50, SRZ ;  /* 0x0000000000327805 */ /* 0x000fe4000001ff00 */
[----:B------:R-:W-:Y:S02]  /*3c140*/  CS2R R52, SRZ ;  /* 0x0000000000347805 */ /* 0x000fe4000001ff00 */
        /* <DEDUP_REMOVED lines=48> */
[----:B------:R-:W-:Y:S01]  /*3c450*/  CS2R R150, SRZ ;  /* 0x0000000000967805 */ /* 0x000fe2000001ff00 */
[----:B------:R-:W-:Y:S06]  /*3c460*/  @P0 BRA `(.L_x_0) ;  /* 0x000002c800e00947 */ /* 0x000fec0003800000 */
[----:B------:R-:W2:Y:S04]  /*3c470*/  LDL.LU.64 R132, [R1+0x1f48] ;  /* 0x001f480001847983 */ /* 0x000ea80000300a00 */
[----:B------:R-:W3:Y:S04]  /*3c480*/  LDL.LU.64 R138, [R1+0x1f98] ;  /* 0x001f9800018a7983 */ /* 0x000ee80000300a00 */
        /* <DEDUP_REMOVED lines=9> */
[----:B--2---:R-:W-:-:S02]  /*3c520*/  IMAD.MOV.U32 R252, RZ, RZ, R132 ;  /* 0x000000fffffc7224 */ /* 0x004fc400078e0084 */
[----:B------:R-:W-:Y:S02]  /*3c530*/  IMAD.MOV.U32 R15, RZ, RZ, R133 ;  /* 0x000000ffff0f7224 */ /* 0x000fe400078e0085 */
[----:B------:R-:W2:Y:S01]  /*3c540*/  LDL.LU.64 R132, [R1+0x2120] ;  /* 0x0021200001847983 */ /* 0x000ea20000300a00 */
[----:B---3--:R-:W-:-:S03]  /*3c550*/  IMAD.MOV.U32 R0, RZ, RZ, R139 ;  /* 0x000000ffff007224 */ /* 0x008fc600078e008b */
[----:B------:R1:W-:Y:S04]  /*3c560*/  STL [R1+0x2244], R138 ;  /* 0x0022448a01007387 */ /* 0x0003e80000100800 */
[----:B-1----:R-:W3:Y:S04]  /*3c570*/  LDL.LU.64 R138, [R1+0x21e0] ;  /* 0x0021e000018a7983 */ /* 0x002ee80000300a00 */
[----:B------:R1:W-:Y:S04]  /*3c580*/  STL [R1+0x2240], R0 ;  /* 0x0022400001007387 */ /* 0x0003e80000100800 */
[----:B----4-:R4:W-:Y:S01]  /*3c590*/  STL [R1+0x224c], R134 ;  /* 0x00224c8601007387 */ /* 0x0109e20000100800 */
[----:B-1----:R-:W-:-:S03]  /*3c5a0*/  IMAD.MOV.U32 R0, RZ, RZ, R135 ;  /* 0x000000ffff007224 */ /* 0x002fc600078e0087 */
[----:B----4-:R-:W4:Y:S04]  /*3c5b0*/  LDL.LU.64 R134, [R1+0x2190] ;  /* 0x0021900001867983 */ /* 0x010f280000300a00 */
[----:B------:R1:W-:Y:S04]  /*3c5c0*/  STL [R1+0x2248], R0 ;  /* 0x0022480001007387 */ /* 0x0003e80000100800 */
[----:B------:R1:W-:Y:S02]  /*3c5d0*/  STL [R1+0x2254], R140 ;  /* 0x0022548c01007387 */ /* 0x0003e40000100800 */
[----:B-1----:R-:W-:-:S02]  /*3c5e0*/  IMAD.MOV.U32 R0, RZ, RZ, R141 ;  /* 0x000000ffff007224 */ /* 0x002fc400078e008d */
[----:B------:R-:W4:Y:S04]  /*3c5f0*/  LDL.LU.64 R140, [R1+0x21a8] ;  /* 0x0021a800018c7983 */ /* 0x000f280000300a00 */
        /* <DEDUP_REMOVED lines=29> */
[----:B--2---:R2:W-:Y:S01]  /*3c7d0*/  STL [R1+0x2294], R132 ;  /* 0x0022948401007387 */ /* 0x0045e20000100800 */
[----:B-1----:R-:W-:-:S03]  /*3c7e0*/  IMAD.MOV.U32 R0, RZ, RZ, R133 ;  /* 0x000000ffff007224 */ /* 0x002fc600078e0085 */
[----:B--2---:R-:W2:Y:S04]  /*3c7f0*/  LDL.LU.64 R132, [R1+0x20e0] ;  /* 0x0020e00001847983 */ /* 0x004ea80000300a00 */
[----:B------:R1:W-:Y:S04]  /*3c800*/  STL [R1+0x2290], R0 ;  /* 0x0022900001007387 */ /* 0x0003e80000100800 */
[----:B---3--:R3:W-:Y:S01]  /*3c810*/  STL [R1+0x229c], R138 ;  /* 0x00229c8a01007387 */ /* 0x0087e20000100800 */
[----:B-1----:R-:W-:-:S03]  /*3c820*/  IMAD.MOV.U32 R0, RZ, RZ, R139 ;  /* 0x000000ffff007224 */ /* 0x002fc600078e008b */
[----:B---3--:R-:W3:Y:S04]  /*3c830*/  LDL.LU.64 R138, [R1+0x2118] ;  /* 0x00211800018a7983 */ /* 0x008ee80000300a00 */
        /* <DEDUP_REMOVED lines=221> */
[----:B----4-:R-:W-:Y:S04]  /*3d610*/  STL [R1+0x245c], R134 ;  /* 0x00245c8601007387 */ /* 0x010fe80000100800 */
[----:B------:R-:W4:Y:S01]  /*3d620*/  LDL.LU.64 R128, [R1+0x2130] ;  /* 0x0021300001807983 */ /* 0x000f220000300a00 */
[----:B-1----:R-:W-:-:S05]  /*3d630*/  IMAD.MOV.U32 R0, RZ, RZ, R135 ;  /* 0x000000ffff007224 */ /* 0x002fca00078e0087 */
[----:B------:R1:W-:Y:S04]  /*3d640*/  STL [R1+0x2458], R0 ;  /* 0x0024580001007387 */ /* 0x0003e80000100800 */
[----:B------:R1:W-:Y:S02]  /*3d650*/  STL [R1+0x2464], R140 ;  /* 0x0024648c01007387 */ /* 0x0003e40000100800 */
[----:B-1----:R-:W-:Y:S02]  /*3d660*/  IMAD.MOV.U32 R0, RZ, RZ, R141 ;  /* 0x000000ffff007224 */ /* 0x002fe400078e008d */
        /* <DEDUP_REMOVED lines=10> */
[----:B------:R-:W-:Y:S04]  /*3d710*/  STL [R1+0x247c], R136 ;  /* 0x00247c8801007387 */ /* 0x000fe80000100800 */
        /* <DEDUP_REMOVED lines=11> */
[----:B------:R1:W-:Y:S04]  /*3d7d0*/  STL [R1+0x2494], R148 ;  /* 0x0024949401007387 */ /* 0x0003e80000100800 */
[----:B------:R-:W4:Y:S01]  /*3d7e0*/  LDL.LU.64 R136, [R1+0x1f60] ;  /* 0x001f600001887983 */ /* 0x000f220000300a00 */
[----:B-1----:R-:W-:-:S03]  /*3d7f0*/  IMAD.MOV.U32 R0, RZ, RZ, R149 ;  /* 0x000000ffff007224 */ /* 0x002fc600078e0095 */
[----:B------:R-:W-:Y:S04]  /*3d800*/  STL [R1+0x249c], R130 ;  /* 0x00249c8201007387 */ /* 0x000fe80000100800 */
[----:B------:R1:W-:Y:S04]  /*3d810*/  STL [R1+0x2490], R0 ;  /* 0x0024900001007387 */ /* 0x0003e80000100800 */
[----:B------:R-:W4:Y:S01]  /*3d820*/  LDL.LU.64 R148, [R1+0x1fb0] ;  /* 0x001fb00001947983 */ /* 0x000f220000300a00 */
[----:B-1----:R-:W-:-:S03]  /*3d830*/  IMAD.MOV.U32 R0, RZ, RZ, R131 ;  /* 0x000000ffff007224 */ /* 0x002fc600078e0083 */
[----:B--2---:R-:W-:Y:S04]  /*3d840*/  STL [R1+0x24a4], R132 ;  /* 0x0024a48401007387 */ /* 0x004fe80000100800 */
[----:B------:R1:W-:Y:S04]  /*3d850*/  STL [R1+0x2498], R0 ;  /* 0x0024980001007387 */ /* 0x0003e80000100800 */
[----:B------:R-:W2:Y:S01]  /*3d860*/  LDL.LU.64 R130, [R1+0x2008] ;  /* 0x0020080001827983 */ /* 0x000ea20000300a00 */
[----:B-1----:R-:W-:-:S03]  /*3d870*/  IMAD.MOV.U32 R0, RZ, RZ, R133 ;  /* 0x000000ffff007224 */ /* 0x002fc600078e0085 */
[----:B---3--:R-:W-:Y:S04]  /*3d880*/  STL [R1+0x24ac], R138 ;  /* 0x0024ac8a01007387 */ /* 0x008fe80000100800 */
[----:B------:R1:W-:Y:S04]  /*3d890*/  STL [R1+0x24a0], R0 ;  /* 0x0024a00001007387 */ /* 0x0003e80000100800 */
[----:B------:R-:W3:Y:S01]  /*3d8a0*/  LDL.LU.64 R132, [R1+0x1ed0] ;  /* 0x001ed00001847983 */ /* 0x000ee20000300a00 */
[----:B-1----:R-:W-:-:S03]  /*3d8b0*/  IMAD.MOV.U32 R0, RZ, RZ, R139 ;  /* 0x000000ffff007224 */ /* 0x002fc600078e008b */
[----:B----4-:R-:W-:Y:S04]  /*3d8c0*/  STL [R1+0x24b4], R128 ;  /* 0x0024b48001007387 */ /* 0x010fe80000100800 */
[----:B------:R1:W-:Y:S04]  /*3d8d0*/  STL [R1+0x24a8], R0 ;  /* 0x0024a80001007387 */ /* 0x0003e80000100800 */
[----:B------:R-:W4:Y:S01]  /*3d8e0*/  LDL.LU.64 R138, [R1+0x1f10] ;  /* 0x001f1000018a7983 */ /* 0x000f220000300a00 */
[----:B-1----:R-:W-:-:S03]  /*3d8f0*/  IMAD.MOV.U32 R0, RZ, RZ, R129 ;  /* 0x000000ffff007224 */ /* 0x002fc600078e0081 */
[----:B------:R-:W-:Y:S04]  /*3d900*/  STL [R1+0x24bc], R140 ;  /* 0x0024bc8c01007387 */ /* 0x000fe80000100800 */
        /* <DEDUP_REMOVED lines=22> */
[----:B------:R-:W-:Y:S04]  /*3da70*/  STL [R1+0x24ec], R136 ;  /* 0x0024ec8801007387 */ /* 0x000fe80000100800 */
        /* <DEDUP_REMOVED lines=37> */
[----:B------:R-:W-:Y:S04]  /*3dcd0*/  STL [R1+0x2534], R144 ;  /* 0x0025349001007387 */ /* 0x000fe80000100800 */
[----:B------:R-:W4:Y:S01]  /*3dce0*/  LDL.LU.64 R132, [R1+0x1ec0] ;  /* 0x001ec00001847983 */ /* 0x000f220000300a00 */
[----:B-1----:R-:W-:-:S03]  /*3dcf0*/  IMAD.MOV.U32 R0, RZ, RZ, R145 ;  /* 0x000000ffff007224 */ /* 0x002fc600078e0091 */
[----:B------:R-:W4:Y:S04]  /*3dd00*/  LDL.LU.64 R134, [R1+0x1f00] ;  /* 0x001f000001867983 */ /* 0x000f280000300a00 */
[----:B------:R1:W-:Y:S04]  /*3dd10*/  STL [R1+0x2530], R0 ;  /* 0x0025300001007387 */ /* 0x0003e80000100800 */
[----:B------:R1:W-:Y:S02]  /*3dd20*/  STL [R1+0x253c], R146 ;  /* 0x00253c9201007387 */ /* 0x0003e40000100800 */
[----:B-1----:R-:W-:-:S02]  /*3dd30*/  IMAD.MOV.U32 R0, RZ, RZ, R147 ;  /* 0x000000ffff007224 */ /* 0x002fc400078e0093 */
[----:B------:R-:W4:Y:S04]  /*3dd40*/  LDL.LU.64 R144, [R1+0x2178] ;  /* 0x0021780001907983 */ /* 0x000f280000300a00 */
        /* <DEDUP_REMOVED lines=14> */
[----:B------:R-:W-:Y:S01]  /*3de30*/  STL [R1+0x2564], R138 ;  /* 0x0025648a01007387 */ /* 0x000fe20000100800 */
[----:B-1----:R-:W-:-:S05]  /*3de40*/  IMAD.MOV.U32 R0, RZ, RZ, R129 ;  /* 0x000000ffff007224 */ /* 0x002fca00078e0081 */
        /* <DEDUP_REMOVED lines=16> */
[----:B------:R-:W-:Y:S01]  /*3df50*/  STL [R1+0x2584], R130 ;  /* 0x0025848201007387 */ /* 0x000fe20000100800 */
[----:B-1----:R-:W-:-:S03]  /*3df60*/  IMAD.MOV.U32 R0, RZ, RZ, R131 ;  /* 0x000000ffff007224 */ /* 0x002fc600078e0083 */
[----:B------:R-:W-:Y:S04]  /*3df70*/  STL [R1+0x258c], R132 ;  /* 0x00258c8401007387 */ /* 0x000fe80000100800 */
[----:B------:R1:W-:Y:S04]  /*3df80*/  STL [R1+0x2580], R0 ;  /* 0x0025800001007387 */ /* 0x0003e80000100800 */
[----:B------:R-:W-:Y:S01]  /*3df90*/  STL [R1+0x2594], R134 ;  /* 0x0025948601007387 */ /* 0x000fe20000100800 */
[----:B-1----:R-:W-:-:S05]  /*3dfa0*/  IMAD.MOV.U32 R0, RZ, RZ, R133 ;  /* 0x000000ffff007224 */ /* 0x002fca00078e0085 */
        /* <DEDUP_REMOVED lines=10> */
[----:B------:R2:W-:Y:S02]  /*3e050*/  STL [R1+0x25a0], R0 ;  /* 0x0025a00001007387 */ /* 0x0005e40000100800 */
[----:B--2---:R-:W-:Y:S02]  /*3e060*/  IMAD.MOV.U32 R0, RZ, RZ, R137 ;  /* 0x000000ffff007224 */ /* 0x004fe400078e0089 */
[----:B------:R-:W-:Y:S04]  /*3e070*/  STL [R1+0x25ac], R136 ;  /* 0x0025ac8801007387 */ /* 0x000fe80000100800 */
[----:B------:R-:W2:Y:S04]  /*3e080*/  LDL.LU.64 R134, [R1+0x1e50] ;  /* 0x001e500001867983 */ /* 0x000ea80000300a00 */
[----:B------:R3:W-:Y:S02]  /*3e090*/  STL [R1+0x25a8], R0 ;  /* 0x0025a80001007387 */ /* 0x0007e40000100800 */
[----:B---3--:R-:W-:-:S02]  /*3e0a0*/  IMAD.MOV.U32 R0, RZ, RZ, R149 ;  /* 0x000000ffff007224 */ /* 0x008fc400078e0095 */
[----:B------:R1:W-:Y:S04]  /*3e0b0*/  STL [R1+0x25b4], R148 ;  /* 0x0025b49401007387 */ /* 0x0003e80000100800 */
[----:B------:R-:W3:Y:S04]  /*3e0c0*/  LDL.LU.64 R136, [R1+0x1e80] ;  /* 0x001e800001887983 */ /* 0x000ee80000300a00 */
[----:B------:R4:W-:Y:S04]  /*3e0d0*/  STL [R1+0x25b0], R0 ;  /* 0x0025b00001007387 */ /* 0x0009e80000100800 */
[----:B------:R-:W-:Y:S04]  /*3e0e0*/  STL [R1+0x25bc], R230 ;  /* 0x0025bce601007387 */ /* 0x000fe80000100800 */
[----:B------:R-:W-:Y:S04]  /*3e0f0*/  STL [R1+0x25b8], R231 ;  /* 0x0025b8e701007387 */ /* 0x000fe80000100800 */
[----:B-1----:R-:W3:Y:S04]  /*3e100*/  LDL.LU.64 R148, [R1+0x1eb8] ;  /* 0x001eb80001947983 */ /* 0x002ee80000300a00 */
[----:B----4-:R-:W-:Y:S01]  /*3e110*/  STL [R1+0x25c4], R138 ;  /* 0x0025c48a01007387 */ /* 0x010fe20000100800 */
[----:B------:R-:W-:-:S03]  /*3e120*/  IMAD.MOV.U32 R0, RZ, RZ, R139 ;  /* 0x000000ffff007224 */ /* 0x000fc600078e008b */
[----:B------:R-:W4:Y:S04]  /*3e130*/  LDL.LU.64 R130, [R1+0x21b0] ;  /* 0x0021b00001827983 */ /* 0x000f280000300a00 */
[----:B------:R1:W-:Y:S04]  /*3e140*/  STL [R1+0x25c0], R0 ;  /* 0x0025c00001007387 */ /* 0x0003e80000100800 */
[----:B------:R-:W-:Y:S04]  /*3e150*/  STL [R1+0x25cc], R140 ;  /* 0x0025cc8c01007387 */ /* 0x000fe80000100800 */
[----:B------:R-:W4:Y:S01]  /*3e160*/  LDL.LU.64 R132, [R1+0x1fa0] ;  /* 0x001fa00001847983 */ /* 0x000f220000300a00 */
[----:B-1----:R-:W-:-:S05]  /*3e170*/  IMAD.MOV.U32 R0, RZ, RZ, R141 ;  /* 0x000000ffff007224 */ /* 0x002fca00078e008d */
[----:B------:R1:W-:Y:S04]  /*3e180*/  STL [R1+0x25c8], R0 ;  /* 0x0025c80001007387 */ /* 0x0003e80000100800 */
[----:B------:R-:W-:Y:S01]  /*3e190*/  STL [R1+0x25d4], R142 ;  /* 0x0025d48e01007387 */ /* 0x000fe20000100800 */
[----:B-1----:R-:W-:-:S03]  /*3e1a0*/  IMAD.MOV.U32 R0, RZ, RZ, R143 ;  /* 0x000000ffff007224 */ /* 0x002fc600078e008f */
[----:B------:R-:W4:Y:S04]  /*3e1b0*/  LDL.LU.64 R138, [R1+0x1ff8] ;  /* 0x001ff800018a7983 */ /* 0x000f280000300a00 */
[----:B------:R1:W-:Y:S02]  /*3e1c0*/  STL [R1+0x25d0], R0 ;  /* 0x0025d00001007387 */ /* 0x0003e40000100800 */
[----:B-1----:R-:W-:Y:S02]  /*3e1d0*/  IMAD.MOV.U32 R0, RZ, RZ, R151 ;  /* 0x000000ffff007224 */ /* 0x002fe400078e0097 */
[----:B------:R1:W-:Y:S04]  /*3e1e0*/  STL [R1+0x25dc], R150 ;  /* 0x0025dc9601007387 */ /* 0x0003e80000100800 */
[----:B-1----:R-:W4:Y:S04]  /*3e1f0*/  LDL.LU.64 R150, [R1+0x2050] ;  /* 0x0020500001967983 */ /* 0x002f280000300a00 */
[----:B------:R1:W-:Y:S04]  /*3e200*/  STL [R1+0x25d8], R0 ;  /* 0x0025d80001007387 */ /* 0x0003e80000100800 */
[----:B------:R-:W-:Y:S04]  /*3e210*/  STL [R1+0x25e4], R18 ;  /* 0x0025e41201007387 */ /* 0x000fe80000100800 */
[----:B------:R-:W-:Y:S04]  /*3e220*/  STL [R1+0x25e0], R19 ;  /* 0x0025e01301007387 */ /* 0x000fe80000100800 */
[----:B------:R-:W4:Y:S04]  /*3e230*/  LDL.LU.64 R140, [R1+0x2640] ;  /* 0x00264000018c7983 */ /* 0x000f280000300a00 */
[----:B------:R-:W-:Y:S04]  /*3e240*/  STL [R1+0x25ec], R20 ;  /* 0x0025ec1401007387 */ /* 0x000fe80000100800 */
[----:B------:R-:W-:Y:S04]  /*3e250*/  STL [R1+0x25e8], R21 ;  /* 0x0025e81501007387 */ /* 0x000fe80000100800 */
[----:B------:R-:W4:Y:S04]  /*3e260*/  LDL.LU.64 R142, [R1+0x2648] ;  /* 0x00264800018e7983 */ /* 0x000f280000300a00 */
        /* <DEDUP_REMOVED lines=16> */
[----:B------:R1:W-:Y:S02]  /*3e370*/  STL [R1+0x2614], R148 ;  /* 0x0026149401007387 */ /* 0x0003e40000100800 */
[----:B-1----:R-:W-:-:S02]  /*3e380*/  IMAD.MOV.U32 R0, RZ, RZ, R149 ;  /* 0x000000ffff007224 */ /* 0x002fc400078e0095 */
[----:B------:R-:W3:Y:S04]  /*3e390*/  LDL.LU.64 R148, [R1+0x2670] ;  /* 0x0026700001947983 */ /* 0x000ee80000300a00 */
        /* <DEDUP_REMOVED lines=252> */
[----:B------:R2:W-:Y:S02]  /*3f360*/  STL [R1+0x2808], R0 ;  /* 0x0028080001007387 */ /* 0x0005e40000100800 */
[----:B--2---:R-:W-:Y:S02]  /*3f370*/  IMAD.MOV.U32 R0, RZ, RZ, R135 ;  /* 0x000000ffff007224 */ /* 0x004fe400078e0087 */
[----:B------:R1:W-:Y:S04]  /*3f380*/  STL [R1+0x2814], R134 ;  /* 0x0028148601007387 */ /* 0x0003e80000100800 */
[----:B-1----:R-:W2:Y:S04]  /*3f390*/  LDL.LU.64 R134, [R1+0x2870] ;  /* 0x0028700001867983 */ /* 0x002ea80000300a00 */
        /* <DEDUP_REMOVED lines=46> */
[----:B------:R-:W-:Y:S04]  /*3f680*/  STL [R1+0x2874], R136 ;  /* 0x0028748801007387 */ /* 0x000fe80000100800 */
[----:B------:R-:W3:Y:S04]  /*3f690*/  LDL.LU.64 R134, [R1+0x28d0] ;  /* 0x0028d00001867983 */ /* 0x000ee80000300a00 */
[----:B------:R1:W-:Y:S04]  /*3f6a0*/  STL [R1+0x2870], R0 ;  /* 0x0028700001007387 */ /* 0x0003e80000100800 */
[----:B------:R4:W-:Y:S01]  /*3f6b0*/  STL [R1+0x287c], R148 ;  /* 0x00287c9401007387 */ /* 0x0009e20000100800 */
[----:B-1----:R-:W-:-:S03]  /*3f6c0*/  IMAD.MOV.U32 R0, RZ, RZ, R149 ;  /* 0x000000ffff007224 */ /* 0x002fc600078e0095 */
[----:B------:R-:W3:Y:S04]  /*3f6d0*/  LDL.LU.64 R136, [R1+0x28d8] ;  /* 0x0028d80001887983 */ /* 0x000ee80000300a00 */
[----:B----4-:R-:W-:Y:S04]  /*3f6e0*/  STL [R1+0x2884], R130 ;  /* 0x0028848201007387 */ /* 0x010fe80000100800 */
[----:B------:R1:W-:Y:S04]  /*3f6f0*/  STL [R1+0x2878], R0 ;  /* 0x0028780001007387 */ /* 0x0003e80000100800 */
[----:B------:R-:W4:Y:S01]  /*3f700*/  LDL.LU.64 R148, [R1+0x28e0] ;  /* 0x0028e00001947983 */ /* 0x000f220000300a00 */
[----:B-1----:R-:W-:-:S03]  /*3f710*/  IMAD.MOV.U32 R0, RZ, RZ, R131 ;  /* 0x000000ffff007224 */ /* 0x002fc600078e0083 */
[----:B------:R-:W-:Y:S04]  /*3f720*/  STL [R1+0x288c], R128 ;  /* 0x00288c8001007387 */ /* 0x000fe80000100800 */
        /* <DEDUP_REMOVED lines=34> */
[----:B------:R-:W-:Y:S04]  /*3f950*/  STL [R1+0x28d4], R136 ;  /* 0x0028d48801007387 */ /* 0x000fe80000100800 */
[----:B------:R1:W-:Y:S04]  /*3f960*/  STL [R1+0x28c8], R0 ;  /* 0x0028c80001007387 */ /* 0x0003e80000100800 */
[----:B---3--:R-:W3:Y:S01]  /*3f970*/  LDL.LU.64 R134, [R1+0x2928] ;  /* 0x0029280001867983 */ /* 0x008ee20000300a00 */
[----:B-1----:R-:W-:-:S03]  /*3f980*/  IMAD.MOV.U32 R0, RZ, RZ, R137 ;  /* 0x000000ffff007224 */ /* 0x002fc600078e0089 */
[----:B----4-:R-:W-:Y:S04]  /*3f990*/  STL [R1+0x28dc], R148 ;  /* 0x0028dc9401007387 */ /* 0x010fe80000100800 */
[----:B------:R1:W-:Y:S04]  /*3f9a0*/  STL [R1+0x28d0], R0 ;  /* 0x0028d00001007387 */ /* 0x0003e80000100800 */
[----:B------:R-:W4:Y:S01]  /*3f9b0*/  LDL.LU.64 R136, [R1+0x2930] ;  /* 0x0029300001887983 */ /* 0x000f220000300a00 */
[----:B-1----:R-:W-:-:S03]  /*3f9c0*/  IMAD.MOV.U32 R0, RZ, RZ, R149 ;  /* 0x000000ffff007224 */ /* 0x002fc600078e0095 */
[----:B------:R-:W-:Y:S04]  /*3f9d0*/  STL [R1+0x28e4], R130 ;  /* 0x0028e48201007387 */ /* 0x000fe80000100800 */
[----:B------:R1:W-:Y:S04]  /*3f9e0*/  STL [R1+0x28d8], R0 ;  /* 0x0028d80001007387 */ /* 0x0003e80000100800 */
[----:B------:R-:W4:Y:S04]  /*3f9f0*/  LDL.LU.64 R148, [R1+0x2938] ;  /* 0x0029380001947983 */ /* 0x000f280000300a00 */
        /* <DEDUP_REMOVED lines=30> */
[----:B------:R-:W2:Y:S04]  /*3fbe0*/  LDL.LU.64 R132, [R1+0x2980] ;  /* 0x0029800001847983 */ /* 0x000ea80000300a00 */
        /* <DEDUP_REMOVED lines=41> */
[----:B------:R-:W-:Y:S04]  /*3fe80*/  STL [R1+0x297c], R132 ;  /* 0x00297c8401007387 */ /* 0x000fe80000100800 */
[----:B------:R2:W-:Y:S04]  /*3fe90*/  STL [R1+0x2970], R0 ;  /* 0x0029700001007387 */ /* 0x0005e80000100800 */
[----:B-1----:R-:W4:Y:S01]  /*3fea0*/  LDL.LU.64 R146, [R1+0x2218] ;  /* 0x0022180001927983 */ /* 0x002f220000300a00 */
[----:B--2---:R-:W-:-:S03]  /*3feb0*/  IMAD.MOV.U32 R0, RZ, RZ, R133 ;  /* 0x000000ffff007224 */ /* 0x004fc600078e0085 */
[----:B---3--:R-:W-:Y:S04]  /*3fec0*/  STL [R1+0x2984], R134 ;  /* 0x0029848601007387 */ /* 0x008fe80000100800 */
[----:B------:R1:W-:Y:S04]  /*3fed0*/  STL [R1+0x2978], R0 ;  /* 0x0029780001007387 */ /* 0x0003e80000100800 */
[----:B------:R-:W2:Y:S01]  /*3fee0*/  LDL.LU.64 R122, [R1+0x2220] ;  /* 0x00222000017a7983 */ /* 0x000ea20000300a00 */
[----:B-1----:R-:W-:-:S03]  /*3fef0*/  IMAD.MOV.U32 R0, RZ, RZ, R135 ;  /* 0x000000ffff007224 */ /* 0x002fc600078e0087 */
[----:B----4-:R-:W-:Y:S04]  /*3ff00*/  STL [R1+0x298c], R136 ;  /* 0x00298c8801007387 */ /* 0x010fe80000100800 */
[----:B------:R1:W-:Y:S04]  /*3ff10*/  STL [R1+0x2980], R0 ;  /* 0x0029800001007387 */ /* 0x0003e80000100800 */
[----:B------:R-:W3:Y:S04]  /*3ff20*/  LDL.LU.64 R124, [R1+0x2230] ;  /* 0x00223000017c7983 */ /* 0x000ee80000300a00 */
[----:B------:R-:W4:Y:S01]  /*3ff30*/  LDL.LU.64 R126, [R1+0x29e0] ;  /* 0x0029e000017e7983 */ /* 0x000f220000300a00 */
[----:B-1----:R-:W-:-:S05]  /*3ff40*/  IMAD.MOV.U32 R0, RZ, RZ, R137 ;  /* 0x000000ffff007224 */ /* 0x002fca00078e0089 */
[----:B------:R1:W-:Y:S04]  /*3ff50*/  STL [R1+0x2988], R0 ;  /* 0x0029880001007387 */ /* 0x0003e80000100800 */
[----:B------:R1:W-:Y:S04]  /*3ff60*/  STL [R1+0x2994], R148 ;  /* 0x0029949401007387 */ /* 0x0003e80000100800 */
[----:B------:R-:W4:Y:S01]  /*3ff70*/  LDL.LU.64 R128, [R1+0x29e8] ;  /* 0x0029e80001807983 */ /* 0x000f220000300a00 */
[----:B-1----:R-:W-:-:S03]  /*3ff80*/  IMAD.MOV.U32 R0, RZ, RZ, R149 ;  /* 0x000000ffff007224 */ /* 0x002fc600078e0095 */
[----:B------:R-:W4:Y:S04]  /*3ff90*/  LDL.LU.64 R148, [R1+0x29f0] ;  /* 0x0029f00001947983 */ /* 0x000f280000300a00 */
[----:B------:R1:W-:Y:S02]  /*3ffa0*/  STL [R1+0x2990], R0 ;  /* 0x0029900001007387 */ /* 0x0003e40000100800 */
[----:B-1----:R-:W-:Y:S02]  /*3ffb0*/  IMAD.MOV.U32 R0, RZ, RZ, R139 ;  /* 0x000000ffff007224 */ /* 0x002fe400078e008b */
[----:B------:R-:W-:Y:S04]  /*3ffc0*/  STL [R1+0x299c], R138 ;  /* 0x00299c8a01007387 */ /* 0x000fe80000100800 */
[----:B------:R-:W4:Y:S04]  /*3ffd0*/  LDL.LU.64 R130, [R1+0x29f8] ;  /* 0x0029f80001827983 */ /* 0x000f280000300a00 */
[----:B------:R1:W-:Y:S04]  /*3ffe0*/  STL [R1+0x2998], R0 ;  /* 0x0029980001007387 */ /* 0x0003e80000100800 */
[----:B------:R1:W-:Y:S04]  /*3fff0*/  STL [R1+0x29a4], R150 ;  /* 0x0029a49601007387 */ /* 0x0003e80000100800 */
[----:B------:R-:W4:Y:S01]  /*40000*/  LDL.LU.64 R132, [R1+0x2a00] ;  /* 0x002a000001847983 */ /* 0x000f220000300a00 */
[----:B-1----:R-:W-:-:S03]  /*40010*/  IMAD.MOV.U32 R0, RZ, RZ, R151 ;  /* 0x000000ffff007224 */ /* 0x002fc600078e0097 */
[----:B------:R-:W4:Y:S04]  /*40020*/  LDL.LU.64 R134, [R1+0x2a08] ;  /* 0x002a080001867983 */ /* 0x000f280000300a00 */
[----:B------:R1:W-:Y:S04]  /*40030*/  STL [R1+0x29a0], R0 ;  /* 0x0029a00001007387 */ /* 0x0003e80000100800 */
[----:B------:R-:W-:Y:S04]  /*40040*/  STL [R1+0x29ac], R140 ;  /* 0x0029ac8c01007387 */ /* 0x000fe80000100800 */
[----:B------:R-:W4:Y:S04]  /*40050*/  LDL.LU.64 R150, [R1+0x2a10] ;  /* 0x002a100001967983 */ /* 0x000f280000300a00 */
[----:B------:R-:W4:Y:S01]  /*40060*/  LDL.LU.64 R136, [R1+0x2a18] ;  /* 0x002a180001887983 */ /* 0x000f220000300a00 */
[----:B-1----:R-:W-:-:S05]  /*40070*/  IMAD.MOV.U32 R0, RZ, RZ, R141 ;  /* 0x000000ffff007224 */ /* 0x002fca00078e008d */
[----:B------:R1:W-:Y:S02]  /*40080*/  STL [R1+0x29a8], R0 ;  /* 0x0029a80001007387 */ /* 0x0003e40000100800 */
[----:B-1----:R-:W-:Y:S02]  /*40090*/  IMAD.MOV.U32 R0, RZ, RZ, R143 ;  /* 0x000000ffff007224 */ /* 0x002fe400078e008f */
[----:B------:R-:W-:Y:S04]  /*400a0*/  STL [R1+0x29b4], R142 ;  /* 0x0029b48e01007387 */ /* 0x000fe80000100800 */
[----:B------:R-:W4:Y:S04]  /*400b0*/  LDL.LU.64 R138, [R1+0x2a20] ;  /* 0x002a2000018a7983 */ /* 0x000f280000300a00 */
[----:B------:R1:W-:Y:S02]  /*400c0*/  STL [R1+0x29b0], R0 ;  /* 0x0029b00001007387 */ /* 0x0003e40000100800 */
[----:B-1----:R-:W-:-:S02]  /*400d0*/  IMAD.MOV.U32 R0, RZ, RZ, R145 ;  /* 0x000000ffff007224 */ /* 0x002fc400078e0091 */
[----:B------:R-:W-:Y:S04]  /*400e0*/  STL [R1+0x29bc], R144 ;  /* 0x0029bc9001007387 */ /* 0x000fe80000100800 */
[----:B------:R-:W4:Y:S04]  /*400f0*/  LDL.LU.64 R140, [R1+0x2a28] ;  /* 0x002a2800018c7983 */ /* 0x000f280000300a00 */
[----:B------:R-:W4:Y:S04]  /*40100*/  LDL.LU.64 R142, [R1+0x2a30] ;  /* 0x002a3000018e7983 */ /* 0x000f280000300a00 */
[----:B------:R1:W-:Y:S02]  /*40110*/  STL [R1+0x29b8], R0 ;  /* 0x0029b80001007387 */ /* 0x0003e40000100800 */
[----:B-1----:R-:W-:-:S02]  /*40120*/  IMAD.MOV.U32 R0, RZ, RZ, R147 ;  /* 0x000000ffff007224 */ /* 0x002fc400078e0093 */
[----:B------:R1:W-:Y:S04]  /*40130*/  STL [R1+0x29c4], R146 ;  /* 0x0029c49201007387 */ /* 0x0003e80000100800 */
[----:B------:R-:W4:Y:S04]  /*40140*/  LDL.LU.64 R144, [R1+0x2a38] ;  /* 0x002a380001907983 */ /* 0x000f280000300a00 */
[----:B--2---:R-:W-:Y:S04]  /*40150*/  STL [R1+0x29cc], R122 ;  /* 0x0029cc7a01007387 */ /* 0x004fe80000100800 */
[----:B------:R2:W-:Y:S04]  /*40160*/  STL [R1+0x29c0], R0 ;  /* 0x0029c00001007387 */ /* 0x0005e80000100800 */
[----:B-1----:R-:W4:Y:S01]  /*40170*/  LDL.LU.64 R146, [R1+0x2a40] ;  /* 0x002a400001927983 */ /* 0x002f220000300a00 */
[----:B--2---:R-:W-:-:S03]  /*40180*/  IMAD.MOV.U32 R0, RZ, RZ, R123 ;  /* 0x000000ffff007224 */ /* 0x004fc600078e007b */
[----:B---3--:R-:W-:Y:S04]  /*40190*/  STL [R1+0x29d4], R124 ;  /* 0x0029d47c01007387 */ /* 0x008fe80000100800 */
[----:B------:R1:W-:Y:S04]  /*401a0*/  STL [R1+0x29c8], R0 ;  /* 0x0029c80001007387 */ /* 0x0003e80000100800 */
[----:B----4-:R-:W-:Y:S01]  /*401b0*/  STL [R1+0x29dc], R126 ;  /* 0x0029dc7e01007387 */ /* 0x010fe20000100800 */
[----:B-1----:R-:W-:-:S05]  /*401c0*/  IMAD.MOV.U32 R0, RZ, RZ, R125 ;  /* 0x000000ffff007224 */ /* 0x002fca00078e007d */
        /* <DEDUP_REMOVED lines=8> */
[----:B------:R-:W2:Y:S04]  /*40250*/  LDL.LU.64 R148, [R1+0x2a60] ;  /* 0x002a600001947983 */ /* 0x000ea80000300a00 */
        /* <DEDUP_REMOVED lines=10> */
[----:B------:R1:W-:Y:S04]  /*40300*/  STL [R1+0x2a00], R0 ;  /* 0x002a000001007387 */ /* 0x0003e80000100800 */
[----:B------:R-:W-:Y:S01]  /*40310*/  STL [R1+0x2a14], R136 ;  /* 0x002a148801007387 */ /* 0x000fe20000100800 */
[----:B-1----:R-:W-:-:S05]  /*40320*/  IMAD.MOV.U32 R0, RZ, RZ, R151 ;  /* 0x000000ffff007224 */ /* 0x002fca00078e0097 */
[----:B------:R1:W-:Y:S04]  /*40330*/  STL [R1+0x2a08], R0 ;  /* 0x002a080001007387 */ /* 0x0003e80000100800 */
[----:B------:R-:W3:Y:S01]  /*40340*/  LDL.LU.64 R150, [R1+0x2a80] ;  /* 0x002a800001967983 */ /* 0x000ee20000300a00 */
[----:B-1----:R-:W-:-:S03]  /*40350*/  IMAD.MOV.U32 R0, RZ, RZ, R137 ;  /* 0x000000ffff007224 */ /* 0x002fc600078e0089 */
[----:B------:R-:W-:Y:S04]  /*40360*/  STL [R1+0x2a1c], R138 ;  /* 0x002a1c8a01007387 */ /* 0x000fe80000100800 */
[----:B------:R1:W-:Y:S02]  /*40370*/  STL [R1+0x2a10], R0 ;  /* 0x002a100001007387 */ /* 0x0003e40000100800 */
[----:B-1----:R-:W-:Y:S02]  /*40380*/  IMAD.MOV.U32 R0, RZ, RZ, R139 ;  /* 0x000000ffff007224 */ /* 0x002fe400078e008b */
[----:B------:R-:W-:Y:S04]  /*40390*/  STL [R1+0x2a24], R140 ;  /* 0x002a248c01007387 */ /* 0x000fe80000100800 */
[----:B------:R1:W-:Y:S04]  /*403a0*/  STL [R1+0x2a18], R0 ;  /* 0x002a180001007387 */ /* 0x0003e80000100800 */
[----:B------:R-:W-:Y:S01]  /*403b0*/  STL [R1+0x2a2c], R142 ;  /* 0x002a2c8e01007387 */ /* 0x000fe20000100800 */
[----:B-1----:R-:W-:-:S05]  /*403c0*/  IMAD.MOV.U32 R0, RZ, RZ, R141 ;  /* 0x000000ffff007224 */ /* 0x002fca00078e008d */
[----:B------:R1:W-:Y:S02]  /*403d0*/  STL [R1+0x2a20], R0 ;  /* 0x002a200001007387 */ /* 0x0003e40000100800 */
[----:B-1----:R-:W-:Y:S02]  /*403e0*/  IMAD.MOV.U32 R0, RZ, RZ, R143 ;  /* 0x000000ffff007224 */ /* 0x002fe400078e008f */
[----:B------:R-:W-:Y:S04]  /*403f0*/  STL [R1+0x2a34], R144 ;  /* 0x002a349001007387 */ /* 0x000fe80000100800 */
[----:B------:R1:W-:Y:S04]  /*40400*/  STL [R1+0x2a28], R0 ;  /* 0x002a280001007387 */ /* 0x0003e80000100800 */
[----:B------:R-:W4:Y:S01]  /*40410*/  LDL.LU.64 R142, [R1+0x2aa0] ;  /* 0x002aa000018e7983 */ /* 0x000f220000300a00 */
[----:B-1----:R-:W-:-:S03]  /*40420*/  IMAD.MOV.U32 R0, RZ, RZ, R145 ;  /* 0x000000ffff007224 */ /* 0x002fc600078e0091 */
[----:B------:R-:W-:Y:S04]  /*40430*/  STL [R1+0x2a3c], R146 ;  /* 0x002a3c9201007387 */ /* 0x000fe80000100800 */
[----:B------:R1:W-:Y:S04]  /*40440*/  STL [R1+0x2a30], R0 ;  /* 0x002a300001007387 */ /* 0x0003e80000100800 */
[----:B------:R-:W4:Y:S01]  /*40450*/  LDL.LU.64 R138, [R1+0x21e8] ;  /* 0x0021e800018a7983 */ /* 0x000f220000300a00 */
[----:B-1----:R-:W-:-:S05]  /*40460*/  IMAD.MOV.U32 R0, RZ, RZ, R147 ;  /* 0x000000ffff007224 */ /* 0x002fca00078e0093 */
[----:B------:R1:W-:Y:S04]  /*40470*/  STL [R1+0x2a38], R0 ;  /* 0x002a380001007387 */ /* 0x0003e80000100800 */
[----:B------:R-:W-:Y:S04]  /*40480*/  STL [R1+0x2a44], R222 ;  /* 0x002a44de01007387 */ /* 0x000fe80000100800 */
[----:B------:R-:W-:Y:S04]  /*40490*/  STL [R1+0x2a40], R223 ;  /* 0x002a40df01007387 */ /* 0x000fe80000100800 */
[----:B------:R-:W-:Y:S04]  /*404a0*/  STL [R1+0x2a4c], R174 ;  /* 0x002a4cae01007387 */ /* 0x000fe80000100800 */
[----:B------:R-:W-:Y:S04]  /*404b0*/  STL [R1+0x2a48], R175 ;  /* 0x002a48af01007387 */ /* 0x000fe80000100800 */
[----:B------:R-:W-:Y:S04]  /*404c0*/  STL [R1+0x2a54], R8 ;  /* 0x002a540801007387 */ /* 0x000fe80000100800 */
[----:B------:R-:W4:Y:S04]  /*404d0*/  LDL.LU.64 R144, [R1+0x2ac0] ;  /* 0x002ac00001907983 */ /* 0x000f280000300a00 */
[----:B------:R-:W-:Y:S04]  /*404e0*/  STL [R1+0x2a50], R9 ;  /* 0x002a500901007387 */ /* 0x000fe80000100800 */
[----:B--2---:R2:W-:Y:S01]  /*404f0*/  STL [R1+0x2a5c], R148 ;  /* 0x002a5c9401007387 */ /* 0x0045e20000100800 */
[----:B-1----:R-:W-:-:S03]  /*40500*/  IMAD.MOV.U32 R0, RZ, RZ, R149 ;  /* 0x000000ffff007224 */ /* 0x002fc600078e0095 */
[----:B------:R-:W4:Y:S04]  /*40510*/  LDL.LU.64 R146, [R1+0x21f0] ;  /* 0x0021f00001927983 */ /* 0x000f280000300a00 */
[----:B------:R1:W-:Y:S04]  /*40520*/  STL [R1+0x2a58], R0 ;  /* 0x002a580001007387 */ /* 0x0003e80000100800 */
[----:B------:R-:W-:Y:S04]  /*40530*/  STL [R1+0x2a64], R236 ;  /* 0x002a64ec01007387 */ /* 0x000fe80000100800 */
[----:B------:R-:W-:Y:S04]  /*40540*/  STL [R1+0x2a60], R237 ;  /* 0x002a60ed01007387 */ /* 0x000fe80000100800 */
[----:B------:R-:W-:Y:S04]  /*40550*/  STL [R1+0x2a6c], R182 ;  /* 0x002a6cb601007387 */ /* 0x000fe80000100800 */
[----:B------:R-:W-:Y:S04]  /*40560*/  STL [R1+0x2a68], R183 ;  /* 0x002a68b701007387 */ /* 0x000fe80000100800 */
[----:B------:R-:W-:Y:S04]  /*40570*/  STL [R1+0x2a74], R22 ;  /* 0x002a741601007387 */ /* 0x000fe80000100800 */
[----:B------:R-:W-:Y:S04]  /*40580*/  STL [R1+0x2a70], R23 ;  /* 0x002a701701007387 */ /* 0x000fe80000100800 */
[----:B--2---:R-:W2:Y:S04]  /*40590*/  LDL.LU.64 R148, [R1+0x2ae0] ;  /* 0x002ae00001947983 */ /* 0x004ea80000300a00 */
[----:B---3--:R3:W-:Y:S01]  /*405a0*/  STL [R1+0x2a7c], R150 ;  /* 0x002a7c9601007387 */ /* 0x0087e20000100800 */
[----:B-1----:R-:W-:-:S03]  /*405b0*/  IMAD.MOV.U32 R0, RZ, RZ, R151 ;  /* 0x000000ffff007224 */ /* 0x002fc600078e0097 */
[----:B---3--:R-:W3:Y:S04]  /*405c0*/  LDL.LU.64 R150, [R1+0x2200] ;  /* 0x0022000001967983 */ /* 0x008ee80000300a00 */
[----:B------:R1:W-:Y:S04]  /*405d0*/  STL [R1+0x2a78], R0 ;  /* 0x002a780001007387 */ /* 0x0003e80000100800 */
[----:B------:R-:W-:Y:S04]  /*405e0*/  STL [R1+0x2a84], R244 ;  /* 0x002a84f401007387 */ /* 0x000fe80000100800 */
[----:B------:R-:W-:Y:S04]  /*405f0*/  STL [R1+0x2a80], R245 ;  /* 0x002a80f501007387 */ /* 0x000fe80000100800 */
[----:B------:R-:W-:Y:S04]  /*40600*/  STL [R1+0x2a8c], R184 ;  /* 0x002a8cb801007387 */ /* 0x000fe80000100800 */
[----:B------:R-:W-:Y:S04]  /*40610*/  STL [R1+0x2a88], R185 ;  /* 0x002a88b901007387 */ /* 0x000fe80000100800 */
[----:B------:R-:W-:Y:S04]  /*40620*/  STL [R1+0x2a94], R152 ;  /* 0x002a949801007387 */ /* 0x000fe80000100800 */
[----:B------:R-:W-:Y:S04]  /*40630*/  STL [R1+0x2a90], R153 ;  /* 0x002a909901007387 */ /* 0x000fe80000100800 */
[----:B----4-:R4:W-:Y:S01]  /*40640*/  STL [R1+0x2a9c], R142 ;  /* 0x002a9c8e01007387 */ /* 0x0109e20000100800 */
[----:B-1----:R-:W-:-:S03]  /*40650*/  IMAD.MOV.U32 R0, RZ, RZ, R143 ;  /* 0x000000ffff007224 */ /* 0x002fc600078e008f */
[----:B------:R-:W3:Y:S04]  /*40660*/  LDL.LU.64 R140, [R1+0x2b00] ;  /* 0x002b0000018c7983 */ /* 0x000ee80000300a00 */
[----:B----4-:R-:W4:Y:S04]  /*40670*/  LDL.LU.64 R142, [R1+0x2210] ;  /* 0x00221000018e7983 */ /* 0x010f280000300a00 */
[----:B------:R1:W-:Y:S02]  /*40680*/  STL [R1+0x2a98], R0 ;  /* 0x002a980001007387 */ /* 0x0003e40000100800 */
[----:B-1----:R-:W-:-:S02]  /*40690*/  IMAD.MOV.U32 R0, RZ, RZ, R139 ;  /* 0x000000ffff007224 */ /* 0x002fc400078e008b */
[----:B------:R-:W-:Y:S04]  /*406a0*/  STL [R1+0x2aa4], R138 ;  /* 0x002aa48a01007387 */ /* 0x000fe80000100800 */
[----:B------:R-:W-:Y:S04]  /*406b0*/  STL [R1+0x2aac], R190 ;  /* 0x002aacbe01007387 */ /* 0x000fe80000100800 */
[----:B------:R1:W-:Y:S04]  /*406c0*/  STL [R1+0x2aa0], R0 ;  /* 0x002aa00001007387 */ /* 0x0003e80000100800 */
[----:B------:R-:W-:Y:S04]  /*406d0*/  STL [R1+0x2aa8], R191 ;  /* 0x002aa8bf01007387 */ /* 0x000fe80000100800 */
[----:B------:R-:W-:Y:S04]  /*406e0*/  STL [R1+0x2ab4], R154 ;  /* 0x002ab49a01007387 */ /* 0x000fe80000100800 */
[----:B------:R-:W-:Y:S04]  /*406f0*/  STL [R1+0x2ab0], R155 ;  /* 0x002ab09b01007387 */ /* 0x000fe80000100800 */
[----:B------:R1:W-:Y:S02]  /*40700*/  STL [R1+0x2abc], R144 ;  /* 0x002abc9001007387 */ /* 0x0003e40000100800 */
[----:B-1----:R-:W-:-:S02]  /*40710*/  IMAD.MOV.U32 R0, RZ, RZ, R145 ;  /* 0x000000ffff007224 */ /* 0x002fc400078e0091 */
[----:B------:R-:W4:Y:S04]  /*40720*/  LDL.LU.64 R136, [R1+0x2b20] ;  /* 0x002b200001887983 */ /* 0x000f280000300a00 */
[----:B------:R-:W4:Y:S04]  /*40730*/  LDL.LU.64 R144, [R1+0x2b28] ;  /* 0x002b280001907983 */ /* 0x000f280000300a00 */
[----:B------:R1:W-:Y:S02]  /*40740*/  STL [R1+0x2ab8], R0 ;  /* 0x002ab80001007387 */ /* 0x0003e40000100800 */
[----:B-1----:R-:W-:-:S02]  /*40750*/  IMAD.MOV.U32 R0, RZ, RZ, R147 ;  /* 0x000000ffff007224 */ /* 0x002fc400078e0093 */
[----:B------:R1:W-:Y:S04]  /*40760*/  STL [R1+0x2ac4], R146 ;  /* 0x002ac49201007387 */ /* 0x0003e80000100800 */
[----:B------:R-:W-:Y:S04]  /*40770*/  STL [R1+0x2acc], R198 ;  /* 0x002accc601007387 */ /* 0x000fe80000100800 */
[----:B------:R2:W-:Y:S04]  /*40780*/  STL [R1+0x2ac0], R0 ;  /* 0x002ac00001007387 */ /* 0x0005e80000100800 */
[----:B------:R-:W-:Y:S04]  /*40790*/  STL [R1+0x2ac8], R199 ;  /* 0x002ac8c701007387 */ /* 0x000fe80000100800 */
[----:B------:R-:W-:Y:S04]  /*407a0*/  STL [R1+0x2ad4], R158 ;  /* 0x002ad49e01007387 */ /* 0x000fe80000100800 */
[----:B------:R-:W-:Y:S04]  /*407b0*/  STL [R1+0x2ad0], R159 ;  /* 0x002ad09f01007387 */ /* 0x000fe80000100800 */
[----:B-1----:R-:W4:Y:S01]  /*407c0*/  LDL.LU.64 R146, [R1+0x2b40] ;  /* 0x002b400001927983 */ /* 0x002f220000300a00 */
[----:B--2---:R-:W-:-:S03]  /*407d0*/  IMAD.MOV.U32 R0, RZ, RZ, R149 ;  /* 0x000000ffff007224 */ /* 0x004fc600078e0095 */
[----:B------:R-:W-:Y:S04]  /*407e0*/  STL [R1+0x2adc], R148 ;  /* 0x002adc9401007387 */ /* 0x000fe80000100800 */
[----:B------:R-:W2:Y:S04]  /*407f0*/  LDL.LU.64 R138, [R1+0x2b48] ;  /* 0x002b4800018a7983 */ /* 0x000ea80000300a00 */
[----:B------:R3:W-:Y:S02]  /*40800*/  STL [R1+0x2ad8], R0 ;  /* 0x002ad80001007387 */ /* 0x0007e40000100800 */
[----:B---3--:R-:W-:-:S02]  /*40810*/  IMAD.MOV.U32 R0, RZ, RZ, R151 ;  /* 0x000000ffff007224 */ /* 0x008fc400078e0097 */
[----:B------:R1:W-:Y:S04]  /*40820*/  STL [R1+0x2ae4], R150 ;  /* 0x002ae49601007387 */ /* 0x0003e80000100800 */
[----:B------:R-:W-:Y:S04]  /*40830*/  STL [R1+0x2aec], R200 ;  /* 0x002aecc801007387 */ /* 0x000fe80000100800 */
[----:B------:R3:W-:Y:S04]  /*40840*/  STL [R1+0x2ae0], R0 ;  /* 0x002ae00001007387 */ /* 0x0007e80000100800 */
[----:B------:R-:W-:Y:S04]  /*40850*/  STL [R1+0x2ae8], R201 ;  /* 0x002ae8c901007387 */ /* 0x000fe80000100800 */
[----:B------:R-:W-:Y:S04]  /*40860*/  STL [R1+0x2af4], R160 ;  /* 0x002af4a001007387 */ /* 0x000fe80000100800 */
[----:B------:R-:W2:Y:S04]  /*40870*/  LDL.LU.64 R148, [R1+0x2b60] ;  /* 0x002b600001947983 */ /* 0x000ea80000300a00 */
[----:B------:R-:W-:Y:S04]  /*40880*/  STL [R1+0x2af0], R161 ;  /* 0x002af0a101007387 */ /* 0x000fe80000100800 */
[----:B-1----:R-:W2:Y:S01]  /*40890*/  LDL.LU.64 R150, [R1+0x2b68] ;  /* 0x002b680001967983 */ /* 0x002ea20000300a00 */
[----:B---3--:R-:W-:-:S03]  /*408a0*/  IMAD.MOV.U32 R0, RZ, RZ, R141 ;  /* 0x000000ffff007224 */ /* 0x008fc600078e008d */
[----:B------:R-:W-:Y:S04]  /*408b0*/  STL [R1+0x2afc], R140 ;  /* 0x002afc8c01007387 */ /* 0x000fe80000100800 */
[----:B----4-:R-:W-:Y:S04]  /*408c0*/  STL [R1+0x2b04], R142 ;  /* 0x002b048e01007387 */ /* 0x010fe80000100800 */
[----:B------:R1:W-:Y:S04]  /*408d0*/  STL [R1+0x2af8], R0 ;  /* 0x002af80001007387 */ /* 0x0003e80000100800 */
[----:B------:R-:W-:Y:S01]  /*408e0*/  STL [R1+0x2b0c], R206 ;  /* 0x002b0cce01007387 */ /* 0x000fe20000100800 */
[----:B-1----:R-:W-:-:S05]  /*408f0*/  IMAD.MOV.U32 R0, RZ, RZ, R143 ;  /* 0x000000ffff007224 */ /* 0x002fca00078e008f */
[----:B------:R1:W-:Y:S04]  /*40900*/  STL [R1+0x2b00], R0 ;  /* 0x002b000001007387 */ /* 0x0003e80000100800 */
[----:B------:R-:W-:Y:S04]  /*40910*/  STL [R1+0x2b08], R207 ;  /* 0x002b08cf01007387 */ /* 0x000fe80000100800 */
[----:B------:R-:W-:Y:S04]  /*40920*/  STL [R1+0x2b14], R162 ;  /* 0x002b14a201007387 */ /* 0x000fe80000100800 */
[----:B------:R-:W3:Y:S04]  /*40930*/  LDL.LU.64 R140, [R1+0x2b80] ;  /* 0x002b8000018c7983 */ /* 0x000ee80000300a00 */
[----:B------:R-:W-:Y:S04]  /*40940*/  STL [R1+0x2b10], R163 ;  /* 0x002b10a301007387 */ /* 0x000fe80000100800 */
[----:B------:R-:W4:Y:S01]  /*40950*/  LDL.LU.64 R142, [R1+0x2b88] ;  /* 0x002b8800018e7983 */ /* 0x000f220000300a00 */
[----:B-1----:R-:W-:-:S03]  /*40960*/  IMAD.MOV.U32 R0, RZ, RZ, R137 ;  /* 0x000000ffff007224 */ /* 0x002fc600078e0089 */
[----:B------:R-:W-:Y:S04]  /*40970*/  STL [R1+0x2b1c], R136 ;  /* 0x002b1c8801007387 */ /* 0x000fe80000100800 */
[----:B------:R-:W-:Y:S04]  /*40980*/  STL [R1+0x2b24], R144 ;  /* 0x002b249001007387 */ /* 0x000fe80000100800 */
[----:B------:R1:W-:Y:S04]  /*40990*/  STL [R1+0x2b18], R0 ;  /* 0x002b180001007387 */ /* 0x0003e80000100800 */
[----:B------:R-:W-:Y:S01]  /*409a0*/  STL [R1+0x2b2c], R208 ;  /* 0x002b2cd001007387 */ /* 0x000fe20000100800 */
[----:B-1----:R-:W-:-:S05]  /*409b0*/  IMAD.MOV.U32 R0, RZ, RZ, R145 ;  /* 0x000000ffff007224 */ /* 0x002fca00078e0091 */
[----:B------:R1:W-:Y:S04]  /*409c0*/  STL [R1+0x2b20], R0 ;  /* 0x002b200001007387 */ /* 0x0003e80000100800 */
[----:B------:R-:W-:Y:S04]  /*409d0*/  STL [R1+0x2b28], R209 ;  /* 0x002b28d101007387 */ /* 0x000fe80000100800 */
[----:B------:R-:W-:Y:S04]  /*409e0*/  STL [R1+0x2b34], R166 ;  /* 0x002b34a601007387 */ /* 0x000fe80000100800 */
[----:B------:R-:W4:Y:S04]  /*409f0*/  LDL.LU.64 R144, [R1+0x2ba0] ;  /* 0x002ba00001907983 */ /* 0x000f280000300a00 */
[----:B------:R-:W-:Y:S04]  /*40a00*/  STL [R1+0x2b30], R167 ;  /* 0x002b30a701007387 */ /* 0x000fe80000100800 */
[----:B------:R2:W-:Y:S01]  /*40a10*/  STL [R1+0x2b3c], R146 ;  /* 0x002b3c9201007387 */ /* 0x0005e20000100800 */
[----:B-1----:R-:W-:-:S03]  /*40a20*/  IMAD.MOV.U32 R0, RZ, RZ, R147 ;  /* 0x000000ffff007224 */ /* 0x002fc600078e0093 */
[----:B--2---:R-:W2:Y:S04]  /*40a30*/  LDL.LU.64 R146, [R1+0x2ba8] ;  /* 0x002ba80001927983 */ /* 0x004ea80000300a00 */
[----:B------:R1:W-:Y:S04]  /*40a40*/  STL [R1+0x2b38], R0 ;  /* 0x002b380001007387 */ /* 0x0003e80000100800 */
[----:B------:R-:W-:Y:S01]  /*40a50*/  STL [R1+0x2b44], R138 ;  /* 0x002b448a01007387 */ /* 0x000fe20000100800 */
[----:B-1----:R-:W-:-:S03]  /*40a60*/  IMAD.MOV.U32 R0, RZ, RZ, R139 ;  /* 0x000000ffff007224 */ /* 0x002fc600078e008b */
[----:B------:R-:W-:Y:S04]  /*40a70*/  STL [R1+0x2b4c], R214 ;  /* 0x002b4cd601007387 */ /* 0x000fe80000100800 */
[----:B------:R1:W-:Y:S04]  /*40a80*/  STL [R1+0x2b40], R0 ;  /* 0x002b400001007387 */ /* 0x0003e80000100800 */
[----:B------:R-:W-:Y:S04]  /*40a90*/  STL [R1+0x2b48], R215 ;  /* 0x002b48d701007387 */ /* 0x000fe80000100800 */
[----:B------:R-:W-:Y:S04]  /*40aa0*/  STL [R1+0x2b54], R168 ;  /* 0x002b54a801007387 */ /* 0x000fe80000100800 */
[----:B------:R-:W-:Y:S01]  /*40ab0*/  STL [R1+0x2b50], R169 ;  /* 0x002b50a901007387 */ /* 0x000fe20000100800 */
[----:B-1----:R-:W-:-:S03]  /*40ac0*/  IMAD.MOV.U32 R0, RZ, RZ, R149 ;  /* 0x000000ffff007224 */ /* 0x002fc600078e0095 */
[----:B------:R1:W-:Y:S04]  /*40ad0*/  STL [R1+0x2b5c], R148 ;  /* 0x002b5c9401007387 */ /* 0x0003e80000100800 */
[----:B------:R-:W-:Y:S04]  /*40ae0*/  STL [R1+0x2b64], R150 ;  /* 0x002b649601007387 */ /* 0x000fe80000100800 */
[----:B------:R1:W-:Y:S04]  /*40af0*/  STL [R1+0x2b58], R0 ;  /* 0x002b580001007387 */ /* 0x0003e80000100800 */
[----:B-1----:R-:W2:Y:S01]  /*40b00*/  LDL.LU.64 R148, [R1+0x2bc0] ;  /* 0x002bc00001947983 */ /* 0x002ea20000300a00 */
[----:B------:R-:W-:-:S03]  /*40b10*/  IMAD.MOV.U32 R0, RZ, RZ, R151 ;  /* 0x000000ffff007224 */ /* 0x000fc600078e0097 */
[----:B------:R-:W2:Y:S04]  /*40b20*/  LDL.LU.64 R150, [R1+0x2bc8] ;  /* 0x002bc80001967983 */ /* 0x000ea80000300a00 */
[----:B------:R3:W-:Y:S04]  /*40b30*/  STL [R1+0x2b60], R0 ;  /* 0x002b600001007387 */ /* 0x0007e80000100800 */
[----:B------:R-:W-:Y:S04]  /*40b40*/  STL [R1+0x2b6c], R216 ;  /* 0x002b6cd801007387 */ /* 0x000fe80000100800 */
[----:B------:R-:W-:Y:S04]  /*40b50*/  STL [R1+0x2b68], R217 ;  /* 0x002b68d901007387 */ /* 0x000fe80000100800 */
[----:B------:R-:W-:Y:S04]  /*40b60*/  STL [R1+0x2b74], R170 ;  /* 0x002b74aa01007387 */ /* 0x000fe80000100800 */
[----:B------:R-:W-:Y:S01]  /*40b70*/  STL [R1+0x2b70], R171 ;  /* 0x002b70ab01007387 */ /* 0x000fe20000100800 */
[----:B---3--:R-:W-:-:S03]  /*40b80*/  IMAD.MOV.U32 R0, RZ, RZ, R141 ;  /* 0x000000ffff007224 */ /* 0x008fc600078e008d */
[----:B------:R-:W-:Y:S04]  /*40b90*/  STL [R1+0x2b7c], R140 ;  /* 0x002b7c8c01007387 */ /* 0x000fe80000100800 */
[----:B----4-:R-:W-:Y:S04]  /*40ba0*/  STL [R1+0x2b84], R142 ;  /* 0x002b848e01007387 */ /* 0x010fe80000100800 */
[----:B------:R1:W-:Y:S04]  /*40bb0*/  STL [R1+0x2b78], R0 ;  /* 0x002b780001007387 */ /* 0x0003e80000100800 */
[----:B------:R-:W3:Y:S04]  /*40bc0*/  LDL.LU.64 R132, [R1+0x2be0] ;  /* 0x002be00001847983 */ /* 0x000ee80000300a00 */
[----:B------:R-:W4:Y:S01]  /*40bd0*/  LDL.LU.64 R134, [R1+0x2be8] ;  /* 0x002be80001867983 */ /* 0x000f220000300a00 */
[----:B-1----:R-:W-:-:S05]  /*40be0*/  IMAD.MOV.U32 R0, RZ, RZ, R143 ;  /* 0x000000ffff007224 */ /* 0x002fca00078e008f */
[----:B------:R1:W-:Y:S04]  /*40bf0*/  STL [R1+0x2b80], R0 ;  /* 0x002b800001007387 */ /* 0x0003e80000100800 */
[----:B------:R-:W-:Y:S04]  /*40c00*/  STL [R1+0x2b8c], R224 ;  /* 0x002b8ce001007387 */ /* 0x000fe80000100800 */
[----:B------:R-:W-:Y:S04]  /*40c10*/  STL [R1+0x2b88], R225 ;  /* 0x002b88e101007387 */ /* 0x000fe80000100800 */
[----:B------:R-:W-:Y:S04]  /*40c20*/  STL [R1+0x2b94], R176 ;  /* 0x002b94b001007387 */ /* 0x000fe80000100800 */
[----:B------:R-:W-:Y:S04]  /*40c30*/  STL [R1+0x2b90], R177 ;  /* 0x002b90b101007387 */ /* 0x000fe80000100800 */
[----:B------:R-:W-:Y:S01]  /*40c40*/  STL [R1+0x2b9c], R144 ;  /* 0x002b9c9001007387 */ /* 0x000fe20000100800 */
[----:B-1----:R-:W-:-:S03]  /*40c50*/  IMAD.MOV.U32 R0, RZ, RZ, R145 ;  /* 0x000000ffff007224 */ /* 0x002fc600078e0091 */
[----:B------:R-:W4:Y:S04]  /*40c60*/  LDL.LU.64 R136, [R1+0x2c00] ;  /* 0x002c000001887983 */ /* 0x000f280000300a00 */
[----:B------:R-:W4:Y:S04]  /*40c70*/  LDL.LU.64 R138, [R1+0x2c08] ;  /* 0x002c0800018a7983 */ /* 0x000f280000300a00 */
[----:B------:R1:W-:Y:S04]  /*40c80*/  STL [R1+0x2b98], R0 ;  /* 0x002b980001007387 */ /* 0x0003e80000100800 */
[----:B--2---:R2:W-:Y:S01]  /*40c90*/  STL [R1+0x2ba4], R146 ;  /* 0x002ba49201007387 */ /* 0x0045e20000100800 */
[----:B-1----:R-:W-:-:S03]  /*40ca0*/  IMAD.MOV.U32 R0, RZ, RZ, R147 ;  /* 0x000000ffff007224 */ /* 0x002fc600078e0093 */
[----:B------:R-:W4:Y:S04]  /*40cb0*/  LDL.LU.64 R140, [R1+0x21f8] ;  /* 0x0021f800018c7983 */ /* 0x000f280000300a00 */
[----:B------:R-:W-:Y:S04]  /*40cc0*/  STL [R1+0x2bac], R234 ;  /* 0x002bacea01007387 */ /* 0x000fe80000100800 */
[----:B------:R1:W-:Y:S04]  /*40cd0*/  STL [R1+0x2ba0], R0 ;  /* 0x002ba00001007387 */ /* 0x0003e80000100800 */
[----:B------:R-:W-:Y:S04]  /*40ce0*/  STL [R1+0x2ba8], R235 ;  /* 0x002ba8eb01007387 */ /* 0x000fe80000100800 */
[----:B------:R-:W4:Y:S04]  /*40cf0*/  LDL.LU.64 R142, [R1+0x2c20] ;  /* 0x002c2000018e7983 */ /* 0x000f280000300a00 */
[----:B------:R-:W-:Y:S04]  /*40d00*/  STL [R1+0x2bb4], R178 ;  /* 0x002bb4b201007387 */ /* 0x000fe80000100800 */
[----:B------:R-:W4:Y:S04]  /*40d10*/  LDL.LU.64 R144, [R1+0x2c28] ;  /* 0x002c280001907983 */ /* 0x000f280000300a00 */
[----:B------:R-:W-:Y:S04]  /*40d20*/  STL [R1+0x2bb0], R179 ;  /* 0x002bb0b301007387 */ /* 0x000fe80000100800 */
[----:B--2---:R-:W2:Y:S01]  /*40d30*/  LDL.LU.64 R146, [R1+0x2208] ;  /* 0x0022080001927983 */ /* 0x004ea20000300a00 */
        /* <DEDUP_REMOVED lines=21> */
[----:B------:R-:W-:Y:S01]  /*40e90*/  STL [R1+0x2bf0], R193 ;  /* 0x002bf0c101007387 */ /* 0x000fe20000100800 */
[----:B-1----:R-:W-:-:S03]  /*40ea0*/  IMAD.MOV.U32 R0, RZ, RZ, R137 ;  /* 0x000000ffff007224 */ /* 0x002fc600078e0089 */
[----:B------:R-:W-:Y:S04]  /*40eb0*/  STL [R1+0x2bfc], R136 ;  /* 0x002bfc8801007387 */ /* 0x000fe80000100800 */
[----:B------:R-:W-:Y:S04]  /*40ec0*/  STL [R1+0x2c04], R138 ;  /* 0x002c048a01007387 */ /* 0x000fe80000100800 */
[----:B------:R1:W-:Y:S02]  /*40ed0*/  STL [R1+0x2bf8], R0 ;  /* 0x002bf80001007387 */ /* 0x0003e40000100800 */
[----:B-1----:R-:W-:-:S02]  /*40ee0*/  IMAD.MOV.U32 R0, RZ, RZ, R139 ;  /* 0x000000ffff007224 */ /* 0x002fc400078e008b */
[----:B------:R-:W-:Y:S04]  /*40ef0*/  STL [R1+0x2c0c], R140 ;  /* 0x002c0c8c01007387 */ /* 0x000fe80000100800 */
[----:B------:R1:W-:Y:S04]  /*40f00*/  STL [R1+0x2c00], R0 ;  /* 0x002c000001007387 */ /* 0x0003e80000100800 */
[----:B------:R-:W-:Y:S01]  /*40f10*/  STL [R1+0x2c14], R194 ;  /* 0x002c14c201007387 */ /* 0x000fe20000100800 */
[----:B-1----:R-:W-:-:S05]  /*40f20*/  IMAD.MOV.U32 R0, RZ, RZ, R141 ;  /* 0x000000ffff007224 */ /* 0x002fca00078e008d */
[----:B------:R1:W-:Y:S04]  /*40f30*/  STL [R1+0x2c08], R0 ;  /* 0x002c080001007387 */ /* 0x0003e80000100800 */
[----:B------:R-:W-:Y:S01]  /*40f40*/  STL [R1+0x2c10], R195 ;  /* 0x002c10c301007387 */ /* 0x000fe20000100800 */
[----:B-1----:R-:W-:-:S03]  /*40f50*/  IMAD.MOV.U32 R0, RZ, RZ, R143 ;  /* 0x000000ffff007224 */ /* 0x002fc600078e008f */
[----:B------:R-:W-:Y:S04]  /*40f60*/  STL [R1+0x2c1c], R142 ;  /* 0x002c1c8e01007387 */ /* 0x000fe80000100800 */
[----:B------:R-:W-:Y:S04]  /*40f70*/  STL [R1+0x2c24], R144 ;  /* 0x002c249001007387 */ /* 0x000fe80000100800 */
[----:B------:R1:W-:Y:S04]  /*40f80*/  STL [R1+0x2c18], R0 ;  /* 0x002c180001007387 */ /* 0x0003e80000100800 */
[----:B--2---:R-:W-:Y:S01]  /*40f90*/  STL [R1+0x2c2c], R146 ;  /* 0x002c2c9201007387 */ /* 0x004fe20000100800 */
[----:B-1----:R-:W-:-:S05]  /*40fa0*/  IMAD.MOV.U32 R0, RZ, RZ, R145 ;  /* 0x000000ffff007224 */ /* 0x002fca00078e0091 */
        /* <DEDUP_REMOVED lines=9> */
[----:B------:R-:W2:Y:S01]  /*41040*/  LDL.LU.64 R8, [R1+0x2cb8] ;  /* 0x002cb80001087983 */ /* 0x000ea20000300a00 */
[----:B-1----:R-:W-:-:S05]  /*41050*/  IMAD.MOV.U32 R0, RZ, RZ, R151 ;  /* 0x000000ffff007224 */ /* 0x002fca00078e0097 */
[----:B------:R-:W-:Y:S04]  /*41060*/  STL [R1+0x2c40], R0 ;  /* 0x002c400001007387 */ /* 0x000fe80000100800 */
[----:B------:R-:W-:Y:S04]  /*41070*/  STL.64 [R1+0x2228], R210 ;  /* 0x002228d201007387 */ /* 0x000fe80000100a00 */
[----:B--2---:R1:W-:Y:S04]  /*41080*/  STL.64 [R1+0x2230], R8 ;  /* 0x0022300801007387 */ /* 0x0043e80000100a00 */
[----:B-1----:R-:W2:Y:S04]  /*41090*/  LDL.LU.64 R8, [R1+0x2fa8] ;  /* 0x002fa80001087983 */ /* 0x002ea80000300a00 */
[----:B------:R-:W3:Y:S04]  /*410a0*/  LDL.LU.64 R18, [R1+0x2e30] ;  /* 0x002e300001127983 */ /* 0x000ee80000300a00 */
[----:B--2---:R1:W-:Y:S04]  /*410b0*/  STL.64 [R1+0x2220], R8 ;  /* 0x0022200801007387 */ /* 0x0043e80000100a00 */
[----:B-1----:R-:W2:Y:S04]  /*410c0*/  LDL.LU.64 R8, [R1+0x2cc8] ;  /* 0x002cc80001087983 */ /* 0x002ea80000300a00 */
[----:B---3--:R-:W-:Y:S04]  /*410d0*/  STL.64 [R1+0x2218], R18 ;  /* 0x0022181201007387 */ /* 0x008fe80000100a00 */
        /* <DEDUP_REMOVED lines=34> */
[----:B---3--:R1:W-:Y:S04]  /*41300*/  STL.64 [R1+0x2178], R18 ;  /* 0x0021781201007387 */ /* 0x0083e80000100a00 */
[----:B-1----:R-:W3:Y:S04]  /*41310*/  LDL.LU.64 R18, [R1+0x2c50] ;  /* 0x002c500001127983 */ /* 0x002ee80000300a00 */
        /* <DEDUP_REMOVED lines=117> */
[----:B------:R1:W-:Y:S04]  /*41a70*/  STL.64 [R1+0x1f88], R16 ;  /* 0x001f881001007387 */ /* 0x0003e80000100a00 */
[----:B--2---:R2:W-:Y:S04]  /*41a80*/  STL.64 [R1+0x1f90], R8 ;  /* 0x001f900801007387 */ /* 0x0045e80000100a00 */
[----:B-1----:R-:W3:Y:S04]  /*41a90*/  LDL.LU.64 R16, [R1+0x3118] ;  /* 0x0031180001107983 */ /* 0x002ee80000300a00 */
[----:B--2---:R-:W2:Y:S04]  /*41aa0*/  LDL.LU.64 R8, [R1+0x2fa0] ;  /* 0x002fa00001087983 */ /* 0x004ea80000300a00 */
        /* <DEDUP_REMOVED lines=81> */
[----:B------:R-:W3:Y:S04]  /*41fc0*/  LDL.LU.64 R18, [R1+0x2ee8] ;  /* 0x002ee80001127983 */ /* 0x000ee80000300a00 */
[----:B--2---:R2:W-:Y:S04]  /*41fd0*/  STL.64 [R1+0x1e38], R8 ;  /* 0x001e380801007387 */ /* 0x0045e80000100a00 */
[----:B-1----:R-:W4:Y:S01]  /*41fe0*/  LDL.LU.64 R16, [R1+0x3190] ;  /* 0x0031900001107983 */ /* 0x002f220000300a00 */
[----:B--2---:R-:W-:-:S02]  /*41ff0*/  IMAD.MOV.U32 R8, RZ, RZ, R228 ;  /* 0x000000ffff087224 */ /* 0x004fc400078e00e4 */
[----:B------:R-:W-:Y:S01]  /*42000*/  IMAD.MOV.U32 R9, RZ, RZ, R229 ;  /* 0x000000ffff097224 */ /* 0x000fe200078e00e5 */
[----:B---3--:R-:W-:Y:S04]  /*42010*/  STL.64 [R1+0x1e30], R18 ;  /* 0x001e301201007387 */ /* 0x008fe80000100a00 */
[----:B------:R1:W-:Y:S04]  /*42020*/  STL.64 [R1+0x1e28], R8 ;  /* 0x001e280801007387 */ /* 0x0003e80000100a00 */
[----:B-1----:R-:W2:Y:S04]  /*42030*/  LDL.LU.64 R8, [R1+0x3070] ;  /* 0x0030700001087983 */ /* 0x002ea80000300a00 */
[----:B----4-:R-:W-:Y:S04]  /*42040*/  STL.64 [R1+0x1e20], R16 ;  /* 0x001e201001007387 */ /* 0x010fe80000100a00 */
[----:B------:R-:W3:Y:S04]  /*42050*/  LDL.LU.64 R18, [R1+0x2ef8] ;  /* 0x002ef80001127983 */ /* 0x000ee80000300a00 */
[----:B--2---:R1:W-:Y:S04]  /*42060*/  STL.64 [R1+0x1e18], R8 ;  /* 0x001e180801007387 */ /* 0x0043e80000100a00 */
[----:B-1----:R-:W2:Y:S01]  /*42070*/  LDL.LU.64 R8, [R1+0x3198] ;  /* 0x0031980001087983 */ /* 0x002ea20000300a00 */
[----:B------:R-:W-:-:S02]  /*42080*/  IMAD.MOV.U32 R16, RZ, RZ, R220 ;  /* 0x000000ffff107224 */ /* 0x000fc400078e00dc */
[----:B------:R-:W-:Y:S01]  /*42090*/  IMAD.MOV.U32 R17, RZ, RZ, R221 ;  /* 0x000000ffff117224 */ /* 0x000fe200078e00dd */
[----:B---3--:R1:W-:Y:S04]  /*420a0*/  STL.64 [R1+0x1e10], R18 ;  /* 0x001e101201007387 */ /* 0x0083e80000100a00 */
[----:B------:R3:W-:Y:S04]  /*420b0*/  STL.64 [R1+0x1e08], R16 ;  /* 0x001e081001007387 */ /* 0x0007e80000100a00 */
[----:B------:R4:W5:Y:S01]  /*420c0*/  LDL.LU.64 R250, [R1+0x3080] ;  /* 0x0030800001fa7983 */ /* 0x0009620000300a00 */
[----:B------:R-:W-:-:S02]  /*420d0*/  IMAD.MOV.U32 R246, RZ, RZ, R212 ;  /* 0x000000fffff67224 */ /* 0x000fc400078e00d4 */
[----:B------:R-:W-:Y:S02]  /*420e0*/  IMAD.MOV.U32 R247, RZ, RZ, R213 ;  /* 0x000000fffff77224 */ /* 0x000fe400078e00d5 */
[----:B------:R-:W-:Y:S02]  /*420f0*/  IMAD.MOV.U32 R238, RZ, RZ, R204 ;  /* 0x000000ffffee7224 */ /* 0x000fe400078e00cc */
[----:B------:R-:W-:Y:S02]  /*42100*/  IMAD.MOV.U32 R239, RZ, RZ, R205 ;  /* 0x000000ffffef7224 */ /* 0x000fe400078e00cd */
[----:B------:R-:W-:Y:S02]  /*42110*/  IMAD.MOV.U32 R230, RZ, RZ, R196 ;  /* 0x000000ffffe67224 */ /* 0x000fe400078e00c4 */
[----:B------:R-:W-:Y:S02]  /*42120*/  IMAD.MOV.U32 R231, RZ, RZ, R197 ;  /* 0x000000ffffe77224 */ /* 0x000fe400078e00c5 */
        /* <DEDUP_REMOVED lines=9> */
[----:B------:R-:W-:Y:S01]  /*421c0*/  IMAD.MOV.U32 R215, RZ, RZ, R157 ;  /* 0x000000ffffd77224 */ /* 0x000fe200078e009d */
[----:B--2---:R2:W-:Y:S04]  /*421d0*/  STL.64 [R1+0x1e00], R8 ;  /* 0x001e000801007387 */ /* 0x0045e80000100a00 */
[----:B------:R4:W5:Y:S04]  /*421e0*/  LDL.LU.64 R248, [R1+0x2f08] ;  /* 0x002f080001f87983 */ /* 0x0009680000300a00 */
        /* <DEDUP_REMOVED lines=42> */
[----:B-1----:R4:W5:Y:S04]  /*42490*/  LDL.LU.64 R18, [R1+0x3150] ;  /* 0x0031500001127983 */ /* 0x0029680000300a00 */
[----:B---3--:R4:W5:Y:S04]  /*424a0*/  LDL.LU.64 R16, [R1+0x2ff8] ;  /* 0x002ff80001107983 */ /* 0x0089680000300a00 */
[----:B--2---:R4:W5:Y:S04]  /*424b0*/  LDL.LU.64 R8, [R1+0x2e80] ;  /* 0x002e800001087983 */ /* 0x0049680000300a00 */
[----:B------:R-:W-:Y:S04]  /*424c0*/  STL [R1+0x1c00], RZ ;  /* 0x001c00ff01007387 */ /* 0x000fe80000100800 */
        /* <DEDUP_REMOVED lines=1791> */
[----:B------:R-:W-:Y:S04]  /*494c0*/  STL [R1], RZ ;  /* 0x000000ff01007387 */ /* 0x000fe80000100800 */
        /* <DEDUP_REMOVED lines=44> */
[----:B------:R-:W-:Y:S01]  /*49790*/  STL [R1+0xb4], RZ ;  /* 0x0000b4ff01007387 */ /* 0x000fe20000100800 */
[----:B------:R-:W-:-:S03]  /*497a0*/  USHF.R.S32.HI UR8, URZ, 0x1f, UR6 ;  /* 0x0000001f3f087899 */ /* 0x000fc60008011406 */
[----:B------:R-:W-:Y:S04]  /*497b0*/  STL [R1+0xb8], RZ ;  /* 0x0000b8ff01007387 */ /* 0x000fe80000100800 */
[----:B------:R-:W-:Y:S04]  /*497c0*/  STL [R1+0xbc], RZ ;  /* 0x0000bcff01007387 */ /* 0x000fe80000100800 */
[----:B------:R-:W-:Y:S04]  /*497d0*/  STL [R1+0xc0], RZ ;  /* 0x0000c0ff01007387 */ /* 0x000fe80000100800 */
[----:B------:R-:W-:Y:S01]  /*497e0*/  STL [R1+0xc4], RZ ;  /* 0x0000c4ff01007387 */ /* 0x000fe20000100800 */
[----:B------:R-:W-:-:S03]  /*497f0*/  ULEA.HI UR8, UR8, UR6, URZ, 0x6 ;  /* 0x0000000608087291 */ /* 0x000fc6000f8f303f */
        /* <DEDUP_REMOVED lines=8> */
[----:B------:R-:W-:Y:S04]  /*49880*/  STL [R1+0xe4], RZ ;  /* 0x0000e4ff01007387 */ /* 0x000fe80000100800 */
[----:B------:R-:W-:Y:S04]  /*49890*/  STL [R1+0xe8], RZ ;  /* 0x0000e8ff01007387 */ /* 0x000fe80000100800 */
[----:B------:R-:W-:Y:S01]  /*498a0*/  STL [R1+0xec], RZ ;  /* 0x0000ecff01007387 */ /* 0x000fe20000100800 */
[----:B------:R-:W-:-:S03]  /*498b0*/  IMAD.U32 R5, RZ, RZ, UR9 ;  /* 0x00000009ff057e24 */ /* 0x000fc6000f8e00ff */
[----:B------:R-:W-:Y:S01]  /*498c0*/  STL [R1+0xf0], RZ ;  /* 0x0000f0ff01007387 */ /* 0x000fe20000100800 */
[----:B------:R-:W-:-:S03]  /*498d0*/  UIADD3 UR6, UR9, -0x4, URZ ;  /* 0xfffffffc09067890 */ /* 0x000fc6000fffe03f */
[----:B------:R-:W-:Y:S04]  /*498e0*/  STL [R1+0xf4], RZ ;  /* 0x0000f4ff01007387 */ /* 0x000fe80000100800 */
[----:B------:R-:W-:Y:S04]  /*498f0*/  STL [R1+0xf8], RZ ;  /* 0x0000f8ff01007387 */ /* 0x000fe80000100800 */
[----:B------:R-:W-:Y:S04]  /*49900*/  STL [R1+0xfc], RZ ;  /* 0x0000fcff01007387 */ /* 0x000fe80000100800 */
[----:B------:R-:W-:Y:S04]  /*49910*/  STL [R1+0x100], RZ ;  /* 0x000100ff01007387 */ /* 0x000fe80000100800 */
[----:B------:R-:W-:Y:S04]  /*49920*/  STL [R1+0x104], RZ ;  /* 0x000104ff01007387 */ /* 0x000fe80000100800 */
[----:B------:R-:W-:Y:S04]  /*49930*/  STL [R1+0x108], RZ ;  /* 0x000108ff01007387 */ /* 0x000fe80000100800 */
[----:B------:R-:W-:Y:S04]  /*49940*/  STL [R1+0x10c], RZ ;  /* 0x00010cff01007387 */ /* 0x000fe80000100800 */
[----:B------:R1:W-:Y:S04]  /*49950*/  STL [R1+0x2d04], R5 ;  /* 0x002d040501007387 */ /* 0x0003e80000100800 */
[----:B------:R4:W-:Y:S01]  /*49960*/  STL [R1+0x110], RZ ;  /* 0x000110ff01007387 */ /* 0x0009e20000100800 */
[----:B-1----:R-:W-:-:S03]  /*49970*/  IMAD.U32 R5, RZ, RZ, UR6 ;  /* 0x00000006ff057e24 */ /* 0x002fc6000f8e00ff */
[----:B------:R4:W-:Y:S04]  /*49980*/  STL [R1+0x114], RZ ;  /* 0x000114ff01007387 */ /* 0x0009e80000100800 */
[----:B------:R4:W-:Y:S04]  /*49990*/  STL [R1+0x118], RZ ;  /* 0x000118ff01007387 */ /* 0x0009e80000100800 */
[----:B------:R4:W-:Y:S04]  /*499a0*/  STL [R1+0x2d00], R5 ;  /* 0x002d000501007387 */ /* 0x0009e80000100800 */
        /* <DEDUP_REMOVED lines=57> */
[----:B------:R-:W-:-:S02]  /*49d40*/  SHF.R.S32.HI R0, RZ, 0x1f, R2 ;  /* 0x0000001fff007819 */ /* 0x000fc40000011402 */
[----:B------:R-:W-:Y:S02]  /*49d50*/  SHF.R.S32.HI R3, RZ, 0x1f, R4 ;  /* 0x0000001fff037819 */ /* 0x000fe40000011404 */
[----:B------:R-:W-:Y:S02]  /*49d60*/  CS2R R24, SRZ ;  /* 0x0000000000187805 */ /* 0x000fe4000001ff00 */
[C---:B------:R-:W-:Y:S01]  /*49d70*/  SHF.L.U64.HI R0, R2.reuse, 0x2, R0 ;  /* 0x0000000202007819 */ /* 0x040fe20000010200 */
[----:B------:R-:W-:Y:S01]  /*49d80*/  IMAD.SHL.U32 R2, R2, 0x4, RZ ;  /* 0x0000000402027824 */ /* 0x000fe200078e00ff */
[C---:B------:R-:W-:Y:S01]  /*49d90*/  SHF.L.U64.HI R3, R4.reuse, 0x2, R3 ;  /* 0x0000000204037819 */ /* 0x040fe20000010203 */
[----:B------:R-:W-:Y:S01]  /*49da0*/  IMAD.SHL.U32 R4, R4, 0x4, RZ ;  /* 0x0000000404047824 */ /* 0x000fe200078e00ff */
        /* <DEDUP_REMOVED lines=62> */
[----:B------:R-:W-:Y:S01]  /*4a190*/  CS2R R150, SRZ ;  /* 0x0000000000967805 */ /* 0x000fe2000001ff00 */
[----:B------:R-:W-:Y:S01]  /*4a1a0*/  UMOV UR7, 0x3 ;  /* 0x0000000300077882 */ /* 0x000fe20000000000 */
[----:B------:R-:W-:Y:S01]  /*4a1b0*/  UMOV UR60, 0xffffffff ;  /* 0xffffffff003c7882 */ /* 0x000fe20000000000 */
[----:B----4-:R-:W-:-:S05]  /*4a1c0*/  UMOV UR6, URZ ;  /* 0x0000003f00067c82 */ /* 0x010fca0008000000 */
.L_x_1:
[----:B-----5:R-:W-:Y:S01]  /*4a1d0*/  STL.64 [R1+0x3568], R250 ;  /* 0x003568fa01007387 */ /* 0x020fe20000100a00 */
[----:B------:R-:W-:Y:S01]  /*4a1e0*/  UIADD3 UR60, UR60, 0x1, URZ ;  /* 0x000000013c3c7890 */ /* 0x000fe2000fffe03f */
[----:B------:R-:W-:-:S04]  /*4a1f0*/  DEPBAR.LE SB0, 0x6 ;  /* 0x000081800000791a */ /* 0x000fc80000000000 */
        /* <DEDUP_REMOVED lines=127> */
[----:B------:R-:W-:Y:S01]  /*4a9f0*/  UISETP.GT.AND UP0, UPT, UR60, 0x4, UPT ;  /* 0x000000043c00788c */ /* 0x000fe2000bf04270 */
[----:B------:R-:W-:Y:S01]  /*4aa00*/  MOV R6, UR5 ;  /* 0x0000000500067c02 */ /* 0x000fe20008000f00 */
[----:B------:R-:W-:Y:S01]  /*4aa10*/  UMOV UR45, 0x40000040 ;  /* 0x40000040002d7882 */ /* 0x000fe20000000000 */
[----:B------:R-:W-:Y:S01]  /*4aa20*/  BAR.SYNC.DEFER_BLOCKING 0x0 ;  /* 0x0000000000007b1d */ /* 0x000fe20000010000 */
[----:B------:R-:W-:Y:S01]  /*4aa30*/  USEL UR60, UR60, URZ, !UP0 ;  /* 0x0000003f3c3c7287 */ /* 0x000fe2000c000000 */
[----:B------:R-:W-:-:S03]  /*4aa40*/  MOV R5, UR4 ;  /* 0x0000000400057c02 */ /* 0x000fc60008000f00 */
[----:B------:R-:W-:Y:S01]  /*4aa50*/  ULEA UR8, UR60, UR61, 0x11 ;  /* 0x0000003d3c087291 */ /* 0x000fe2000f8e883f */
[----:B------:R-:W-:Y:S01]  /*4aa60*/  UMOV UR47, 0x40000040 ;  /* 0x40000040002f7882 */ /* 0x000fe20000000000 */
[----:B------:R1:W-:Y:S02]  /*4aa70*/  STL [R1+0x3368], R9 ;  /* 0x0033680901007387 */ /* 0x0003e40000100800 */
[----:B------:R-:W-:Y:S02]  /*4aa80*/  UIADD3 UR9, UR8, 0xa0000, URZ ;  /* 0x000a000008097890 */ /* 0x000fe4000fffe03f */
[----:B------:R-:W-:Y:S01]  /*4aa90*/  USHF.R.U32.HI UR44, URZ, 0x4, UR8 ;  /* 0x000000043f2c7899 */ /* 0x000fe20008011608 */
[----:B------:R-:W-:Y:S01]  /*4aaa0*/  STL [R1+0x3330], R14 ;  /* 0x0033300e01007387 */ /* 0x000fe20000100800 */
[----:B------:R-:W-:Y:S02]  /*4aab0*/  USHF.R.U32.HI UR9, URZ, 0x4, UR9 ;  /* 0x000000043f097899 */ /* 0x000fe40008011609 */
[----:B------:R-:W-:Y:S01]  /*4aac0*/  USGXT.U32 UR44, UR44, 0xe ;  /* 0x0000000e2c2c789a */ /* 0x000fe20008000000 */
[----:B------:R-:W-:Y:S01]  /*4aad0*/  STL.64 [R1+0x3228], R12 ;  /* 0x0032280c01007387 */ /* 0x000fe20000100a00 */
[----:B------:R-:W-:-:S02]  /*4aae0*/  USGXT.U32 UR46, UR9, 0xe ;  /* 0x0000000e092e789a */ /* 0x000fc40008000000 */
[----:B------:R-:W-:Y:S01]  /*4aaf0*/  UIADD3 UR10, UP0, UR44, 0x2, URZ ;  /* 0x000000022c0a7890 */ /* 0x000fe2000ff1e03f */
[----:B------:R3:W-:Y:S01]  /*4ab00*/  STL.64 [R1+0x3220], R10 ;  /* 0x0032200a01007387 */ /* 0x0007e20000100a00 */
[----:B------:R-:W-:Y:S01]  /*4ab10*/  UIADD3 UR12, UP1, UR46, 0x2, URZ ;  /* 0x000000022e0c7890 */ /* 0x000fe2000ff3e03f */
[----:B------:R-:W-:Y:S01]  /*4ab20*/  UMOV UR8, URZ ;  /* 0x0000003f00087c82 */ /* 0x000fe20008000000 */
[----:B------:R-:W-:Y:S01]  /*4ab30*/  UMOV UR9, URZ ;  /* 0x0000003f00097c82 */ /* 0x000fe20008000000 */
[----:B------:R-:W-:Y:S01]  /*4ab40*/  UIADD3.X UR11, UR8, 0x40000040, URZ, UP0, !UPT ;  /* 0x40000040080b7890 */ /* 0x000fe200087fe43f */
[----:B-1----:R-:W4:Y:S01]  /*4ab50*/  LDL R9, [R1+0x2d00] ;  /* 0x002d000001097983 */ /* 0x002f220000100800 */
[----:B------:R-:W-:Y:S01]  /*4ab60*/  UIADD3.X UR13, UR9, 0x40000040, URZ, UP1, !UPT ;  /* 0x40000040090d7890 */ /* 0x000fe20008ffe43f */
[----:B------:R-:W-:Y:S01]  /*4ab70*/  UMOV UR8, UR10 ;  /* 0x0000000a00087c82 */ /* 0x000fe20008000000 */
[----:B------:R-:W-:-:S03]  /*4ab80*/  UMOV UR10, UR12 ;  /* 0x0000000c000a7c82 */ /* 0x000fc60008000000 */
[----:B------:R-:W-:Y:S01]  /*4ab90*/  UMOV UR9, UR11 ;  /* 0x0000000b00097c82 */ /* 0x000fe20008000000 */
[----:B---3--:R-:W3:Y:S01]  /*4aba0*/  LDL R10, [R1+0x2d24] ;  /* 0x002d2400010a7983 */ /* 0x008ee20000100800 */
[----:B------:R-:W-:Y:S01]  /*4abb0*/  UMOV UR11, UR13 ;  /* 0x0000000d000b7c82 */ /* 0x000fe20008000000 */
[----:B------:R-:W-:Y:S02]  /*4abc0*/  UIADD3.64 UR16, UR8, 0x2, URZ ;  /* 0x0000000208107897 */ /* 0x000fe4000fffe03f */
[----:B------:R-:W-:Y:S02]  /*4abd0*/  UIADD3.64 UR18, UR10, 0x2, URZ ;  /* 0x000000020a127897 */ /* 0x000fe4000fffe03f */
[----:B------:R-:W-:Y:S02]  /*4abe0*/  UIADD3.64 UR12, UR8, 0x4, URZ ;  /* 0x00000004080c7897 */ /* 0x000fe4000fffe03f */
[----:B------:R-:W-:Y:S02]  /*4abf0*/  UIADD3.64 UR14, UR10, 0x4, URZ ;  /* 0x000000040a0e7897 */ /* 0x000fe4000fffe03f */
[----:B------:R-:W-:-:S02]  /*4ac00*/  UIADD3.64 UR36, UR8, 0xffe, URZ ;  /* 0x00000ffe08247897 */ /* 0x000fc4000fffe03f */
[----:B------:R-:W-:Y:S02]  /*4ac10*/  UIADD3.64 UR38, UR10, 0x7fe, URZ ;  /* 0x000007fe0a267897 */ /* 0x000fe4000fffe03f */
[----:B------:R-:W-:Y:S02]  /*4ac20*/  UIADD3.64 UR32, UR8, 0x1000, URZ ;  /* 0x0000100008207897 */ /* 0x000fe4000fffe03f */
[----:B------:R-:W-:Y:S02]  /*4ac30*/  UIADD3.64 UR34, UR10, 0x800, URZ ;  /* 0x000008000a227897 */ /* 0x000fe4000fffe03f */
[----:B------:R-:W-:Y:S02]  /*4ac40*/  UIADD3.64 UR28, UR8, 0x1002, URZ ;  /* 0x00001002081c7897 */ /* 0x000fe4000fffe03f */
[----:B------:R-:W-:Y:S02]  /*4ac50*/  UIADD3.64 UR30, UR10, 0x802, URZ ;  /* 0x000008020a1e7897 */ /* 0x000fe4000fffe03f */
[----:B------:R-:W-:-:S02]  /*4ac60*/  UIADD3.64 UR24, UR8, 0x1004, URZ ;  /* 0x0000100408187897 */ /* 0x000fc4000fffe03f */
[----:B------:R-:W-:Y:S01]  /*4ac70*/  UIADD3.64 UR26, UR10, 0x804, URZ ;  /* 0x000008040a1a7897 */ /* 0x000fe2000fffe03f */
[----:B--2---:R-:W-:-:S06]  /*4ac80*/  WARPGROUP.ARRIVE ;  /* 0x00000000000079c5 */ /* 0x004fcc0000000000 */
[----:B------:R-:W-:Y:S03]  /*4ac90*/  HGMMA.64x256x8.F32.TF32 R124, gdesc[UR44], R124, gsb0 ;  /* 0x07e000002c7c79f0 */ /* 0x000fe6000800287c */
[----:B------:R-:W-:Y:S02]  /*4aca0*/  WARPGROUP.DEPBAR.LE gsb0, 0x0 ;  /* 0x00008000000079c5 */ /* 0x000fe40000010000 */
[----:B------:R-:W-:-:S15]  /*4acb0*/  WARPGROUP.ARRIVE ;  /* 0x00000000000079c5 */ /* 0x000fde0000000000 */
[----:B------:R-:W-:-:S08]  /*4acc0*/  NOP ;  /* 0x0000000000007918 */ /* 0x000fd00000000000 */
        /* <DEDUP_REMOVED lines=90> */
[----:B-1----:R-:W3:Y:S04]  /*4b270*/  LDL.LU.64 R124, [R1+0x1800] ;  /* 0x00180000017c7983 */ /* 0x002ee80000300a00 */
[----:B--2---:R-:W2:Y:S04]  /*4b280*/  LDL.LU.64 R126, [R1+0x1808] ;  /* 0x00180800017e7983 */ /* 0x004ea80000300a00 */
[----:B----4-:R-:W4:Y:S04]  /*4b290*/  LDL.LU.64 R128, [R1+0x1810] ;  /* 0x0018100001807983 */ /* 0x010f280000300a00 */
[----:B---3--:R-:W3:Y:S04]  /*4b2a0*/  LDL.LU.64 R130, [R1+0x1818] ;  /* 0x0018180001827983 */ /* 0x008ee80000300a00 */
[----:B------:R-:W2:Y:S04]  /*4b2b0*/  LDL.LU.64 R132, [R1+0x1820] ;  /* 0x0018200001847983 */ /* 0x000ea80000300a00 */
[----:B------:R-:W4:Y:S04]  /*4b2c0*/  LDL.LU.64 R134, [R1+0x1828] ;  /* 0x0018280001867983 */ /* 0x000f280000300a00 */
[----:B------:R-:W3:Y:S04]  /*4b2d0*/  LDL.LU.64 R136, [R1+0x1830] ;  /* 0x0018300001887983 */ /* 0x000ee80000300a00 */
[----:B------:R-:W2:Y:S04]  /*4b2e0*/  LDL.LU.64 R138, [R1+0x1838] ;  /* 0x00183800018a7983 */ /* 0x000ea80000300a00 */
[----:B------:R-:W4:Y:S04]  /*4b2f0*/  LDL.LU.64 R140, [R1+0x1840] ;  /* 0x00184000018c7983 */ /* 0x000f280000300a00 */
[----:B------:R-:W3:Y:S04]  /*4b300*/  LDL.LU.64 R142, [R1+0x1848] ;  /* 0x00184800018e7983 */ /* 0x000ee80000300a00 */
[----:B------:R-:W2:Y:S04]  /*4b310*/  LDL.LU.64 R144, [R1+0x1850] ;  /* 0x0018500001907983 */ /* 0x000ea80000300a00 */
[----:B------:R-:W4:Y:S04]  /*4b320*/  LDL.LU.64 R146, [R1+0x1858] ;  /* 0x0018580001927983 */ /* 0x000f280000300a00 */
[----:B------:R-:W3:Y:S04]  /*4b330*/  LDL.LU.64 R148, [R1+0x1860] ;  /* 0x0018600001947983 */ /* 0x000ee80000300a00 */
[----:B------:R-:W2:Y:S04]  /*4b340*/  LDL.LU.64 R150, [R1+0x1868] ;  /* 0x0018680001967983 */ /* 0x000ea80000300a00 */
[----:B--2---:R-:W-:Y:S04]  /*4b350*/  STL.64 [R1+0x4368], R150 ;  /* 0x0043689601007387 */ /* 0x004fe80000100a00 */
[----:B---3--:R-:W-:Y:S04]  /*4b360*/  STL.64 [R1+0x4360], R148 ;  /* 0x0043609401007387 */ /* 0x008fe80000100a00 */
[----:B----4-:R-:W-:Y:S04]  /*4b370*/  STL.64 [R1+0x4358], R146 ;  /* 0x0043589201007387 */ /* 0x010fe80000100a00 */
        /* <DEDUP_REMOVED lines=125> */
[----:B------:R-:W-:Y:S01]  /*4bb50*/  UIADD3.64 UR22, UR10, 0xffe, URZ ;  /* 0x00000ffe0a167897 */ /* 0x000fe2000fffe03f */
[----:B------:R-:W-:Y:S01]  /*4bb60*/  UMOV UR20, UR44 ;  /* 0x0000002c00147c82 */ /* 0x000fe20008000000 */
[----:B------:R-:W-:Y:S01]  /*4bb70*/  UMOV UR21, UR45 ;  /* 0x0000002d00157c82 */ /* 0x000fe20008000000 */
[----:B------:R-:W-:Y:S01]  /*4bb80*/  UIADD3.64 UR50, UR10, 0x1004, URZ ;  /* 0x000010040a327897 */ /* 0x000fe2000fffe03f */
[----:B------:R-:W3:Y:S03]  /*4bb90*/  LDL.LU.64 R152, [R1+0x1870] ;  /* 0x0018700001987983 */ /* 0x000ee60000300a00 */
[----:B------:R-:W-:Y:S01]  /*4bba0*/  UMOV UR4, UR22 ;  /* 0x0000001600047c82 */ /* 0x000fe20008000000 */
[----:B------:R-:W-:Y:S01]  /*4bbb0*/  UMOV UR5, UR23 ;  /* 0x0000001700057c82 */ /* 0x000fe20008000000 */
[----:B------:R-:W-:Y:S01]  /*4bbc0*/  UMOV UR48, UR12 ;  /* 0x0000000c00307c82 */ /* 0x000fe20008000000 */
[----:B------:R-:W-:Y:S01]  /*4bbd0*/  UMOV UR49, UR13 ;  /* 0x0000000d00317c82 */ /* 0x000fe20008000000 */
[----:B------:R-:W-:Y:S01]  /*4bbe0*/  UIADD3.64 UR54, UR10, 0x17fe, URZ ;  /* 0x000017fe0a367897 */ /* 0x000fe2000fffe03f */
[----:B------:R-:W3:Y:S01]  /*4bbf0*/  LDL.LU.64 R154, [R1+0x1878] ;  /* 0x00187800019a7983 */ /* 0x000ee20000300a00 */
[----:B------:R-:W-:Y:S01]  /*4bc00*/  UMOV UR52, UR36 ;  /* 0x0000002400347c82 */ /* 0x000fe20008000000 */
[----:B------:R-:W-:Y:S01]  /*4bc10*/  UMOV UR53, UR37 ;  /* 0x0000002500357c82 */ /* 0x000fe20008000000 */
[----:B------:R-:W-:Y:S01]  /*4bc20*/  UIADD3.64 UR58, UR10, 0x1800, URZ ;  /* 0x000018000a3a7897 */ /* 0x000fe2000fffe03f */
[----:B------:R-:W3:Y:S01]  /*4bc30*/  LDL.LU.64 R156, [R1+0x1880] ;  /* 0x00188000019c7983 */ /* 0x000ee20000300a00 */
[----:B------:R-:W-:Y:S01]  /*4bc40*/  UMOV UR56, UR32 ;  /* 0x0000002000387c82 */ /* 0x000fe20008000000 */
[----:B------:R-:W-:-:S02]  /*4bc50*/  UMOV UR57, UR33 ;  /* 0x0000002100397c82 */ /* 0x000fc40008000000 */
        /* <DEDUP_REMOVED lines=47> */
[----:B--2---:R-:W-:-:S06]  /*4bf50*/  WARPGROUP.ARRIVE ;  /* 0x00000000000079c5 */ /* 0x004fcc0000000000 */
[----:B------:R-:W-:Y:S01]  /*4bf60*/  HGMMA.64x256x8.F32.TF32 R24, gdesc[UR20], R24, gsb0 ;  /* 0x07e00000141879f0 */ /* 0x000fe20008002818 */
[----:B------:R-:W-:Y:S01]  /*4bf70*/  UIADD3.64 UR22, UR10, 0x1000, URZ ;  /* 0x000010000a167897 */ /* 0x000fe2000fffe03f */
[----:B------:R-:W-:Y:S01]  /*4bf80*/  UMOV UR20, UR8 ;  /* 0x0000000800147c82 */ /* 0x000fe20008000000 */
[----:B------:R-:W-:Y:S01]  /*4bf90*/  UMOV UR21, UR9 ;  /* 0x0000000900157c82 */ /* 0x000fe20008000000 */
[----:B------:R-:W-:Y:S02]  /*4bfa0*/  WARPGROUP.DEPBAR.LE gsb0, 0x0 ;  /* 0x00008000000079c5 */ /* 0x000fe40000010000 */
[----:B------:R-:W-:-:S15]  /*4bfb0*/  WARPGROUP.ARRIVE ;  /* 0x00000000000079c5 */ /* 0x000fde0000000000 */
[----:B------:R-:W-:-:S07]  /*4bfc0*/  NOP ;  /* 0x0000000000007918 */ /* 0x000fce0000000000 */
[----:B------:R-:W-:Y:S01]  /*4bfd0*/  HGMMA.64x256x8.F32.TF32 R24, gdesc[UR20], R24, gsb0 ;  /* 0x07e00000141879f0 */ /* 0x000fe20008002818 */
[----:B------:R-:W-:Y:S01]  /*4bfe0*/  UIADD3.64 UR22, UR10, 0x1002, URZ ;  /* 0x000010020a167897 */ /* 0x000fe2000fffe03f */
[----:B------:R-:W-:Y:S01]  /*4bff0*/  UMOV UR20, UR16 ;  /* 0x0000001000147c82 */ /* 0x000fe20008000000 */
[----:B------:R-:W-:Y:S01]  /*4c000*/  UMOV UR21, UR17 ;  /* 0x0000001100157c82 */ /* 0x000fe20008000000 */
[----:B------:R-:W-:Y:S02]  /*4c010*/  WARPGROUP.DEPBAR.LE gsb0, 0x0 ;  /* 0x00008000000079c5 */ /* 0x000fe40000010000 */
[----:B------:R-:W-:-:S15]  /*4c020*/  WARPGROUP.ARRIVE ;  /* 0x00000000000079c5 */ /* 0x000fde0000000000 */
[----:B------:R-:W-:-:S07]  /*4c030*/  NOP ;  /* 0x0000000000007918 */ /* 0x000fce0000000000 */
        /* <DEDUP_REMOVED lines=8> */
[----:B------:R-:W-:Y:S01]  /*4c0c0*/  HGMMA.64x256x8.F32.TF32 R24, gdesc[UR52], R24, gsb0 ;  /* 0x07e00000341879f0 */ /* 0x000fe20008002818 */
[----:B------:R-:W-:Y:S01]  /*4c0d0*/  UMOV UR44, UR22 ;  /* 0x00000016002c7c82 */ /* 0x000fe20008000000 */
[----:B------:R-:W-:Y:S01]  /*4c0e0*/  UMOV UR45, UR23 ;  /* 0x00000017002d7c82 */ /* 0x000fe20008000000 */
[----:B------:R-:W-:Y:S01]  /*4c0f0*/  UIADD3.64 UR22, UR10, 0x1802, URZ ;  /* 0x000018020a167897 */ /* 0x000fe2000fffe03f */
[----:B------:R-:W-:Y:S01]  /*4c100*/  UMOV UR20, UR28 ;  /* 0x0000001c00147c82 */ /* 0x000fe20008000000 */
[----:B------:R-:W-:Y:S01]  /*4c110*/  UMOV UR21, UR29 ;  /* 0x0000001d00157c82 */ /* 0x000fe20008000000 */
[----:B------:R-:W-:Y:S02]  /*4c120*/  WARPGROUP.DEPBAR.LE gsb0, 0x0 ;  /* 0x00008000000079c5 */ /* 0x000fe40000010000 */
[----:B------:R-:W-:-:S15]  /*4c130*/  WARPGROUP.ARRIVE ;  /* 0x00000000000079c5 */ /* 0x000fde0000000000 */
[----:B------:R-:W-:-:S05]  /*4c140*/  NOP ;  /* 0x0000000000007918 */ /* 0x000fca0000000000 */
[----:B------:R-:W-:Y:S01]  /*4c150*/  HGMMA.64x256x8.F32.TF32 R24, gdesc[UR56], R24, gsb0 ;  /* 0x07e00000381879f0 */ /* 0x000fe20008002818 */
[----:B------:R-:W-:Y:S01]  /*4c160*/  UMOV UR56, UR22 ;  /* 0x0000001600387c82 */ /* 0x000fe20008000000 */
[----:B------:R-:W-:Y:S01]  /*4c170*/  UMOV UR57, UR23 ;  /* 0x0000001700397c82 */ /* 0x000fe20008000000 */
[----:B------:R-:W-:Y:S02]  /*4c180*/  WARPGROUP.DEPBAR.LE gsb0, 0x0 ;  /* 0x00008000000079c5 */ /* 0x000fe40000010000 */
[----:B------:R-:W-:-:S15]  /*4c190*/  WARPGROUP.ARRIVE ;  /* 0x00000000000079c5 */ /* 0x000fde0000000000 */
[----:B------:R-:W-:-:S08]  /*4c1a0*/  NOP ;  /* 0x0000000000007918 */ /* 0x000fd00000000000 */
        /* <DEDUP_REMOVED lines=73> */
[----:B-1----:R-:W3:Y:S04]  /*4c640*/  LDL.LU.64 R150, [R1+0x4368] ;  /* 0x0043680001967983 */ /* 0x002ee80000300a00 */
        /* <DEDUP_REMOVED lines=13> */
[----:B------:R-:W-:Y:S01]  /*4c720*/  UIADD3.64 UR40, UR8, 0x1fe, URZ ;  /* 0x000001fe08287897 */ /* 0x000fe2000fffe03f */
[----:B------:R-:W-:Y:S01]  /*4c730*/  UMOV UR42, UR46 ;  /* 0x0000002e002a7c82 */ /* 0x000fe20008000000 */
[----:B------:R-:W-:Y:S01]  /*4c740*/  UMOV UR43, UR47 ;  /* 0x0000002f002b7c82 */ /* 0x000fe20008000000 */
[----:B------:R-:W-:Y:S01]  /*4c750*/  UIADD3.64 UR20, UR8, 0x200, URZ ;  /* 0x0000020008147897 */ /* 0x000fe2000fffe03f */
[----:B------:R-:W2:Y:S01]  /*4c760*/  LDL.LU.64 R122, [R1+0x42f8] ;  /* 0x0042f800017a7983 */ /* 0x000ea20000300a00 */
[----:B------:R-:W-:Y:S01]  /*4c770*/  UMOV UR48, UR22 ;  /* 0x0000001600307c82 */ /* 0x000fe20008000000 */
[----:B------:R-:W-:Y:S01]  /*4c780*/  UMOV UR49, UR23 ;  /* 0x0000001700317c82 */ /* 0x000fe20008000000 */
[----:B------:R-:W-:Y:S01]  /*4c790*/  UMOV UR22, UR10 ;  /* 0x0000000a00167c82 */ /* 0x000fe20008000000 */
[----:B------:R-:W-:Y:S01]  /*4c7a0*/  UMOV UR23, UR11 ;  /* 0x0000000b00177c82 */ /* 0x000fe20008000000 */
[----:B------:R-:W-:Y:S01]  /*4c7b0*/  UIADD3.64 UR16, UR8, 0x202, URZ ;  /* 0x0000020208107897 */ /* 0x000fe2000fffe03f */
[----:B------:R-:W4:Y:S01]  /*4c7c0*/  LDL.LU.64 R120, [R1+0x42f0] ;  /* 0x0042f00001787983 */ /* 0x000f220000300a00 */
[----:B------:R-:W-:-:S02]  /*4c7d0*/  UIADD3.64 UR12, UR8, 0x204, URZ ;  /* 0x00000204080c7897 */ /* 0x000fc4000fffe03f */
[----:B------:R-:W-:Y:S01]  /*4c7e0*/  UIADD3.64 UR36, UR8, 0x11fe, URZ ;  /* 0x000011fe08247897 */ /* 0x000fe2000fffe03f */
[----:B------:R-:W4:Y:S01]  /*4c7f0*/  LDL.LU.64 R118, [R1+0x42e8] ;  /* 0x0042e80001767983 */ /* 0x000f220000300a00 */
[----:B------:R-:W-:Y:S02]  /*4c800*/  UIADD3.64 UR32, UR8, 0x1200, URZ ;  /* 0x0000120008207897 */ /* 0x000fe4000fffe03f */
[----:B------:R-:W-:Y:S01]  /*4c810*/  UIADD3.64 UR28, UR8, 0x1202, URZ ;  /* 0x00001202081c7897 */ /* 0x000fe2000fffe03f */
[----:B------:R-:W4:Y:S01]  /*4c820*/  LDL.LU.64 R116, [R1+0x42e0] ;  /* 0x0042e00001747983 */ /* 0x000f220000300a00 */
[----:B------:R-:W-:-:S03]  /*4c830*/  UIADD3.64 UR24, UR8, 0x1204, URZ ;  /* 0x0000120408187897 */ /* 0x000fc6000fffe03f */
        /* <DEDUP_REMOVED lines=46> */
[----:B---3--:R-:W-:-:S06]  /*4cb20*/  WARPGROUP.ARRIVE ;  /* 0x00000000000079c5 */ /* 0x008fcc0000000000 */
        /* <DEDUP_REMOVED lines=94> */
[----:B-1----:R-:W4:Y:S04]  /*4d110*/  LDL.LU.64 R124, [R1+0x1400] ;  /* 0x00140000017c7983 */ /* 0x002f280000300a00 */
[----:B---3--:R-:W3:Y:S04]  /*4d120*/  LDL.LU.64 R126, [R1+0x1408] ;  /* 0x00140800017e7983 */ /* 0x008ee80000300a00 */
[----:B--2---:R-:W2:Y:S04]  /*4d130*/  LDL.LU.64 R128, [R1+0x1410] ;  /* 0x0014100001807983 */ /* 0x004ea80000300a00 */
[----:B----4-:R-:W4:Y:S04]  /*4d140*/  LDL.LU.64 R130, [R1+0x1418] ;  /* 0x0014180001827983 */ /* 0x010f280000300a00 */
        /* <DEDUP_REMOVED lines=10> */
[----:B---3--:R-:W-:Y:S04]  /*4d1f0*/  STL.64 [R1+0x4168], R150 ;  /* 0x0041689601007387 */ /* 0x008fe80000100a00 */
[----:B----4-:R-:W-:Y:S04]  /*4d200*/  STL.64 [R1+0x4160], R148 ;  /* 0x0041609401007387 */ /* 0x010fe80000100a00 */
[----:B--2---:R-:W-:Y:S04]  /*4d210*/  STL.64 [R1+0x4158], R146 ;  /* 0x0041589201007387 */ /* 0x004fe80000100a00 */
        /* <DEDUP_REMOVED lines=125> */
[----:B------:R-:W-:Y:S01]  /*4d9f0*/  UMOV UR42, UR4 ;  /* 0x00000004002a7c82 */ /* 0x000fe20008000000 */
[----:B------:R-:W-:Y:S01]  /*4da00*/  UMOV UR43, UR5 ;  /* 0x00000005002b7c82 */ /* 0x000fe20008000000 */
[----:B------:R-:W-:Y:S01]  /*4da10*/  UIADD3.64 UR22, UR10, 0x1000, URZ ;  /* 0x000010000a167897 */ /* 0x000fe2000fffe03f */
        /* <DEDUP_REMOVED lines=51> */
[----:B------:R-:W-:Y:S03]  /*4dd50*/  HGMMA.64x256x8.F32.TF32 R24, gdesc[UR40], R24, gsb0 ;  /* 0x07e00000281879f0 */ /* 0x000fe60008002818 */
[----:B------:R-:W-:Y:S02]  /*4dd60*/  WARPGROUP.DEPBAR.LE gsb0, 0x0 ;  /* 0x00008000000079c5 */ /* 0x000fe40000010000 */
[----:B------:R-:W-:-:S15]  /*4dd70*/  WARPGROUP.ARRIVE ;  /* 0x00000000000079c5 */ /* 0x000fde0000000000 */
[----:B------:R-:W-:-:S08]  /*4dd80*/  NOP ;  /* 0x0000000000007918 */ /* 0x000fd00000000000 */
[----:B------:R-:W-:Y:S01]  /*4dd90*/  HGMMA.64x256x8.F32.TF32 R24, gdesc[UR20], R24, gsb0 ;  /* 0x07e00000141879f0 */ /* 0x000fe20008002818 */
[----:B------:R-:W-:Y:S01]  /*4dda0*/  UMOV UR20, UR16 ;  /* 0x0000001000147c82 */ /* 0x000fe20008000000 */
[----:B------:R-:W-:Y:S01]  /*4ddb0*/  UMOV UR21, UR17 ;  /* 0x0000001100157c82 */ /* 0x000fe20008000000 */
[----:B------:R-:W-:Y:S01]  /*4ddc0*/  UMOV UR22, UR44 ;  /* 0x0000002c00167c82 */ /* 0x000fe20008000000 */
[----:B------:R-:W-:Y:S01]  /*4ddd0*/  UMOV UR23, UR45 ;  /* 0x0000002d00177c82 */ /* 0x000fe20008000000 */
[----:B------:R-:W-:Y:S02]  /*4dde0*/  WARPGROUP.DEPBAR.LE gsb0, 0x0 ;  /* 0x00008000000079c5 */ /* 0x000fe40000010000 */
[----:B------:R-:W-:-:S15]  /*4ddf0*/  WARPGROUP.ARRIVE ;  /* 0x00000000000079c5 */ /* 0x000fde0000000000 */
[----:B------:R-:W-:-:S06]  /*4de00*/  NOP ;  /* 0x0000000000007918 */ /* 0x000fcc0000000000 */
        /* <DEDUP_REMOVED lines=2217> */
[----:B-1----:R-:W4:Y:S04]  /*568a0*/  LDL.LU.64 R124, [R1] ;  /* 0x00000000017c7983 */ /* 0x002f280000300a00 */
        /* <DEDUP_REMOVED lines=195> */
[----:B------:R-:W-:-:S07]  /*574e0*/  UIADD3.64 UR40, UR10, 0x1000, URZ ;  /* 0x000010000a287897 */ /* 0x000fce000fffe03f */
[----:B------:R-:W-:Y:S01]  /*574f0*/  UMOV UR22, UR40 ;  /* 0x0000002800167c82 */ /* 0x000fe20008000000 */
[----:B------:R-:W-:Y:S01]  /*57500*/  UMOV UR23, UR41 ;  /* 0x0000002900177c82 */ /* 0x000fe20008000000 */
[----:B------:R-:W-:Y:S01]  /*57510*/  UIADD3.64 UR42, UR10, 0x1002, URZ ;  /* 0x000010020a2a7897 */ /* 0x000fe2000fffe03f */
[----:B------:R-:W-:Y:S02]  /*57520*/  WARPGROUP.DEPBAR.LE gsb0, 0x0 ;  /* 0x00008000000079c5 */ /* 0x000fe40000010000 */
[----:B------:R-:W-:-:S15]  /*57530*/  WARPGROUP.ARRIVE ;  /* 0x00000000000079c5 */ /* 0x000fde0000000000 */
        /* <DEDUP_REMOVED lines=128> */
[----:B------:R-:W-:-:S02]  /*57d40*/  UIADD3.64 UR44, UR8, 0xdfe, URZ ;  /* 0x00000dfe082c7897 */ /* 0x000fc4000fffe03f */
[----:B------:R-:W-:Y:S01]  /*57d50*/  UIADD3.64 UR20, UR8, 0xe00, URZ ;  /* 0x00000e0008147897 */ /* 0x000fe2000fffe03f */
[----:B------:R-:W2:Y:S01]  /*57d60*/  LDL.LU.64 R122, [R1+0x36f8] ;  /* 0x0036f800017a7983 */ /* 0x000ea20000300a00 */
[----:B------:R-:W-:Y:S01]  /*57d70*/  UMOV UR22, UR10 ;  /* 0x0000000a00167c82 */ /* 0x000fe20008000000 */
[----:B------:R-:W-:Y:S01]  /*57d80*/  UMOV UR23, UR11 ;  /* 0x0000000b00177c82 */ /* 0x000fe20008000000 */
[----:B---3--:R-:W-:Y:S01]  /*57d90*/  WARPGROUP.ARRIVE ;  /* 0x00000000000079c5 */ /* 0x008fe20000000000 */
[----:B------:R-:W-:Y:S01]  /*57da0*/  UIADD3.64 UR16, UR8, 0xe02, URZ ;  /* 0x00000e0208107897 */ /* 0x000fe2000fffe03f */
[----:B------:R-:W2:Y:S04]  /*57db0*/  LDL.LU.64 R120, [R1+0x36f0] ;  /* 0x0036f00001787983 */ /* 0x000ea80000300a00 */
[----:B------:R-:W-:Y:S01]  /*57dc0*/  HGMMA.64x256x8.F32.TF32 R124, gdesc[UR44], R124, gsb0 ;  /* 0x07e000002c7c79f0 */ /* 0x000fe2000800287c */
[----:B------:R-:W-:Y:S01]  /*57dd0*/  UIADD3.64 UR12, UR8, 0xe04, URZ ;  /* 0x00000e04080c7897 */ /* 0x000fe2000fffe03f */
[----:B------:R-:W2:Y:S01]  /*57de0*/  LDL.LU.64 R118, [R1+0x36e8] ;  /* 0x0036e80001767983 */ /* 0x000ea20000300a00 */
[----:B------:R-:W-:-:S02]  /*57df0*/  UIADD3.64 UR36, UR8, 0x1dfe, URZ ;  /* 0x00001dfe08247897 */ /* 0x000fc4000fffe03f */
[----:B------:R-:W-:Y:S01]  /*57e00*/  UIADD3.64 UR32, UR8, 0x1e00, URZ ;  /* 0x00001e0008207897 */ /* 0x000fe2000fffe03f */
[----:B------:R-:W2:Y:S01]  /*57e10*/  LDL.LU.64 R116, [R1+0x36e0] ;  /* 0x0036e00001747983 */ /* 0x000ea20000300a00 */
[----:B------:R-:W-:Y:S01]  /*57e20*/  UIADD3.64 UR28, UR8, 0x1e02, URZ ;  /* 0x00001e02081c7897 */ /* 0x000fe2000fffe03f */
[----:B------:R-:W-:Y:S02]  /*57e30*/  WARPGROUP.DEPBAR.LE gsb0, 0x0 ;  /* 0x00008000000079c5 */ /* 0x000fe40000010000 */
[----:B------:R-:W-:Y:S01]  /*57e40*/  WARPGROUP.ARRIVE ;  /* 0x00000000000079c5 */ /* 0x000fe20000000000 */
[----:B------:R-:W-:Y:S01]  /*57e50*/  UMOV UR10, UR26 ;  /* 0x0000001a000a7c82 */ /* 0x000fe20008000000 */
[----:B------:R-:W-:Y:S01]  /*57e60*/  UMOV UR11, UR27 ;  /* 0x0000001b000b7c82 */ /* 0x000fe20008000000 */
[----:B------:R-:W2:-:S15]  /*57e70*/  LDL.LU.64 R114, [R1+0x36d8] ;  /* 0x0036d80001727983 */ /* 0x000e9e0000300a00 */
[----:B------:R-:W-:Y:S01]  /*57e80*/  HGMMA.64x256x8.F32.TF32 R124, gdesc[UR20], R124, gsb0 ;  /* 0x07e00000147c79f0 */ /* 0x000fe2000800287c */
[----:B------:R-:W-:Y:S01]  /*57e90*/  UIADD3.64 UR8, UR8, 0x1e04, URZ ;  /* 0x00001e0408087897 */ /* 0x000fe2000fffe03f */
        /* <DEDUP_REMOVED lines=45> */
[----:B------:R-:W-:-:S02]  /*58170*/  WARPGROUP.DEPBAR.LE gsb0, 0x0 ;  /* 0x00008000000079c5 */ /* 0x000fc40000010000 */
[----:B------:R-:W-:-:S06]  /*58180*/  WARPGROUP.ARRIVE ;  /* 0x00000000000079c5 */ /* 0x000fcc0000000000 */
        /* <DEDUP_REMOVED lines=22> */
[----:B------:R-:W-:Y:S04]  /*582f0*/  STL.64 [R1], R124 ;  /* 0x0000007c01007387 */ /* 0x000fe80000100a00 */
        /* <DEDUP_REMOVED lines=64> */
[----:B------:R-:W4:Y:S04]  /*58700*/  LDL.LU.64 R248, [R1+0x3560] ;  /* 0x0035600001f87983 */ /* 0x000f280000300a00 */
[----:B------:R-:W4:Y:S04]  /*58710*/  LDL.LU.64 R246, [R1+0x3558] ;  /* 0x0035580001f67983 */ /* 0x000f280000300a00 */
        /* <DEDUP_REMOVED lines=63> */
[----:B------:R-:W-:Y:S01]  /*58b10*/  UMOV UR22, UR40 ;  /* 0x0000002800167c82 */ /* 0x000fe20008000000 */
[----:B------:R-:W-:Y:S01]  /*58b20*/  UMOV UR23, UR41 ;  /* 0x0000002900177c82 */ /* 0x000fe20008000000 */
[----:B--2---:R-:W-:-:S06]  /*58b30*/  WARPGROUP.ARRIVE ;  /* 0x00000000000079c5 */ /* 0x004fcc0000000000 */
[----:B------:R-:W-:Y:S01]  /*58b40*/  HGMMA.64x256x8.F32.TF32 R24, gdesc[UR44], R24, gsb0 ;  /* 0x07e000002c1879f0 */ /* 0x000fe20008002818 */
[----:B------:R-:W-:Y:S01]  /*58b50*/  UMOV UR18, UR42 ;  /* 0x0000002a00127c82 */ /* 0x000fe20008000000 */
[----:B------:R-:W-:Y:S01]  /*58b60*/  UMOV UR19, UR43 ;  /* 0x0000002b00137c82 */ /* 0x000fe20008000000 */
[----:B------:R-:W-:Y:S02]  /*58b70*/  WARPGROUP.DEPBAR.LE gsb0, 0x0 ;  /* 0x00008000000079c5 */ /* 0x000fe40000010000 */
[----:B------:R-:W-:-:S15]  /*58b80*/  WARPGROUP.ARRIVE ;  /* 0x00000000000079c5 */ /* 0x000fde0000000000 */
[----:B------:R-:W-:-:S08]  /*58b90*/  NOP ;  /* 0x0000000000007918 */ /* 0x000fd00000000000 */
        /* <DEDUP_REMOVED lines=13> */
[----:B------:R-:W-:Y:S02]  /*58c70*/  R2UR UR52, R9 ;  /* 0x00000000093472ca */ /* 0x000fe400000e0000 */
[----:B------:R-:W2:Y:S01]  /*58c80*/  LDL R9, [R1+0x2d04] ;  /* 0x002d040001097983 */ /* 0x000ea20000100800 */
[----:B------:R-:W-:Y:S01]  /*58c90*/  UMOV UR34, UR58 ;  /* 0x0000003a00227c82 */ /* 0x000fe20008000000 */
[----:B------:R-:W-:Y:S01]  /*58ca0*/  UMOV UR35, UR59 ;  /* 0x0000003b00237c82 */ /* 0x000fe20008000000 */
[----:B------:R-:W-:Y:S01]  /*58cb0*/  UMOV UR30, UR56 ;  /* 0x00000038001e7c82 */ /* 0x000fe20008000000 */
[----:B------:R-:W-:Y:S01]  /*58cc0*/  UMOV UR31, UR57 ;  /* 0x00000039001f7c82 */ /* 0x000fe20008000000 */
[----:B------:R-:W-:Y:S01]  /*58cd0*/  R2UR UR53, R10 ;  /* 0x000000000a3572ca */ /* 0x000fe200000e0000 */
[----:B------:R-:W-:Y:S01]  /*58ce0*/  UIADD3 UR7, UR7, 0x1, URZ ;  /* 0x0000000107077890 */ /* 0x000fe2000fffe03f */
[----:B------:R-:W3:Y:S01]  /*58cf0*/  LDL.LU R14, [R1+0x2244] ;  /* 0x00224400010e7983 */ /* 0x000ee20000300800 */
[----:B------:R-:W-:-:S03]  /*58d00*/  R2UR UR5, R6 ;  /* 0x00000000060572ca */ /* 0x000fc600000e0000 */
[----:B------:R-:W4:Y:S01]  /*58d10*/  LDL.LU R13, [R1+0x2248] ;  /* 0x00224800010d7983 */ /* 0x000f220000300800 */
[----:B------:R-:W-:Y:S02]  /*58d20*/  WARPGROUP.DEPBAR.LE gsb0, 0x0 ;  /* 0x00008000000079c5 */ /* 0x000fe40000010000 */
[----:B------:R-:W-:-:S11]  /*58d30*/  WARPGROUP.ARRIVE ;  /* 0x00000000000079c5 */ /* 0x000fd60000000000 */
[----:B------:R-:W-:Y:S01]  /*58d40*/  HGMMA.64x256x8.F32.TF32 R24, gdesc[UR36], R24, gsb0 ;  /* 0x07e00000241879f0 */ /* 0x000fe20008002818 */
[----:B------:R-:W-:Y:S02]  /*58d50*/  UIMAD UR12, UR6, -0x40, UR53 ;  /* 0xffffffc0060c78a4 */ /* 0x000fe4000f8e0235 */
[----:B------:R-:W-:Y:S02]  /*58d60*/  WARPGROUP.DEPBAR.LE gsb0, 0x0 ;  /* 0x00008000000079c5 */ /* 0x000fe40000010000 */
[----:B------:R-:W-:-:S15]  /*58d70*/  WARPGROUP.ARRIVE ;  /* 0x00000000000079c5 */ /* 0x000fde0000000000 */
[----:B------:R-:W-:-:S08]  /*58d80*/  NOP ;  /* 0x0000000000007918 */ /* 0x000fd00000000000 */
[----:B------:R-:W-:Y:S01]  /*58d90*/  HGMMA.64x256x8.F32.TF32 R24, gdesc[UR32], R24, gsb0 ;  /* 0x07e00000201879f0 */ /* 0x000fe20008002818 */
[----:B------:R-:W-:-:S04]  /*58da0*/  UISETP.GT.AND UP1, UPT, UR12, URZ, UPT ;  /* 0x0000003f0c00728c */ /* 0x000fc8000bf24270 */
[----:B------:R-:W-:Y:S02]  /*58db0*/  USEL UR10, URZ, 0x4, !UP1 ;  /* 0x000000043f0a7887 */ /* 0x000fe4000c800000 */
[----:B------:R-:W-:-:S04]  /*58dc0*/  UISETP.GT.AND UP1, UPT, UR7, 0x4, UPT ;  /* 0x000000040700788c */ /* 0x000fc8000bf24270 */
[----:B------:R-:W-:Y:S01]  /*58dd0*/  USEL UR7, UR7, URZ, !UP1 ;  /* 0x0000003f07077287 */ /* 0x000fe2000c800000 */
[----:B--2---:R-:W-:Y:S02]  /*58de0*/  R2UR UR14, R9 ;  /* 0x00000000090e72ca */ /* 0x004fe400000e0000 */
[----:B------:R-:W2:Y:S01]  /*58df0*/  LDL.LU R9, [R1+0x224c] ;  /* 0x00224c0001097983 */ /* 0x000ea20000300800 */
[----:B------:R-:W-:Y:S01]  /*58e00*/  ULEA UR13, UR7, UR61, 0x11 ;  /* 0x0000003d070d7291 */ /* 0x000fe2000f8e883f */
[----:B------:R-:W-:Y:S02]  /*58e10*/  R2UR UR4, R5 ;  /* 0x00000000050472ca */ /* 0x000fe400000e0000 */
[----:B------:R-:W4:Y:S04]  /*58e20*/  LDL.LU R12, [R1+0x2250] ;  /* 0x00225000010c7983 */ /* 0x000f280000300800 */
[----:B------:R-:W4:Y:S01]  /*58e30*/  LDL.LU R11, [R1+0x2254] ;  /* 0x00225400010b7983 */ /* 0x000f220000300800 */
[----:B------:R-:W-:-:S03]  /*58e40*/  VIADD R5, R7, UR13 ;  /* 0x0000000d07057c36 */ /* 0x000fc60008000000 */
[----:B------:R-:W4:Y:S04]  /*58e50*/  LDL.LU R6, [R1+0x2264] ;  /* 0x0022640001067983 */ /* 0x000f280000300800 */
[----:B------:R1:W-:Y:S04]  /*58e60*/  STL [R1+0x3334], R7 ;  /* 0x0033340701007387 */ /* 0x0003e80000100800 */
[----:B-1----:R-:W2:Y:S01]  /*58e70*/  LDL.LU R7, [R1+0x2240] ;  /* 0x0022400001077983 */ /* 0x002ea20000300800 */
[----:B------:R-:W-:-:S04]  /*58e80*/  UISETP.GE.AND UP0, UPT, UR6, UR52, UPT ;  /* 0x000000340600728c */ /* 0x000fc8000bf06270 */
[----:B------:R-:W-:Y:S01]  /*58e90*/  USEL UR10, UR10, URZ, !UP0 ;  /* 0x0000003f0a0a7287 */ /* 0x000fe2000c000000 */
[----:B------:R-:W-:-:S05]  /*58ea0*/  UMOV UR11, UR49 ;  /* 0x00000031000b7c82 */ /* 0x000fca0008000000 */
[----:B------:R-:W-:Y:S01]  /*58eb0*/  ISETP.NE.U32.AND P0, PT, RZ, UR10, PT ;  /* 0x0000000aff007c0c */ /* 0x000fe2000bf05070 */
[----:B------:R-:W-:Y:S01]  /*58ec0*/  UMOV UR10, UR48 ;  /* 0x00000030000a7c82 */ /* 0x000fe20008000000 */
[----:B------:R-:W-:Y:S02]  /*58ed0*/  WARPGROUP.DEPBAR.LE gsb0, 0x0 ;  /* 0x00008000000079c5 */ /* 0x000fe40000010000 */
[----:B------:R-:W-:-:S06]  /*58ee0*/  WARPGROUP.ARRIVE ;  /* 0x00000000000079c5 */ /* 0x000fcc0000000000 */
[----:B------:R-:W-:Y:S01]  /*58ef0*/  HGMMA.64x256x8.F32.TF32 R24, gdesc[UR28], R24, gsb0 ;  /* 0x07e000001c1879f0 */ /* 0x000fe20008002818 */
[----:B------:R-:W-:-:S05]  /*58f00*/  IADD3 R252, P1, R252, R2, RZ ;  /* 0x00000002fcfc7210 */ /* 0x000fca0007f3e0ff */
[----:B------:R-:W-:Y:S01]  /*58f10*/  IMAD.X R15, R15, 0x1, R0, P1 ;  /* 0x000000010f0f7824 */ /* 0x000fe200008e0600 */
[----:B---3--:R-:W-:Y:S01]  /*58f20*/  IADD3 R14, P1, R14, R2, RZ ;  /* 0x000000020e0e7210 */ /* 0x008fe20007f3e0ff */
[----:B------:R-:W-:Y:S02]  /*58f30*/  WARPGROUP.DEPBAR.LE gsb0, 0x0 ;  /* 0x00008000000079c5 */ /* 0x000fe40000010000 */
[----:B------:R-:W-:-:S15]  /*58f40*/  WARPGROUP.ARRIVE ;  /* 0x00000000000079c5 */ /* 0x000fde0000000000 */
[----:B------:R-:W-:-:S03]  /*58f50*/  NOP ;  /* 0x0000000000007918 */ /* 0x000fc60000000000 */
[----:B------:R-:W-:Y:S01]  /*58f60*/  HGMMA.64x256x8.F32.TF32 R24, gdesc[UR8], R24, gsb0 ;  /* 0x07e00000081879f0 */ /* 0x000fe20008002818 */
[----:B--2---:R-:W-:Y:S01]  /*58f70*/  IMAD.X R7, R7, 0x1, R0, P1 ;  /* 0x0000000107077824 */ /* 0x004fe200008e0600 */
[----:B------:R-:W-:-:S05]  /*58f80*/  IADD3 R9, P2, R9, R2, RZ ;  /* 0x0000000209097210 */ /* 0x000fca0007f5e0ff */
[----:B----4-:R-:W-:Y:S01]  /*58f90*/  IMAD.X R13, R13, 0x1, R0, P2 ;  /* 0x000000010d0d7824 */ /* 0x010fe200010e0600 */
[----:B------:R-:W-:-:S05]  /*58fa0*/  IADD3 R11, P1, R11, R2, RZ ;  /* 0x000000020b0b7210 */ /* 0x000fca0007f3e0ff */
[----:B------:R-:W-:Y:S01]  /*58fb0*/  IMAD.X R12, R12, 0x1, R0, P1 ;  /* 0x000000010c0c7824 */ /* 0x000fe200008e0600 */
[----:B------:R-:W-:Y:S02]  /*58fc0*/  WARPGROUP.DEPBAR.LE gsb0, 0x0 ;  /* 0x00008000000079c5 */ /* 0x000fe40000010000 */
[----:B------:R-:W-:Y:S04]  /*58fd0*/  STL [R1+0x3364], R76 ;  /* 0x0033644c01007387 */ /* 0x000fe80000100800 */
[----:B------:R-:W-:Y:S04]  /*58fe0*/  STL [R1+0x3360], R77 ;  /* 0x0033604d01007387 */ /* 0x000fe80000100800 */
[----:B------:R-:W-:Y:S04]  /*58ff0*/  STL [R1+0x335c], R78 ;  /* 0x00335c4e01007387 */ /* 0x000fe80000100800 */
[----:B------:R-:W-:Y:S04]  /*59000*/  STL [R1+0x3358], R79 ;  /* 0x0033584f01007387 */ /* 0x000fe80000100800 */
[----:B------:R1:W-:Y:S04]  /*59010*/  STL [R1+0x3354], R80 ;  /* 0x0033545001007387 */ /* 0x0003e80000100800 */
[----:B-1----:R-:W2:Y:S04]  /*59020*/  LDL.LU R80, [R1+0x225c] ;  /* 0x00225c0001507983 */ /* 0x002ea80000300800 */
[----:B------:R1:W-:Y:S04]  /*59030*/  STL [R1+0x3350], R81 ;  /* 0x0033505101007387 */ /* 0x0003e80000100800 */
[----:B------:R-:W-:Y:S04]  /*59040*/  STL [R1+0x334c], R82 ;  /* 0x00334c5201007387 */ /* 0x000fe80000100800 */
[----:B------:R-:W-:Y:S04]  /*59050*/  STL [R1+0x3348], R83 ;  /* 0x0033485301007387 */ /* 0x000fe80000100800 */
[----:B------:R-:W-:Y:S04]  /*59060*/  STL [R1+0x3344], R84 ;  /* 0x0033445401007387 */ /* 0x000fe80000100800 */
[----:B------:R-:W-:Y:S04]  /*59070*/  STL [R1+0x3340], R85 ;  /* 0x0033405501007387 */ /* 0x000fe80000100800 */
[----:B------:R-:W-:Y:S04]  /*59080*/  STL [R1+0x333c], R86 ;  /* 0x00333c5601007387 */ /* 0x000fe80000100800 */
[----:B------:R-:W-:Y:S04]  /*59090*/  STL [R1+0x3338], R87 ;  /* 0x0033385701007387 */ /* 0x000fe80000100800 */
        /* <DEDUP_REMOVED lines=26> */
[----:B------:R-:W-:-:S03]  /*59240*/  IMAD.MOV.U32 R76, RZ, RZ, R252 ;  /* 0x000000ffff4c7224 */ /* 0x000fc600078e00fc */
[----:B------:R-:W-:Y:S01]  /*59250*/  STL.64 [R1+0x3258], R140 ;  /* 0x0032588c01007387 */ /* 0x000fe20000100a00 */
[----:B------:R-:W-:Y:S01]  /*59260*/  IMAD.MOV.U32 R77, RZ, RZ, R15 ;  /* 0x000000ffff4d7224 */ /* 0x000fe200078e000f */
[----:B------:R-:W-:Y:S06]  /*59270*/  BAR.SYNC.DEFER_BLOCKING 0x0 ;  /* 0x0000000000007b1d */ /* 0x000fec0000010000 */
[----:B------:R-:W-:Y:S04]  /*59280*/  STL.64 [R1+0x3250], R142 ;  /* 0x0032508e01007387 */ /* 0x000fe80000100a00 */
[----:B------:R-:W-:Y:S04]  /*59290*/  STL.64 [R1+0x3248], R144 ;  /* 0x0032489001007387 */ /* 0x000fe80000100a00 */
[----:B------:R-:W-:Y:S04]  /*592a0*/  STL.64 [R1+0x3240], R146 ;  /* 0x0032409201007387 */ /* 0x000fe80000100a00 */
[----:B------:R-:W-:Y:S04]  /*592b0*/  STL.64 [R1+0x3238], R148 ;  /* 0x0032389401007387 */ /* 0x000fe80000100a00 */
[----:B------:R-:W-:Y:S04]  /*592c0*/  STL.64 [R1+0x3230], R150 ;  /* 0x0032309601007387 */ /* 0x000fe80000100a00 */
[----:B-1----:R-:W3:Y:S04]  /*592d0*/  LDL.LU R81, [R1+0x2258] ;  /* 0x0022580001517983 */ /* 0x002ee80000300800 */
[----:B------:R-:W-:Y:S01]  /*592e0*/  @!PT LDS RZ, [RZ] ;  /* 0x00000000fffff984 */ /* 0x000fe20000000800 */
[----:B------:R-:W-:Y:S01]  /*592f0*/  @!PT LDS RZ, [RZ] ;  /* 0x00000000fffff984 */ /* 0x000fe20000000800 */
[----:B------:R-:W-:Y:S01]  /*59300*/  @!PT LDS RZ, [RZ] ;  /* 0x00000000fffff984 */ /* 0x000fe20000000800 */
[----:B------:R1:W-:Y:S04]  /*59310*/  LDGSTS.E [R5], desc[UR4][R76.64], P0 ;  /* 0x000000004c057fae */ /* 0x0003e80008121844 */
[----:B------:R-:W4:Y:S01]  /*59320*/  LDL.LU R10, [R1+0x2260] ;  /* 0x00226000010a7983 */ /* 0x000f220000300800 */
[----:B-1----:R-:W-:-:S02]  /*59330*/  IMAD.MOV.U32 R76, RZ, RZ, R14 ;  /* 0x000000ffff4c7224 */ /* 0x002fc400078e000e */
[----:B------:R-:W-:Y:S01]  /*59340*/  IMAD.MOV.U32 R77, RZ, RZ, R7 ;  /* 0x000000ffff4d7224 */ /* 0x000fe200078e0007 */
[----:B------:R-:W-:Y:S04]  /*59350*/  STL [R1+0x2244], R14 ;  /* 0x0022440e01007387 */ /* 0x000fe80000100800 */
[----:B------:R1:W-:Y:S04]  /*59360*/  LDGSTS.E [R5+0x4000], desc[UR4][R76.64], P0 ;  /* 0x040000004c057fae */ /* 0x0003e80008121844 */
[----:B------:R-:W-:Y:S04]  /*59370*/  STL [R1+0x2240], R7 ;  /* 0x0022400701007387 */ /* 0x000fe80000100800 */
[----:B------:R1:W-:Y:S02]  /*59380*/  STL [R1+0x224c], R9 ;  /* 0x00224c0901007387 */ /* 0x0003e40000100800 */
[----:B-1----:R-:W-:-:S02]  /*59390*/  IMAD.MOV.U32 R76, RZ, RZ, R9 ;  /* 0x000000ffff4c7224 */ /* 0x002fc400078e0009 */
[----:B------:R-:W-:Y:S01]  /*593a0*/  IMAD.MOV.U32 R77, RZ, RZ, R13 ;  /* 0x000000ffff4d7224 */ /* 0x000fe200078e000d */
[----:B------:R1:W-:Y:S04]  /*593b0*/  STL [R1+0x2248], R13 ;  /* 0x0022480d01007387 */ /* 0x0003e80000100800 */
[----:B------:R-:W4:Y:S04]  /*593c0*/  LDL.LU R78, [R1+0x226c] ;  /* 0x00226c00014e7983 */ /* 0x000f280000300800 */
[----:B------:R-:W-:Y:S04]  /*593d0*/  LDGSTS.E [R5+0x8000], desc[UR4][R76.64], P0 ;  /* 0x080000004c057fae */ /* 0x000fe80008121844 */
[----:B------:R-:W4:Y:S04]  /*593e0*/  LDL.LU R79, [R1+0x2268] ;  /* 0x00226800014f7983 */ /* 0x000f280000300800 */
[----:B------:R-:W4:Y:S04]  /*593f0*/  LDL.LU R76, [R1+0x2270] ;  /* 0x00227000014c7983 */ /* 0x000f280000300800 */
[----:B------:R-:W4:Y:S01]  /*59400*/  LDL.LU R9, [R1+0x2274] ;  /* 0x0022740001097983 */ /* 0x000f220000300800 */
[----:B-1----:R-:W-:-:S03]  /*59410*/  IMAD.MOV.U32 R13, RZ, RZ, R12 ;  /* 0x000000ffff0d7224 */ /* 0x002fc600078e000c */
[----:B------:R-:W4:Y:S04]  /*59420*/  LDL.LU R77, [R1+0x2278] ;  /* 0x00227800014d7983 */ /* 0x000f280000300800 */
[----:B------:R-:W4:Y:S04]  /*59430*/  LDL.LU R14, [R1+0x227c] ;  /* 0x00227c00010e7983 */ /* 0x000f280000300800 */
[----:B------:R-:W-:Y:S04]  /*59440*/  STL [R1+0x2254], R11 ;  /* 0x0022540b01007387 */ /* 0x000fe80000100800 */
[----:B------:R1:W-:Y:S02]  /*59450*/  STL [R1+0x2250], R12 ;  /* 0x0022500c01007387 */ /* 0x0003e40000100800 */
[----:B-1----:R-:W-:-:S05]  /*59460*/  IMAD.MOV.U32 R12, RZ, RZ, R11 ;  /* 0x000000ffff0c7224 */ /* 0x002fca00078e000b */
[----:B------:R-:W-:Y:S04]  /*59470*/  LDGSTS.E [R5+0xc000], desc[UR4][R12.64], P0 ;  /* 0x0c0000000c057fae */ /* 0x000fe80008121844 */
[----:B------:R-:W4:Y:S04]  /*59480*/  LDL.LU R13, [R1+0x2280] ;  /* 0x00228000010d7983 */ /* 0x000f280000300800 */
[----:B------:R-:W4:Y:S04]  /*59490*/  LDL.LU R7, [R1+0x2284] ;  /* 0x0022840001077983 */ /* 0x000f280000300800 */
[----:B------:R-:W4:Y:S04]  /*594a0*/  LDL.LU R12, [R1+0x2288] ;  /* 0x00228800010c7983 */ /* 0x000f280000300800 */
[----:B------:R-:W4:Y:S01]  /*594b0*/  LDL.LU R11, [R1+0x228c] ;  /* 0x00228c00010b7983 */ /* 0x000f220000300800 */
[----:B------:R-:W-:-:S04]  /*594c0*/  UISETP.GT.AND UP1, UPT, UR12, 0x1, UPT ;  /* 0x000000010c00788c */ /* 0x000fc8000bf24270 */
[----:B------:R-:W-:-:S04]  /*594d0*/  USEL UR8, URZ, 0x4, !UP1 ;  /* 0x000000043f087887 */ /* 0x000fc8000c800000 */
[----:B------:R-:W-:Y:S01]  /*594e0*/  USEL UR8, UR8, URZ, !UP0 ;  /* 0x0000003f08087287 */ /* 0x000fe2000c000000 */
[----:B------:R-:W-:-:S05]  /*594f0*/  IADD3 R6, P2, R6, R2, RZ ;  /* 0x0000000206067210 */ /* 0x000fca0007f5e0ff */
[----:B------:R-:W-:Y:S02]  /*59500*/  ISETP.NE.U32.AND P0, PT, RZ, UR8, PT ;  /* 0x00000008ff007c0c */ /* 0x000fe4000bf05070 */
[----:B--2---:R-:W-:-:S05]  /*59510*/  IADD3 R80, P1, R80, R2, RZ ;  /* 0x0000000250507210 */ /* 0x004fca0007f3e0ff */
[----:B------:R-:W-:Y:S01]  /*59520*/  STL [R1+0x225c], R80 ;  /* 0x00225c5001007387 */ /* 0x000fe20000100800 */
[----:B------:R-:W-:-:S04]  /*59530*/  UISETP.GT.AND UP1, UPT, UR12, 0x2, UPT ;  /* 0x000000020c00788c */ /* 0x000fc8000bf24270 */
[----:B------:R-:W-:-:S04]  /*59540*/  USEL UR8, URZ, 0x4, !UP1 ;  /* 0x000000043f087887 */ /* 0x000fc8000c800000 */
[----:B------:R-:W-:Y:S01]  /*59550*/  USEL UR8, UR8, URZ, !UP0 ;  /* 0x0000003f08087287 */ /* 0x000fe2000c000000 */
[----:B---3--:R-:W-:-:S05]  /*59560*/  IMAD.X R81, R81, 0x1, R0, P1 ;  /* 0x0000000151517824 */ /* 0x008fca00008e0600 */
[----:B------:R1:W-:Y:S01]  /*59570*/  STL [R1+0x2258], R81 ;  /* 0x0022585101007387 */ /* 0x0003e20000100800 */
[----:B----4-:R-:W-:-:S03]  /*59580*/  IMAD.X R10, R10, 0x1, R0, P2 ;  /* 0x000000010a0a7824 */ /* 0x010fc600010e0600 */
[----:B------:R-:W-:Y:S04]  /*59590*/  STL [R1+0x2264], R6 ;  /* 0x0022640601007387 */ /* 0x000fe80000100800 */
[----:B------:R1:W-:Y:S04]  /*595a0*/  LDGSTS.E [R5+0x4], desc[UR4][R80.64], P0 ;  /* 0x0000400050057fae */ /* 0x0003e80008121844 */
[----:B------:R2:W-:Y:S01]  /*595b0*/  STL [R1+0x2260], R10 ;  /* 0x0022600a01007387 */ /* 0x0005e20000100800 */
[----:B-1----:R-:W-:Y:S02]  /*595c0*/  IMAD.MOV.U32 R81, RZ, RZ, R10 ;  /* 0x000000ffff517224 */ /* 0x002fe400078e000a */
[----:B------:R-:W-:Y:S01]  /*595d0*/  IMAD.MOV.U32 R80, RZ, RZ, R6 ;  /* 0x000000ffff507224 */ /* 0x000fe200078e0006 */
[----:B--2---:R-:W2:Y:S04]  /*595e0*/  LDL.LU R10, [R1+0x2290] ;  /* 0x00229000010a7983 */ /* 0x004ea80000300800 */
[----:B------:R-:W3:Y:S04]  /*595f0*/  LDL.LU R6, [R1+0x2294] ;  /* 0x0022940001067983 */ /* 0x000ee80000300800 */
[----:B------:R-:W-:Y:S01]  /*59600*/  LDGSTS.E [R5+0x4004], desc[UR4][R80.64], P0 ;  /* 0x0400400050057fae */ /* 0x000fe20008121844 */
[----:B------:R-:W-:-:S05]  /*59610*/  IADD3 R78, P1, R78, R2, RZ ;  /* 0x000000024e4e7210 */ /* 0x000fca0007f3e0ff */
[----:B------:R-:W-:Y:S01]  /*59620*/  IMAD.X R79, R79, 0x1, R0, P1 ;  /* 0x000000014f4f7824 */ /* 0x000fe200008e0600 */
[----:B------:R1:W-:Y:S01]  /*59630*/  STL [R1+0x226c], R78 ;  /* 0x00226c4e01007387 */ /* 0x0003e20000100800 */
[----:B------:R-:W-:-:S03]  /*59640*/  IADD3 R9, P2, R9, R2, RZ ;  /* 0x0000000209097210 */ /* 0x000fc60007f5e0ff */
[----:B------:R4:W-:Y:S02]  /*59650*/  STL [R1+0x2268], R79 ;  /* 0x0022684f01007387 */ /* 0x0009e40000100800 */
[--C-:B------:R-:W-:Y:S02]  /*59660*/  IMAD.X R76, R76, 0x1, R0.reuse, P2 ;  /* 0x000000014c4c7824 */ /* 0x100fe400010e0600 */
[----:B------:R1:W-:Y:S01]  /*59670*/  LDGSTS.E [R5+0x8004], desc[UR4][R78.64], P0 ;  /* 0x080040004e057fae */ /* 0x0003e20008121844 */
[----:B------:R-:W-:Y:S02]  /*59680*/  IADD3 R14, P3, R14, R2, RZ ;  /* 0x000000020e0e7210 */ /* 0x000fe40007f7e0ff */
[----:B------:R-:W-:Y:S01]  /*59690*/  ISETP.NE.U32.AND P1, PT, RZ, UR8, PT ;  /* 0x00000008ff007c0c */ /* 0x000fe2000bf25070 */
[----:B------:R-:W-:Y:S02]  /*596a0*/  STL [R1+0x2274], R9 ;  /* 0x0022740901007387 */ /* 0x000fe40000100800 */
[----:B------:R-:W-:-:S02]  /*596b0*/  IMAD.X R77, R77, 0x1, R0, P3 ;  /* 0x000000014d4d7824 */ /* 0x000fc400018e0600 */
[----:B-1----:R-:W-:Y:S02]  /*596c0*/  IMAD.MOV.U32 R78, RZ, RZ, R9 ;  /* 0x000000ffff4e7224 */ /* 0x002fe400078e0009 */
[----:B----4-:R-:W-:Y:S01]  /*596d0*/  IMAD.MOV.U32 R79, RZ, RZ, R76 ;  /* 0x000000ffff4f7224 */ /* 0x010fe200078e004c */
[----:B------:R1:W-:Y:S04]  /*596e0*/  STL [R1+0x2270], R76 ;  /* 0x0022704c01007387 */ /* 0x0003e80000100800 */
[----:B------:R4:W-:Y:S04]  /*596f0*/  LDGSTS.E [R5+0xc004], desc[UR4][R78.64], P0 ;  /* 0x0c0040004e057fae */ /* 0x0009e80008121844 */
[----:B------:R-:W-:Y:S04]  /*59700*/  STL [R1+0x227c], R14 ;  /* 0x00227c0e01007387 */ /* 0x000fe80000100800 */
[----:B------:R4:W-:Y:S04]  /*59710*/  STL [R1+0x2278], R77 ;  /* 0x0022784d01007387 */ /* 0x0009e80000100800 */
[----:B-1----:R-:W2:Y:S01]  /*59720*/  LDL.LU R76, [R1+0x229c] ;  /* 0x00229c00014c7983 */ /* 0x002ea20000300800 */
[----:B----4-:R-:W-:-:S02]  /*59730*/  IMAD.MOV.U32 R78, RZ, RZ, R14 ;  /* 0x000000ffff4e7224 */ /* 0x010fc400078e000e */
[----:B------:R-:W-:Y:S01]  /*59740*/  IMAD.MOV.U32 R79, RZ, RZ, R77 ;  /* 0x000000ffff4f7224 */ /* 0x000fe200078e004d */
[----:B------:R-:W4:Y:S04]  /*59750*/  LDL.LU R9, [R1+0x22a4] ;  /* 0x0022a40001097983 */ /* 0x000f280000300800 */
[----:B------:R-:W4:Y:S01]  /*59760*/  LDL.LU R77, [R1+0x2298] ;  /* 0x00229800014d7983 */ /* 0x000f220000300800 */
[----:B------:R-:W-:-:S03]  /*59770*/  IADD3 R7, P0, R7, R2, RZ ;  /* 0x0000000207077210 */ /* 0x000fc60007f1e0ff */
[----:B------:R-:W4:Y:S02]  /*59780*/  LDL.LU R14, [R1+0x22a0] ;  /* 0x0022a000010e7983 */ /* 0x000f240000300800 */
[--C-:B------:R-:W-:Y:S01]  /*59790*/  IMAD.X R13, R13, 0x1, R0.reuse, P0 ;  /* 0x000000010d0d7824 */ /* 0x100fe200000e0600 */
[----:B------:R-:W-:Y:S01]  /*597a0*/  IADD3 R11, P2, R11, R2, RZ ;  /* 0x000000020b0b7210 */ /* 0x000fe20007f5e0ff */
[----:B------:R1:W-:Y:S04]  /*597b0*/  STL [R1+0x2284], R7 ;  /* 0x0022840701007387 */ /* 0x0003e80000100800 */
[----:B------:R1:W-:Y:S01]  /*597c0*/  LDGSTS.E [R5+0x8], desc[UR4][R78.64], P1 ;  /* 0x000080004e057fae */ /* 0x0003e20008921844 */
[----:B------:R-:W-:-:S03]  /*597d0*/  IMAD.X R12, R12, 0x1, R0, P2 ;  /* 0x000000010c0c7824 */ /* 0x000fc600010e0600 */
[----:B------:R1:W-:Y:S04]  /*597e0*/  STL [R1+0x2280], R13 ;  /* 0x0022800d01007387 */ /* 0x0003e80000100800 */
[----:B------:R-:W-:Y:S01]  /*597f0*/  STL [R1+0x228c], R11 ;  /* 0x00228c0b01007387 */ /* 0x000fe20000100800 */
[----:B-1----:R-:W-:-:S03]  /*59800*/  IMAD.MOV.U32 R78, RZ, RZ, R7 ;  /* 0x000000ffff4e7224 */ /* 0x002fc600078e0007 */
[----:B------:R-:W4:Y:S01]  /*59810*/  LDL.LU R7, [R1+0x22ac] ;  /* 0x0022ac0001077983 */ /* 0x000f220000300800 */
[----:B------:R-:W-:Y:S02]  /*59820*/  IMAD.MOV.U32 R79, RZ, RZ, R13 ;  /* 0x000000ffff4f7224 */ /* 0x000fe400078e000d */
[----:B------:R-:W-:Y:S01]  /*59830*/  IMAD.MOV.U32 R13, RZ, RZ, R12 ;  /* 0x000000ffff0d7224 */ /* 0x000fe200078e000c */
[----:B------:R1:W-:Y:S01]  /*59840*/  STL [R1+0x2288], R12 ;  /* 0x0022880c01007387 */ /* 0x0003e20000100800 */
[----:B------:R-:W-:-:S03]  /*59850*/  UISETP.GT.AND UP1, UPT, UR12, 0x3, UPT ;  /* 0x000000030c00788c */ /* 0x000fc6000bf24270 */
[----:B------:R-:W-:Y:S01]  /*59860*/  LDGSTS.E [R5+0x4008], desc[UR4][R78.64], P1 ;  /* 0x040080004e057fae */ /* 0x000fe20008921844 */
[----:B-1----:R-:W-:-:S03]  /*59870*/  IMAD.MOV.U32 R12, RZ, RZ, R11 ;  /* 0x000000ffff0c7224 */ /* 0x002fc600078e000b */
[----:B------:R-:W4:Y:S01]  /*59880*/  LDL.LU R11, [R1+0x22a8] ;  /* 0x0022a800010b7983 */ /* 0x000f220000300800 */
[----:B------:R-:W-:-:S03]  /*59890*/  USEL UR8, URZ, 0x4, !UP1 ;  /* 0x000000043f087887 */ /* 0x000fc6000c800000 */
[----:B------:R1:W-:Y:S01]  /*598a0*/  LDGSTS.E [R5+0x8008], desc[UR4][R12.64], P1 ;  /* 0x080080000c057fae */ /* 0x0003e20008921844 */
[----:B------:R-:W-:Y:S01]  /*598b0*/  USEL UR8, UR8, URZ, !UP0 ;  /* 0x0000003f08087287 */ /* 0x000fe2000c000000 */
[----:B---3--:R-:W-:-:S05]  /*598c0*/  IADD3 R6, P0, R6, R2, RZ ;  /* 0x0000000206067210 */ /* 0x008fca0007f1e0ff */
[----:B--2---:R-:W-:Y:S01]  /*598d0*/  IMAD.X R10, R10, 0x1, R0, P0 ;  /* 0x000000010a0a7824 */ /* 0x004fe200000e0600 */
[----:B------:R-:W-:Y:S04]  /*598e0*/  STL [R1+0x2294], R6 ;  /* 0x0022940601007387 */ /* 0x000fe80000100800 */
[----:B------:R2:W-:Y:S04]  /*598f0*/  STL [R1+0x2290], R10 ;  /* 0x0022900a01007387 */ /* 0x0005e80000100800 */
[----:B------:R-:W3:Y:S01]  /*59900*/  LDL.LU R80, [R1+0x22b4] ;  /* 0x0022b40001507983 */ /* 0x000ee20000300800 */
[----:B-1----:R-:W-:-:S02]  /*59910*/  IMAD.MOV.U32 R12, RZ, RZ, R6 ;  /* 0x000000ffff0c7224 */ /* 0x002fc400078e0006 */
[----:B------:R-:W-:Y:S01]  /*59920*/  IMAD.MOV.U32 R13, RZ, RZ, R10 ;  /* 0x000000ffff0d7224 */ /* 0x000fe200078e000a */
[----:B------:R-:W3:Y:S04]  /*59930*/  LDL.LU R78, [R1+0x263c] ;  /* 0x00263c00014e7983 */ /* 0x000ee80000300800 */
[----:B------:R-:W3:Y:S04]  /*59940*/  LDL.LU R81, [R1+0x22b0] ;  /* 0x0022b00001517983 */ /* 0x000ee80000300800 */
[----:B------:R-:W-:Y:S04]  /*59950*/  LDGSTS.E [R5+0xc008], desc[UR4][R12.64], P1 ;  /* 0x0c0080000c057fae */ /* 0x000fe80008921844 */
[----:B------:R-:W3:Y:S01]  /*59960*/  LDL.LU R79, [R1+0x2638] ;  /* 0x00263800014f7983 */ /* 0x000ee20000300800 */
[----:B------:R-:W-:-:S03]  /*59970*/  ISETP.NE.U32.AND P0, PT, RZ, UR8, PT ;  /* 0x00000008ff007c0c */ /* 0x000fc6000bf05070 */
[----:B------:R-:W3:Y:S04]  /*59980*/  LDL.LU R13, [R1+0x2640] ;  /* 0x00264000010d7983 */ /* 0x000ee80000300800 */
[----:B------:R-:W3:Y:S04]  /*59990*/  LDL.LU R12, [R1+0x2644] ;  /* 0x00264400010c7983 */ /* 0x000ee80000300800 */
[----:B--2---:R-:W2:Y:S04]  /*599a0*/  LDL.LU R10, [R1+0x2648] ;  /* 0x00264800010a7983 */ /* 0x004ea80000300800 */
[----:B------:R-:W2:Y:S01]  /*599b0*/  LDL.LU R6, [R1+0x264c] ;  /* 0x00264c0001067983 */ /* 0x000ea20000300800 */
[----:B------:R-:W-:-:S02]  /*599c0*/  IADD3 R76, P1, R76, R2, RZ ;  /* 0x000000024c4c7210 */ /* 0x000fc40007f3e0ff */
[----:B----4-:R-:W-:-:S03]  /*599d0*/  IADD3 R9, P2, R9, R2, RZ ;  /* 0x0000000209097210 */ /* 0x010fc60007f5e0ff */
[--C-:B------:R-:W-:Y:S01]  /*599e0*/  IMAD.X R77, R77, 0x1, R0.reuse, P1 ;  /* 0x000000014d4d7824 */ /* 0x100fe200008e0600 */
[----:B------:R1:W-:Y:S01]  /*599f0*/  STL [R1+0x229c], R76 ;  /* 0x00229c4c01007387 */ /* 0x0003e20000100800 */
[----:B------:R-:W-:-:S03]  /*59a00*/  IMAD.X R14, R14, 0x1, R0, P2 ;  /* 0x000000010e0e7824 */ /* 0x000fc600010e0600 */
[----:B------:R-:W-:Y:S04]  /*59a10*/  STL [R1+0x2298], R77 ;  /* 0x0022984d01007387 */ /* 0x000fe80000100800 */
[----:B------:R4:W-:Y:S04]  /*59a20*/  STL [R1+0x22a4], R9 ;  /* 0x0022a40901007387 */ /* 0x0009e80000100800 */
[----:B------:R1:W-:Y:S04]  /*59a30*/  LDGSTS.E [R5+0xc], desc[UR4][R76.64], P0 ;  /* 0x0000c0004c057fae */ /* 0x0003e80008121844 */
[----:B------:R4:W-:Y:S01]  /*59a40*/  STL [R1+0x22a0], R14 ;  /* 0x0022a00e01007387 */ /* 0x0009e20000100800 */
[----:B------:R-:W-:Y:S01]  /*59a50*/  IADD3 R7, P1, R7, R2, RZ ;  /* 0x0000000207077210 */ /* 0x000fe20007f3e0ff */
[----:B-1----:R-:W-:-:S02]  /*59a60*/  IMAD.MOV.U32 R76, RZ, RZ, R9 ;  /* 0x000000ffff4c7224 */ /* 0x002fc400078e0009 */
[----:B----4-:R-:W4:Y:S01]  /*59a70*/  LDL.LU R9, [R1+0x2654] ;  /* 0x0026540001097983 */ /* 0x010f220000300800 */
[----:B------:R-:W-:-:S03]  /*59a80*/  IMAD.MOV.U32 R77, RZ, RZ, R14 ;  /* 0x000000ffff4d7224 */ /* 0x000fc600078e000e */
[----:B------:R-:W-:Y:S01]  /*59a90*/  STL [R1+0x22ac], R7 ;  /* 0x0022ac0701007387 */ /* 0x000fe20000100800 */
[----:B------:R-:W-:-:S03]  /*59aa0*/  UISETP.GT.AND UP1, UPT, UR12, 0x20, UPT ;  /* 0x000000200c00788c */ /* 0x000fc6000bf24270 */
[----:B------:R1:W-:Y:S01]  /*59ab0*/  LDGSTS.E [R5+0x400c], desc[UR4][R76.64], P0 ;  /* 0x0400c0004c057fae */ /* 0x0003e20008121844 */
[----:B------:R-:W-:-:S05]  /*59ac0*/  IMAD.X R11, R11, 0x1, R0, P1 ;  /* 0x000000010b0b7824 */ /* 0x000fca00008e0600 */
[----:B------:R1:W-:Y:S04]  /*59ad0*/  STL [R1+0x22a8], R11 ;  /* 0x0022a80b01007387 */ /* 0x0003e80000100800 */
[----:B------:R-:W4:Y:S01]  /*59ae0*/  LDL.LU R14, [R1+0x2650] ;  /* 0x00265000010e7983 */ /* 0x000f220000300800 */
[----:B------:R-:W-:Y:S01]  /*59af0*/  USEL UR8, URZ, 0x4, !UP1 ;  /* 0x000000043f087887 */ /* 0x000fe2000c800000 */
[----:B-1----:R-:W-:Y:S02]  /*59b00*/  IMAD.MOV.U32 R76, RZ, RZ, R7 ;  /* 0x000000ffff4c7224 */ /* 0x002fe400078e0007 */
[----:B------:R-:W-:Y:S01]  /*59b10*/  IMAD.MOV.U32 R77, RZ, RZ, R11 ;  /* 0x000000ffff4d7224 */ /* 0x000fe200078e000b */
[----:B------:R-:W-:-:S04]  /*59b20*/  USEL UR8, UR8, URZ, !UP0 ;  /* 0x0000003f08087287 */ /* 0x000fc8000c000000 */
[----:B------:R-:W-:Y:S02]  /*59b30*/  LDGSTS.E [R5+0x800c], desc[UR4][R76.64], P0 ;  /* 0x0800c0004c057fae */ /* 0x000fe40008121844 */
[----:B------:R-:W-:Y:S02]  /*59b40*/  ISETP.NE.U32.AND P1, PT, RZ, UR8, PT ;  /* 0x00000008ff007c0c */ /* 0x000fe4000bf25070 */
[----:B------:R-:W4:Y:S04]  /*59b50*/  LDL.LU R77, [R1+0x2658] ;  /* 0x00265800014d7983 */ /* 0x000f280000300800 */
[----:B------:R-:W4:Y:S04]  /*59b60*/  LDL.LU R11, [R1+0x265c] ;  /* 0x00265c00010b7983 */ /* 0x000f280000300800 */
[----:B------:R-:W4:Y:S04]  /*59b70*/  LDL.LU R76, [R1+0x2660] ;  /* 0x00266000014c7983 */ /* 0x000f280000300800 */
[----:B------:R-:W4:Y:S01]  /*59b80*/  LDL.LU R7, [R1+0x2664] ;  /* 0x0026640001077983 */ /* 0x000f220000300800 */
[----:B---3--:R-:W-:-:S02]  /*59b90*/  IADD3 R80, P2, R80, R2, RZ ;  /* 0x0000000250507210 */ /* 0x008fc40007f5e0ff */
[----:B------:R-:W-:-:S03]  /*59ba0*/  IADD3 R78, P3, R78, R2, RZ ;  /* 0x000000024e4e7210 */ /* 0x000fc60007f7e0ff */
[----:B------:R-:W-:-:S05]  /*59bb0*/  IMAD.X R81, R81, 0x1, R0, P2 ;  /* 0x0000000151517824 */ /* 0x000fca00010e0600 */
[----:B------:R-:W-:Y:S01]  /*59bc0*/  LDGSTS.E [R5+0xc00c], desc[UR4][R80.64], P0 ;  /* 0x0c00c00050057fae */ /* 0x000fe20008121844 */
[----:B------:R-:W-:-:S03]  /*59bd0*/  IMAD.X R79, R79, 0x1, R0, P3 ;  /* 0x000000014f4f7824 */ /* 0x000fc600018e0600 */
[----:B------:R-:W-:Y:S04]  /*59be0*/  STL [R1+0x22b4], R80 ;  /* 0x0022b45001007387 */ /* 0x000fe80000100800 */
[----:B------:R-:W-:Y:S01]  /*59bf0*/  STL [R1+0x22b0], R81 ;  /* 0x0022b05101007387 */ /* 0x000fe20000100800 */
[----:B------:R-:W-:-:S03]  /*59c00*/  IADD3 R12, P0, R12, R2, RZ ;  /* 0x000000020c0c7210 */ /* 0x000fc60007f1e0ff */
[----:B------:R1:W-:Y:S02]  /*59c10*/  STL [R1+0x263c], R78 ;  /* 0x00263c4e01007387 */ /* 0x0003e40000100800 */
[----:B------:R-:W-:Y:S02]  /*59c20*/  IMAD.X R13, R13, 0x1, R0, P0 ;  /* 0x000000010d0d7824 */ /* 0x000fe400000e0600 */
[----:B------:R-:W-:Y:S01]  /*59c30*/  STL [R1+0x2638], R79 ;  /* 0x0026384f01007387 */ /* 0x000fe20000100800 */
[----:B--2---:R-:W-:-:S03]  /*59c40*/  IADD3 R6, P2, R6, R2, RZ ;  /* 0x0000000206067210 */ /* 0x004fc60007f5e0ff */
[----:B------:R2:W-:Y:S02]  /*59c50*/  STL [R1+0x2644], R12 ;  /* 0x0026440c01007387 */ /* 0x0005e40000100800 */
[----:B------:R-:W-:Y:S02]  /*59c60*/  IMAD.X R10, R10, 0x1, R0, P2 ;  /* 0x000000010a0a7824 */ /* 0x000fe400010e0600 */
[----:B------:R1:W-:Y:S04]  /*59c70*/  LDGSTS.E [R5+0x10000], desc[UR4][R78.64], P1 ;  /* 0x100000004e057fae */ /* 0x0003e80008921844 */
[----:B------:R3:W-:Y:S04]  /*59c80*/  STL [R1+0x2640], R13 ;  /* 0x0026400d01007387 */ /* 0x0007e80000100800 */
[----:B------:R-:W-:Y:S01]  /*59c90*/  STL [R1+0x264c], R6 ;  /* 0x00264c0601007387 */ /* 0x000fe20000100800 */
[----:B-1----:R-:W-:-:S03]  /*59ca0*/  IMAD.MOV.U32 R78, RZ, RZ, R12 ;  /* 0x000000ffff4e7224 */ /* 0x002fc600078e000c */
[----:B--2---:R-:W2:Y:S01]  /*59cb0*/  LDL.LU R12, [R1+0x266c] ;  /* 0x00266c00010c7983 */ /* 0x004ea20000300800 */
[----:B------:R-:W-:-:S03]  /*59cc0*/  IMAD.MOV.U32 R79, RZ, RZ, R13 ;  /* 0x000000ffff4f7224 */ /* 0x000fc600078e000d */
[----:B------:R1:W-:Y:S04]  /*59cd0*/  STL [R1+0x2648], R10 ;  /* 0x0026480a01007387 */ /* 0x0003e80000100800 */
[----:B---3--:R-:W3:Y:S04]  /*59ce0*/  LDL.LU R13, [R1+0x2668] ;  /* 0x00266800010d7983 */ /* 0x008ee80000300800 */
[----:B------:R1:W-:Y:S02]  /*59cf0*/  LDGSTS.E [R5+0x14000], desc[UR4][R78.64], P1 ;  /* 0x140000004e057fae */ /* 0x0003e40008921844 */
[----:B-1----:R-:W-:-:S02]  /*59d00*/  IMAD.MOV.U32 R78, RZ, RZ, R6 ;  /* 0x000000ffff4e7224 */ /* 0x002fc400078e0006 */
[----:B------:R-:W-:Y:S02]  /*59d10*/  IMAD.MOV.U32 R79, RZ, RZ, R10 ;  /* 0x000000ffff4f7224 */ /* 0x000fe400078e000a */
[----:B------:R-:W3:Y:S04]  /*59d20*/  LDL.LU R10, [R1+0x2674] ;  /* 0x00267400010a7983 */ /* 0x000ee80000300800 */
[----:B------:R-:W3:Y:S04]  /*59d30*/  LDL.LU R6, [R1+0x267c] ;  /* 0x00267c0001067983 */ /* 0x000ee80000300800 */
[----:B------:R1:W-:Y:S01]  /*59d40*/  LDGSTS.E [R5+0x18000], desc[UR4][R78.64], P1 ;  /* 0x180000004e057fae */ /* 0x0003e20008921844 */
[----:B----4-:R-:W-:-:S05]  /*59d50*/  IADD3 R9, P0, R9, R2, RZ ;  /* 0x0000000209097210 */ /* 0x010fca0007f1e0ff */
[----:B------:R-:W-:Y:S01]  /*59d60*/  STL [R1+0x2654], R9 ;  /* 0x0026540901007387 */ /* 0x000fe20000100800 */
[----:B-1----:R-:W-:Y:S02]  /*59d70*/  IMAD.MOV.U32 R78, RZ, RZ, R9 ;  /* 0x000000ffff4e7224 */ /* 0x002fe400078e0009 */
[----:B------:R-:W-:-:S04]  /*59d80*/  IMAD.X R14, R14, 0x1, R0, P0 ;  /* 0x000000010e0e7824 */ /* 0x000fc800000e0600 */
[----:B------:R-:W-:Y:S01]  /*59d90*/  IMAD.MOV.U32 R79, RZ, RZ, R14 ;  /* 0x000000ffff4f7224 */ /* 0x000fe200078e000e */
[----:B------:R1:W-:Y:S01]  /*59da0*/  STL [R1+0x2650], R14 ;  /* 0x0026500e01007387 */ /* 0x0003e20000100800 */
[----:B------:R-:W-:-:S03]  /*59db0*/  UISETP.GT.AND UP1, UPT, UR12, 0x21, UPT ;  /* 0x000000210c00788c */ /* 0x000fc6000bf24270 */
[----:B------:R4:W-:Y:S04]  /*59dc0*/  LDGSTS.E [R5+0x1c000], desc[UR4][R78.64], P1 ;  /* 0x1c0000004e057fae */ /* 0x0009e80008921844 */
[----:B-1----:R-:W3:Y:S04]  /*59dd0*/  LDL.LU R14, [R1+0x2670] ;  /* 0x00267000010e7983 */ /* 0x002ee80000300800 */
[----:B------:R-:W3:Y:S01]  /*59de0*/  LDL.LU R9, [R1+0x2678] ;  /* 0x0026780001097983 */ /* 0x000ee20000300800 */
[----:B------:R-:W-:-:S04]  /*59df0*/  USEL UR8, URZ, 0x4, !UP1 ;  /* 0x000000043f087887 */ /* 0x000fc8000c800000 */
[----:B------:R-:W-:Y:S01]  /*59e00*/  USEL UR8, UR8, URZ, !UP0 ;  /* 0x0000003f08087287 */ /* 0x000fe2000c000000 */
[----:B------:R-:W-:-:S05]  /*59e10*/  IADD3 R11, P1, R11, R2, RZ ;  /* 0x000000020b0b7210 */ /* 0x000fca0007f3e0ff */
[----:B------:R-:W-:Y:S02]  /*59e20*/  ISETP.NE.U32.AND P0, PT, RZ, UR8, PT ;  /* 0x00000008ff007c0c */ /* 0x000fe4000bf05070 */
[----:B------:R-:W-:Y:S01]  /*59e30*/  IADD3 R7, P2, R7, R2, RZ ;  /* 0x0000000207077210 */ /* 0x000fe20007f5e0ff */
[--C-:B------:R-:W-:Y:S01]  /*59e40*/  IMAD.X R77, R77, 0x1, R0.reuse, P1 ;  /* 0x000000014d4d7824 */ /* 0x100fe200008e0600 */
[----:B------:R-:W-:Y:S03]  /*59e50*/  STL [R1+0x265c], R11 ;  /* 0x00265c0b01007387 */ /* 0x000fe60000100800 */
[----:B------:R-:W-:Y:S01]  /*59e60*/  IMAD.X R76, R76, 0x1, R0, P2 ;  /* 0x000000014c4c7824 */ /* 0x000fe200010e0600 */
[----:B------:R1:W-:Y:S01]  /*59e70*/  STL [R1+0x2658], R77 ;  /* 0x0026584d01007387 */ /* 0x0003e20000100800 */
[----:B----4-:R-:W-:-:S03]  /*59e80*/  IMAD.MOV.U32 R79, RZ, RZ, R77 ;  /* 0x000000ffff4f7224 */ /* 0x010fc600078e004d */
[----:B------:R-:W-:Y:S01]  /*59e90*/  STL [R1+0x2664], R7 ;  /* 0x0026640701007387 */ /* 0x000fe20000100800 */
[----:B------:R-:W-:-:S03]  /*59ea0*/  IMAD.MOV.U32 R78, RZ, RZ, R11 ;  /* 0x000000ffff4e7224 */ /* 0x000fc600078e000b */
[----:B------:R4:W-:Y:S01]  /*59eb0*/  STL [R1+0x2660], R76 ;  /* 0x0026604c01007387 */ /* 0x0009e20000100800 */
[----:B-1----:R-:W-:-:S03]  /*59ec0*/  IMAD.MOV.U32 R77, RZ, RZ, R76 ;  /* 0x000000ffff4d7224 */ /* 0x002fc600078e004c */
[----:B------:R-:W3:Y:S04]  /*59ed0*/  LDL.LU R80, [R1+0x2684] ;  /* 0x0026840001507983 */ /* 0x000ee80000300800 */
[----:B------:R-:W3:Y:S01]  /*59ee0*/  LDL.LU R11, [R1+0x268c] ;  /* 0x00268c00010b7983 */ /* 0x000ee20000300800 */
[----:B----4-:R-:W-:-:S03]  /*59ef0*/  IMAD.MOV.U32 R76, RZ, RZ, R7 ;  /* 0x000000ffff4c7224 */ /* 0x010fc600078e0007 */
[----:B------:R-:W-:Y:S04]  /*59f00*/  LDGSTS.E [R5+0x10004], desc[UR4][R78.64], P0 ;  /* 0x100040004e057fae */ /* 0x000fe80008121844 */
[----:B------:R-:W4:Y:S04]  /*59f10*/  LDL.LU R81, [R1+0x2680] ;  /* 0x0026800001517983 */ /* 0x000f280000300800 */
[----:B------:R-:W-:Y:S04]  /*59f20*/  LDGSTS.E [R5+0x14004], desc[UR4][R76.64], P0 ;  /* 0x140040004c057fae */ /* 0x000fe80008121844 */
[----:B------:R-:W4:Y:S04]  /*59f30*/  LDL.LU R76, [R1+0x2688] ;  /* 0x00268800014c7983 */ /* 0x000f280000300800 */
[----:B------:R-:W4:Y:S01]  /*59f40*/  LDL.LU R7, [R1+0x2694] ;  /* 0x0026940001077983 */ /* 0x000f220000300800 */
[----:B--2---:R-:W-:-:S05]  /*59f50*/  IADD3 R12, P1, R12, R2, RZ ;  /* 0x000000020c0c7210 */ /* 0x004fca0007f3e0ff */
[----:B---3--:R-:W-:Y:S01]  /*59f60*/  IMAD.X R13, R13, 0x1, R0, P1 ;  /* 0x000000010d0d7824 */ /* 0x008fe200008e0600 */
[----:B------:R-:W-:Y:S04]  /*59f70*/  STL [R1+0x266c], R12 ;  /* 0x00266c0c01007387 */ /* 0x000fe80000100800 */
[----:B------:R1:W-:Y:S04]  /*59f80*/  STL [R1+0x2668], R13 ;  /* 0x0026680d01007387 */ /* 0x0003e80000100800 */
[----:B------:R-:W-:Y:S01]  /*59f90*/  LDGSTS.E [R5+0x18004], desc[UR4][R12.64], P0 ;  /* 0x180040000c057fae */ /* 0x000fe20008121844 */
[----:B------:R-:W-:-:S03]  /*59fa0*/  IADD3 R10, P2, R10, R2, RZ ;  /* 0x000000020a0a7210 */ /* 0x000fc60007f5e0ff */
[----:B-1----:R-:W2:Y:S01]  /*59fb0*/  LDL.LU R13, [R1+0x2690] ;  /* 0x00269000010d7983 */ /* 0x002ea20000300800 */
[----:B------:R-:W-:-:S03]  /*59fc0*/  IADD3 R6, P3, R6, R2, RZ ;  /* 0x0000000206067210 */ /* 0x000fc60007f7e0ff */
[----:B------:R-:W3:Y:S04]  /*59fd0*/  LDL.LU R12, [R1+0x269c] ;  /* 0x00269c00010c7983 */ /* 0x000ee80000300800 */
[----:B------:R-:W3:Y:S04]  /*59fe0*/  LDL.LU R78, [R1+0x26a4] ;  /* 0x0026a400014e7983 */ /* 0x000ee80000300800 */
[----:B------:R-:W-:Y:S01]  /*59ff0*/  STL [R1+0x2674], R10 ;  /* 0x0026740a01007387 */ /* 0x000fe20000100800 */
[----:B------:R-:W-:Y:S02]  /*5a000*/  IMAD.MOV.U32 R82, RZ, RZ, R10 ;  /* 0x000000ffff527224 */ /* 0x000fe400078e000a */
[----:B------:R-:W-:-:S02]  /*5a010*/  IMAD.X R14, R14, 0x1, R0, P2 ;  /* 0x000000010e0e7824 */ /* 0x000fc400010e0600 */
[----:B------:R-:W-:-:S03]  /*5a020*/  IMAD.X R9, R9, 0x1, R0, P3 ;  /* 0x0000000109097824 */ /* 0x000fc600018e0600 */
[----:B------:R1:W-:Y:S01]  /*5a030*/  STL [R1+0x2670], R14 ;  /* 0x0026700e01007387 */ /* 0x0003e20000100800 */
[----:B------:R-:W-:-:S03]  /*5a040*/  IMAD.MOV.U32 R83, RZ, RZ, R14 ;  /* 0x000000ffff537224 */ /* 0x000fc600078e000e */
[----:B------:R-:W-:Y:S04]  /*5a050*/  STL [R1+0x267c], R6 ;  /* 0x00267c0601007387 */ /* 0x000fe80000100800 */
[----:B------:R1:W-:Y:S04]  /*5a060*/  STL [R1+0x2678], R9 ;  /* 0x0026780901007387 */ /* 0x0003e80000100800 */
[----:B-1----:R-:W3:Y:S04]  /*5a070*/  LDL.LU R14, [R1+0x2698] ;  /* 0x00269800010e7983 */ /* 0x002ee80000300800 */
[----:B------:R-:W3:Y:S04]  /*5a080*/  LDL.LU R79, [R1+0x26a0] ;  /* 0x0026a000014f7983 */ /* 0x000ee80000300800 */
[----:B------:R-:W3:Y:S04]  /*5a090*/  LDL.LU R77, [R1+0x26a8] ;  /* 0x0026a800014d7983 */ /* 0x000ee80000300800 */
[----:B------:R-:W3:Y:S04]  /*5a0a0*/  LDL.LU R10, [R1+0x26ac] ;  /* 0x0026ac00010a7983 */ /* 0x000ee80000300800 */
[----:B------:R1:W-:Y:S02]  /*5a0b0*/  LDGSTS.E [R5+0x1c004], desc[UR4][R82.64], P0 ;  /* 0x1c00400052057fae */ /* 0x0003e40008121844 */
[----:B-1----:R-:W-:-:S02]  /*5a0c0*/  IMAD.MOV.U32 R83, RZ, RZ, R9 ;  /* 0x000000ffff537224 */ /* 0x002fc400078e0009 */
[----:B------:R-:W-:Y:S01]  /*5a0d0*/  IMAD.MOV.U32 R82, RZ, RZ, R6 ;  /* 0x000000ffff527224 */ /* 0x000fe200078e0006 */
[----:B------:R-:W3:Y:S04]  /*5a0e0*/  LDL.LU R9, [R1+0x26b0] ;  /* 0x0026b00001097983 */ /* 0x000ee80000300800 */
[----:B------:R-:W3:Y:S01]  /*5a0f0*/  LDL.LU R6, [R1+0x26b4] ;  /* 0x0026b40001067983 */ /* 0x000ee20000300800 */
[----:B------:R-:W-:-:S04]  /*5a100*/  UISETP.GT.AND UP1, UPT, UR12, 0x22, UPT ;  /* 0x000000220c00788c */ /* 0x000fc8000bf24270 */
[----:B------:R-:W-:-:S04]  /*5a110*/  USEL UR8, URZ, 0x4, !UP1 ;  /* 0x000000043f087887 */ /* 0x000fc8000c800000 */
[----:B------:R-:W-:Y:S01]  /*5a120*/  USEL UR8, UR8, URZ, !UP0 ;  /* 0x0000003f08087287 */ /* 0x000fe2000c000000 */
[----:B------:R-:W-:-:S05]  /*5a130*/  IADD3 R80, P0, R80, R2, RZ ;  /* 0x0000000250507210 */ /* 0x000fca0007f1e0ff */
[----:B------:R-:W-:Y:S02]  /*5a140*/  ISETP.NE.U32.AND P1, PT, RZ, UR8, PT ;  /* 0x00000008ff007c0c */ /* 0x000fe4000bf25070 */
[-C--:B------:R-:W-:Y:S01]  /*5a150*/  IADD3 R11, P2, R11, R2.reuse, RZ ;  /* 0x000000020b0b7210 */ /* 0x080fe20007f5e0ff */
[--C-:B----4-:R-:W-:Y:S01]  /*5a160*/  IMAD.X R81, R81, 0x1, R0.reuse, P0 ;  /* 0x0000000151517824 */ /* 0x110fe200000e0600 */
[----:B------:R-:W-:Y:S01]  /*5a170*/  IADD3 R7, P0, R7, R2, RZ ;  /* 0x0000000207077210 */ /* 0x000fe20007f1e0ff */
[----:B------:R1:W-:Y:S02]  /*5a180*/  STL [R1+0x2684], R80 ;  /* 0x0026845001007387 */ /* 0x0003e40000100800 */
[----:B------:R-:W-:Y:S01]  /*5a190*/  IMAD.X R76, R76, 0x1, R0, P2 ;  /* 0x000000014c4c7824 */ /* 0x000fe200010e0600 */
[----:B------:R-:W-:Y:S01]  /*5a1a0*/  UISETP.GT.AND UP1, UPT, UR12, 0x23, UPT ;  /* 0x000000230c00788c */ /* 0x000fe2000bf24270 */
[----:B------:R4:W-:Y:S04]  /*5a1b0*/  STL [R1+0x2680], R81 ;  /* 0x0026805101007387 */ /* 0x0009e80000100800 */
[----:B------:R-:W-:Y:S04]  /*5a1c0*/  LDGSTS.E [R5+0x10008], desc[UR4][R82.64], P1 ;  /* 0x1000800052057fae */ /* 0x000fe80008921844 */
[----:B------:R1:W-:Y:S01]  /*5a1d0*/  LDGSTS.E [R5+0x14008], desc[UR4][R80.64], P1 ;  /* 0x1400800050057fae */ /* 0x0003e20008921844 */
[----:B------:R-:W-:-:S03]  /*5a1e0*/  USEL UR8, URZ, 0x4, !UP1 ;  /* 0x000000043f087887 */ /* 0x000fc6000c800000 */
[----:B------:R4:W-:Y:S01]  /*5a1f0*/  STL [R1+0x268c], R11 ;  /* 0x00268c0b01007387 */ /* 0x0009e20000100800 */
[----:B------:R-:W-:Y:S01]  /*5a200*/  USEL UR8, UR8, URZ, !UP0 ;  /* 0x0000003f08087287 */ /* 0x000fe2000c000000 */
[----:B-1----:R-:W-:Y:S02]  /*5a210*/  IMAD.MOV.U32 R80, RZ, RZ, R11 ;  /* 0x000000ffff507224 */ /* 0x002fe400078e000b */
[----:B----4-:R-:W-:Y:S01]  /*5a220*/  IMAD.MOV.U32 R81, RZ, RZ, R76 ;  /* 0x000000ffff517224 */ /* 0x010fe200078e004c */
[----:B------:R1:W-:Y:S04]  /*5a230*/  STL [R1+0x2688], R76 ;  /* 0x0026884c01007387 */ /* 0x0003e80000100800 */
[----:B------:R4:W-:Y:S04]  /*5a240*/  LDGSTS.E [R5+0x18008], desc[UR4][R80.64], P1 ;  /* 0x1800800050057fae */ /* 0x0009e80008921844 */
[----:B------:R-:W3:Y:S04]  /*5a250*/  LDL.LU R11, [R1+0x22bc] ;  /* 0x0022bc00010b7983 */ /* 0x000ee80000300800 */
[----:B------:R-:W-:Y:S01]  /*5a260*/  STL [R1+0x2694], R7 ;  /* 0x0026940701007387 */ /* 0x000fe20000100800 */
[----:B----4-:R-:W-:-:S02]  /*5a270*/  IMAD.MOV.U32 R80, RZ, RZ, R7 ;  /* 0x000000ffff507224 */ /* 0x010fc400078e0007 */
[----:B--2---:R-:W-:-:S04]  /*5a280*/  IMAD.X R13, R13, 0x1, R0, P0 ;  /* 0x000000010d0d7824 */ /* 0x004fc800000e0600 */
[----:B------:R-:W-:Y:S01]  /*5a290*/  IMAD.MOV.U32 R81, RZ, RZ, R13 ;  /* 0x000000ffff517224 */ /* 0x000fe200078e000d */
[----:B------:R2:W-:Y:S01]  /*5a2a0*/  STL [R1+0x2690], R13 ;  /* 0x0026900d01007387 */ /* 0x0005e20000100800 */
[----:B------:R-:W-:-:S03]  /*5a2b0*/  ISETP.NE.U32.AND P0, PT, RZ, UR8, PT ;  /* 0x00000008ff007c0c */ /* 0x000fc6000bf05070 */
[----:B-1----:R-:W4:Y:S04]  /*5a2c0*/  LDL.LU R76, [R1+0x22b8] ;  /* 0x0022b800014c7983 */ /* 0x002f280000300800 */
[----:B------:R1:W-:Y:S01]  /*5a2d0*/  LDGSTS.E [R5+0x1c008], desc[UR4][R80.64], P1 ;  /* 0x1c00800050057fae */ /* 0x0003e20008921844 */
[-C--:B---3--:R-:W-:Y:S02]  /*5a2e0*/  IADD3 R12, P1, R12, R2.reuse, RZ ;  /* 0x000000020c0c7210 */ /* 0x088fe40007f3e0ff */
[----:B------:R-:W-:Y:S01]  /*5a2f0*/  IADD3 R78, P2, R78, R2, RZ ;  /* 0x000000024e4e7210 */ /* 0x000fe20007f5e0ff */
[----:B--2---:R-:W2:Y:S04]  /*5a300*/  LDL.LU R13, [R1+0x22c4] ;  /* 0x0022c400010d7983 */ /* 0x004ea80000300800 */
[----:B------:R-:W3:Y:S01]  /*5a310*/  LDL.LU R7, [R1+0x22cc] ;  /* 0x0022cc0001077983 */ /* 0x000ee20000300800 */
[----:B-1----:R-:W-:-:S03]  /*5a320*/  IMAD.MOV.U32 R80, RZ, RZ, R12 ;  /* 0x000000ffff507224 */ /* 0x002fc600078e000c */
[----:B------:R-:W-:Y:S01]  /*5a330*/  STL [R1+0x269c], R12 ;  /* 0x00269c0c01007387 */ /* 0x000fe20000100800 */
[--C-:B------:R-:W-:Y:S02]  /*5a340*/  IMAD.X R14, R14, 0x1, R0.reuse, P1 ;  /* 0x000000010e0e7824 */ /* 0x100fe400008e0600 */
[----:B------:R-:W-:Y:S02]  /*5a350*/  IMAD.X R79, R79, 0x1, R0, P2 ;  /* 0x000000014f4f7824 */ /* 0x000fe400010e0600 */
[----:B------:R-:W-:Y:S01]  /*5a360*/  IMAD.MOV.U32 R81, RZ, RZ, R14 ;  /* 0x000000ffff517224 */ /* 0x000fe200078e000e */
[----:B------:R1:W-:Y:S01]  /*5a370*/  STL [R1+0x2698], R14 ;  /* 0x0026980e01007387 */ /* 0x0003e20000100800 */
[----:B------:R-:W-:-:S03]  /*5a380*/  IADD3 R10, P1, R10, R2, RZ ;  /* 0x000000020a0a7210 */ /* 0x000fc60007f3e0ff */
[----:B------:R1:W-:Y:S02]  /*5a390*/  STL [R1+0x26a4], R78 ;  /* 0x0026a44e01007387 */ /* 0x0003e40000100800 */
[----:B------:R-:W-:Y:S02]  /*5a3a0*/  IMAD.X R77, R77, 0x1, R0, P1 ;  /* 0x000000014d4d7824 */ /* 0x000fe400008e0600 */
[----:B-1----:R-:W3:Y:S04]  /*5a3b0*/  LDL.LU R14, [R1+0x22c0] ;  /* 0x0022c000010e7983 */ /* 0x002ee80000300800 */
[----:B------:R1:W-:Y:S04]  /*5a3c0*/  STL [R1+0x26a0], R79 ;  /* 0x0026a04f01007387 */ /* 0x0003e80000100800 */
[----:B------:R-:W-:Y:S04]  /*5a3d0*/  LDGSTS.E [R5+0x1000c], desc[UR4][R80.64], P0 ;  /* 0x1000c00050057fae */ /* 0x000fe80008121844 */
[----:B------:R-:W3:Y:S04]  /*5a3e0*/  LDL.LU R12, [R1+0x22c8] ;  /* 0x0022c800010c7983 */ /* 0x000ee80000300800 */
[----:B------:R1:W-:Y:S01]  /*5a3f0*/  LDGSTS.E [R5+0x1400c], desc[UR4][R78.64], P0 ;  /* 0x1400c0004e057fae */ /* 0x0003e20008121844 */
[----:B------:R-:W-:-:S03]  /*5a400*/  IADD3 R6, P2, R6, R2, RZ ;  /* 0x0000000206067210 */ /* 0x000fc60007f5e0ff */
[----:B------:R-:W-:Y:S02]  /*5a410*/  STL [R1+0x26ac], R10 ;  /* 0x0026ac0a01007387 */ /* 0x000fe40000100800 */
[----:B------:R-:W-:Y:S02]  /*5a420*/  IMAD.X R9, R9, 0x1, R0, P2 ;  /* 0x0000000109097824 */ /* 0x000fe400010e0600 */
[----:B------:R-:W-:Y:S01]  /*5a430*/  STL [R1+0x26a8], R77 ;  /* 0x0026a84d01007387 */ /* 0x000fe20000100800 */
[----:B-1----:R-:W-:Y:S02]  /*5a440*/  IMAD.MOV.U32 R78, RZ, RZ, R10 ;  /* 0x000000ffff4e7224 */ /* 0x002fe400078e000a */
[----:B------:R-:W-:Y:S01]  /*5a450*/  IMAD.MOV.U32 R79, RZ, RZ, R77 ;  /* 0x000000ffff4f7224 */ /* 0x000fe200078e004d */
[----:B------:R-:W-:Y:S04]  /*5a460*/  STL [R1+0x26b4], R6 ;  /* 0x0026b40601007387 */ /* 0x000fe80000100800 */
[----:B------:R1:W-:Y:S04]  /*5a470*/  LDGSTS.E [R5+0x1800c], desc[UR4][R78.64], P0 ;  /* 0x1800c0004e057fae */ /* 0x0003e80008121844 */
[----:B------:R1:W-:Y:S02]  /*5a480*/  STL [R1+0x26b0], R9 ;  /* 0x0026b00901007387 */ /* 0x0003e40000100800 */
[----:B-1----:R-:W-:-:S02]  /*5a490*/  IMAD.MOV.U32 R79, RZ, RZ, R9 ;  /* 0x000000ffff4f7224 */ /* 0x002fc400078e0009 */
[----:B------:R-:W3:Y:S04]  /*5a4a0*/  LDL.LU R9, [R1+0x22d4] ;  /* 0x0022d40001097983 */ /* 0x000ee80000300800 */
[----:B------:R-:W3:Y:S01]  /*5a4b0*/  LDL.LU R10, [R1+0x22d0] ;  /* 0x0022d000010a7983 */ /* 0x000ee20000300800 */
[----:B------:R-:W1:Y:S01]  /*5a4c0*/  S2R R77, SR_TID.X ;  /* 0x00000000004d7919 */ /* 0x000e620000002100 */
[----:B------:R-:W-:Y:S01]  /*5a4d0*/  IMAD.MOV.U32 R78, RZ, RZ, R6 ;  /* 0x000000ffff4e7224 */ /* 0x000fe200078e0006 */
[----:B------:R-:W-:Y:S01]  /*5a4e0*/  UISETP.GT.AND UP1, UPT, UR12, 0x4, UPT ;  /* 0x000000040c00788c */ /* 0x000fe2000bf24270 */
[----:B------:R-:W3:Y:S03]  /*5a4f0*/  LDL.LU R80, [R1+0x22dc] ;  /* 0x0022dc0001507983 */ /* 0x000ee60000300800 */
[----:B------:R-:W-:Y:S01]  /*5a500*/  USEL UR8, URZ, 0x4, !UP1 ;  /* 0x000000043f087887 */ /* 0x000fe2000c800000 */
[----:B------:R1:W-:Y:S03]  /*5a510*/  LDGSTS.E [R5+0x1c00c], desc[UR4][R78.64], P0 ;  /* 0x1c00c0004e057fae */ /* 0x0003e60008121844 */
[----:B------:R-:W-:Y:S01]  /*5a520*/  USEL UR8, UR8, URZ, !UP0 ;  /* 0x0000003f08087287 */ /* 0x000fe2000c000000 */
[----:B------:R-:W-:Y:S01]  /*5a530*/  IADD3 R11, P1, R11, R2, RZ ;  /* 0x000000020b0b7210 */ /* 0x000fe20007f3e0ff */
[C---:B-1----:R-:W-:Y:S01]  /*5a540*/  IMAD.SHL.U32 R6, R77.reuse, 0x10, RZ ;  /* 0x000000104d067824 */ /* 0x042fe200078e00ff */
[----:B------:R-:W-:-:S04]  /*5a550*/  LOP3.LUT R77, R77, 0x7f, RZ, 0xc0, !PT ;  /* 0x0000007f4d4d7812 */ /* 0x000fc800078ec0ff */
[----:B------:R-:W-:-:S05]  /*5a560*/  LOP3.LUT R6, R6, 0x70, RZ, 0xc0, !PT ;  /* 0x0000007006067812 */ /* 0x000fca00078ec0ff */
[----:B------:R-:W-:Y:S01]  /*5a570*/  IMAD R6, R77, 0x80, R6 ;  /* 0x000000804d067824 */ /* 0x000fe200078e0206 */
[----:B------:R-:W-:-:S04]  /*5a580*/  ISETP.NE.U32.AND P0, PT, RZ, UR8, PT ;  /* 0x00000008ff007c0c */ /* 0x000fc8000bf05070 */
[----:B------:R-:W-:Y:S01]  /*5a590*/  LOP3.LUT R6, R6, 0x10, RZ, 0x3c, !PT ;  /* 0x0000001006067812 */ /* 0x000fe200078e3cff */
[----:B------:R-:W-:Y:S04]  /*5a5a0*/  STL [R1+0x22bc], R11 ;  /* 0x0022bc0b01007387 */ /* 0x000fe80000100800 */
[----:B------:R-:W-:Y:S02]  /*5a5b0*/  VIADD R5, R6, UR13 ;  /* 0x0000000d06057c36 */ /* 0x000fe40008000000 */
[----:B----4-:R-:W-:-:S05]  /*5a5c0*/  IMAD.X R76, R76, 0x1, R0, P1 ;  /* 0x000000014c4c7824 */ /* 0x010fca00008e0600 */
[----:B------:R1:W-:Y:S01]  /*5a5d0*/  STL [R1+0x22b8], R76 ;  /* 0x0022b84c01007387 */ /* 0x0003e20000100800 */
[----:B------:R-:W-:-:S03]  /*5a5e0*/  IMAD.MOV.U32 R77, RZ, RZ, R76 ;  /* 0x000000ffff4d7224 */ /* 0x000fc600078e004c */
[----:B------:R-:W4:Y:S01]  /*5a5f0*/  LDL.LU R6, [R1+0x22e4] ;  /* 0x0022e40001067983 */ /* 0x000f220000300800 */
[----:B--2---:R-:W-:-:S03]  /*5a600*/  IADD3 R13, P1, R13, R2, RZ ;  /* 0x000000020d0d7210 */ /* 0x004fc60007f3e0ff */
[----:B------:R-:W2:Y:S01]  /*5a610*/  LDL.LU R81, [R1+0x22d8] ;  /* 0x0022d80001517983 */ /* 0x000ea20000300800 */
[----:B---3--:R-:W-:Y:S01]  /*5a620*/  IADD3 R7, P2, R7, R2, RZ ;  /* 0x0000000207077210 */ /* 0x008fe20007f5e0ff */
[----:B-1----:R-:W-:Y:S02]  /*5a630*/  IMAD.MOV.U32 R76, RZ, RZ, R11 ;  /* 0x000000ffff4c7224 */ /* 0x002fe400078e000b */
[----:B------:R-:W3:Y:S04]  /*5a640*/  LDL.LU R11, [R1+0x22e0] ;  /* 0x0022e000010b7983 */ /* 0x000ee80000300800 */
[----:B------:R1:W-:Y:S04]  /*5a650*/  LDGSTS.E [R5], desc[UR4][R76.64], P0 ;  /* 0x000000004c057fae */ /* 0x0003e80008121844 */
[----:B------:R1:W-:Y:S02]  /*5a660*/  STL [R1+0x22c4], R13 ;  /* 0x0022c40d01007387 */ /* 0x0003e40000100800 */
[----:B-1----:R-:W-:-:S02]  /*5a670*/  IMAD.MOV.U32 R76, RZ, RZ, R13 ;  /* 0x000000ffff4c7224 */ /* 0x002fc400078e000d */
[----:B------:R-:W-:-:S04]  /*5a680*/  IMAD.X R14, R14, 0x1, R0, P1 ;  /* 0x000000010e0e7824 */ /* 0x000fc800008e0600 */
[----:B------:R-:W-:Y:S01]  /*5a690*/  IMAD.MOV.U32 R77, RZ, RZ, R14 ;  /* 0x000000ffff4d7224 */ /* 0x000fe200078e000e */
[----:B------:R-:W-:Y:S01]  /*5a6a0*/  STL [R1+0x22c0], R14 ;  /* 0x0022c00e01007387 */ /* 0x000fe20000100800 */
[----:B------:R-:W-:-:S03]  /*5a6b0*/  IMAD.X R12, R12, 0x1, R0, P2 ;  /* 0x000000010c0c7824 */ /* 0x000fc600010e0600 */
[----:B------:R-:W-:Y:S04]  /*5a6c0*/  STL [R1+0x22cc], R7 ;  /* 0x0022cc0701007387 */ /* 0x000fe80000100800 */
[----:B------:R1:W-:Y:S01]  /*5a6d0*/  STL [R1+0x22c8], R12 ;  /* 0x0022c80c01007387 */ /* 0x0003e20000100800 */
[----:B------:R-:W-:-:S03]  /*5a6e0*/  IMAD.MOV.U32 R13, RZ, RZ, R12 ;  /* 0x000000ffff0d7224 */ /* 0x000fc600078e000c */
[----:B------:R-:W3:Y:S04]  /*5a6f0*/  LDL.LU R78, [R1+0x22ec] ;  /* 0x0022ec00014e7983 */ /* 0x000ee80000300800 */
[----:B------:R-:W-:Y:S01]  /*5a700*/  LDGSTS.E [R5+0x4000], desc[UR4][R76.64], P0 ;  /* 0x040000004c057fae */ /* 0x000fe20008121844 */
[----:B-1----:R-:W-:-:S03]  /*5a710*/  IMAD.MOV.U32 R12, RZ, RZ, R7 ;  /* 0x000000ffff0c7224 */ /* 0x002fc600078e0007 */
[----:B------:R-:W3:Y:S04]  /*5a720*/  LDL.LU R79, [R1+0x22e8] ;  /* 0x0022e800014f7983 */ /* 0x000ee80000300800 */
[----:B------:R1:W-:Y:S04]  /*5a730*/  LDGSTS.E [R5+0x8000], desc[UR4][R12.64], P0 ;  /* 0x080000000c057fae */ /* 0x0003e80008121844 */
[----:B------:R-:W3:Y:S04]  /*5a740*/  LDL.LU R76, [R1+0x22f0] ;  /* 0x0022f000014c7983 */ /* 0x000ee80000300800 */
[----:B------:R-:W3:Y:S04]  /*5a750*/  LDL.LU R7, [R1+0x22f4] ;  /* 0x0022f40001077983 */ /* 0x000ee80000300800 */
[----:B------:R-:W3:Y:S01]  /*5a760*/  LDL.LU R77, [R1+0x22f8] ;  /* 0x0022f800014d7983 */ /* 0x000ee20000300800 */
[----:B------:R-:W-:-:S03]  /*5a770*/  IADD3 R9, P1, R9, R2, RZ ;  /* 0x0000000209097210 */ /* 0x000fc60007f3e0ff */
[----:B------:R-:W3:Y:S02]  /*5a780*/  LDL.LU R14, [R1+0x22fc] ;  /* 0x0022fc00010e7983 */ /* 0x000ee40000300800 */
[----:B------:R-:W-:Y:S02]  /*5a790*/  IMAD.X R10, R10, 0x1, R0, P1 ;  /* 0x000000010a0a7824 */ /* 0x000fe400008e0600 */
[----:B-1----:R-:W-:Y:S02]  /*5a7a0*/  IMAD.MOV.U32 R12, RZ, RZ, R9 ;  /* 0x000000ffff0c7224 */ /* 0x002fe400078e0009 */
[----:B------:R-:W-:Y:S01]  /*5a7b0*/  IMAD.MOV.U32 R13, RZ, RZ, R10 ;  /* 0x000000ffff0d7224 */ /* 0x000fe200078e000a */
[----:B------:R1:W-:Y:S04]  /*5a7c0*/  STL [R1+0x22d4], R9 ;  /* 0x0022d40901007387 */ /* 0x0003e80000100800 */
[----:B------:R1:W-:Y:S04]  /*5a7d0*/  STL [R1+0x22d0], R10 ;  /* 0x0022d00a01007387 */ /* 0x0003e80000100800 */
[----:B------:R-:W-:Y:S04]  /*5a7e0*/  LDGSTS.E [R5+0xc000], desc[UR4][R12.64], P0 ;  /* 0x0c0000000c057fae */ /* 0x000fe80008121844 */
[----:B------:R-:W3:Y:S04]  /*5a7f0*/  LDL.LU R13, [R1+0x2300] ;  /* 0x00230000010d7983 */ /* 0x000ee80000300800 */
[----:B-1----:R-:W3:Y:S04]  /*5a800*/  LDL.LU R9, [R1+0x2304] ;  /* 0x0023040001097983 */ /* 0x002ee80000300800 */
[----:B------:R-:W3:Y:S04]  /*5a810*/  LDL.LU R12, [R1+0x2308] ;  /* 0x00230800010c7983 */ /* 0x000ee80000300800 */
[----:B------:R-:W3:Y:S01]  /*5a820*/  LDL.LU R10, [R1+0x230c] ;  /* 0x00230c00010a7983 */ /* 0x000ee20000300800 */
[----:B------:R-:W-:-:S04]  /*5a830*/  UISETP.GT.AND UP1, UPT, UR12, 0x5, UPT ;  /* 0x000000050c00788c */ /* 0x000fc8000bf24270 */
[----:B------:R-:W-:-:S04]  /*5a840*/  USEL UR8, URZ, 0x4, !UP1 ;  /* 0x000000043f087887 */ /* 0x000fc8000c800000 */
[----:B------:R-:W-:Y:S01]  /*5a850*/  USEL UR8, UR8, URZ, !UP0 ;  /* 0x0000003f08087287 */ /* 0x000fe2000c000000 */
[----:B------:R-:W-:-:S05]  /*5a860*/  IADD3 R80, P1, R80, R2, RZ ;  /* 0x0000000250507210 */ /* 0x000fca0007f3e0ff */
[----:B------:R-:W-:Y:S01]  /*5a870*/  ISETP.NE.U32.AND P0, PT, RZ, UR8, PT ;  /* 0x00000008ff007c0c */ /* 0x000fe2000bf05070 */
[----:B------:R-:W-:Y:S01]  /*5a880*/  STL [R1+0x22dc], R80 ;  /* 0x0022dc5001007387 */ /* 0x000fe20000100800 */
[----:B------:R-:W-:-:S04]  /*5a890*/  UISETP.GT.AND UP1, UPT, UR12, 0x6, UPT ;  /* 0x000000060c00788c */ /* 0x000fc8000bf24270 */
[----:B------:R-:W-:-:S04]  /*5a8a0*/  USEL UR8, URZ, 0x4, !UP1 ;  /* 0x000000043f087887 */ /* 0x000fc8000c800000 */
[----:B------:R-:W-:Y:S01]  /*5a8b0*/  USEL UR8, UR8, URZ, !UP0 ;  /* 0x0000003f08087287 */ /* 0x000fe2000c000000 */
[----:B----4-:R-:W-:Y:S01]  /*5a8c0*/  IADD3 R6, P2, R6, R2, RZ ;  /* 0x0000000206067210 */ /* 0x010fe20007f5e0ff */
[----:B--2---:R-:W-:-:S04]  /*5a8d0*/  IMAD.X R81, R81, 0x1, R0, P1 ;  /* 0x0000000151517824 */ /* 0x004fc800008e0600 */
[----:B---3--:R-:W-:Y:S01]  /*5a8e0*/  IMAD.X R11, R11, 0x1, R0, P2 ;  /* 0x000000010b0b7824 */ /* 0x008fe200010e0600 */
[----:B------:R1:W-:Y:S04]  /*5a8f0*/  STL [R1+0x22d8], R81 ;  /* 0x0022d85101007387 */ /* 0x0003e80000100800 */
[----:B------:R-:W-:Y:S04]  /*5a900*/  STL [R1+0x22e4], R6 ;  /* 0x0022e40601007387 */ /* 0x000fe80000100800 */
[----:B------:R1:W-:Y:S04]  /*5a910*/  LDGSTS.E [R5+0x4], desc[UR4][R80.64], P0 ;  /* 0x0000400050057fae */ /* 0x0003e80008121844 */
[----:B------:R2:W-:Y:S01]  /*5a920*/  STL [R1+0x22e0], R11 ;  /* 0x0022e00b01007387 */ /* 0x0005e20000100800 */
[----:B-1----:R-:W-:-:S02]  /*5a930*/  IMAD.MOV.U32 R81, RZ, RZ, R11 ;  /* 0x000000ffff517224 */ /* 0x002fc400078e000b */
        /* <DEDUP_REMOVED lines=9> */
[----:B------:R-:W-:Y:S02]  /*5a9d0*/  IMAD.X R76, R76, 0x1, R0, P2 ;  /* 0x000000014c4c7824 */ /* 0x000fe400010e0600 */
[----:B------:R1:W-:Y:S01]  /*5a9e0*/  LDGSTS.E [R5+0x8004], desc[UR4][R78.64], P0 ;  /* 0x080040004e057fae */ /* 0x0003e20008121844 */
[----:B------:R-:W-:Y:S02]  /*5a9f0*/  IADD3 R14, P3, R14, R2, RZ ;  /* 0x000000020e0e7210 */ /* 0x000fe40007f7e0ff */
[----:B------:R-:W-:Y:S01]  /*5aa00*/  ISETP.NE.U32.AND P1, PT, RZ, UR8, PT ;  /* 0x00000008ff007c0c */ /* 0x000fe2000bf25070 */
[----:B-1----:R-:W-:Y:S02]  /*5aa10*/  IMAD.MOV.U32 R78, RZ, RZ, R7 ;  /* 0x000000ffff4e7224 */ /* 0x002fe400078e0007 */
[----:B----4-:R-:W-:-:S02]  /*5aa20*/  IMAD.MOV.U32 R79, RZ, RZ, R76 ;  /* 0x000000ffff4f7224 */ /* 0x010fc400078e004c */
[----:B------:R-:W-:Y:S01]  /*5aa30*/  IMAD.X R77, R77, 0x1, R0, P3 ;  /* 0x000000014d4d7824 */ /* 0x000fe200018e0600 */
[----:B------:R-:W-:Y:S04]  /*5aa40*/  STL [R1+0x22f4], R7 ;  /* 0x0022f40701007387 */ /* 0x000fe80000100800 */
[----:B------:R1:W-:Y:S04]  /*5aa50*/  LDGSTS.E [R5+0xc004], desc[UR4][R78.64], P0 ;  /* 0x0c0040004e057fae */ /* 0x0003e80008121844 */
[----:B------:R4:W-:Y:S04]  /*5aa60*/  STL [R1+0x22f0], R76 ;  /* 0x0022f04c01007387 */ /* 0x0009e80000100800 */
[----:B------:R-:W-:Y:S01]  /*5aa70*/  STL [R1+0x22fc], R14 ;  /* 0x0022fc0e01007387 */ /* 0x000fe20000100800 */
[----:B------:R-:W-:-:S03]  /*5aa80*/  IADD3 R9, P0, R9, R2, RZ ;  /* 0x0000000209097210 */ /* 0x000fc60007f1e0ff */
[----:B------:R4:W-:Y:S01]  /*5aa90*/  STL [R1+0x22f8], R77 ;  /* 0x0022f84d01007387 */ /* 0x0009e20000100800 */
[----:B-1----:R-:W-:Y:S02]  /*5aaa0*/  IMAD.MOV.U32 R78, RZ, RZ, R14 ;  /* 0x000000ffff4e7224 */ /* 0x002fe400078e000e */
[----:B------:R-:W-:Y:S01]  /*5aab0*/  IMAD.MOV.U32 R79, RZ, RZ, R77 ;  /* 0x000000ffff4f7224 */ /* 0x000fe200078e004d */
[----:B----4-:R-:W4:Y:S01]  /*5aac0*/  LDL.LU R76, [R1+0x231c] ;  /* 0x00231c00014c7983 */ /* 0x010f220000300800 */
[--C-:B------:R-:W-:Y:S01]  /*5aad0*/  IMAD.X R13, R13, 0x1, R0.reuse, P0 ;  /* 0x000000010d0d7824 */ /* 0x100fe200000e0600 */
[----:B------:R-:W-:Y:S02]  /*5aae0*/  IADD3 R10, P2, R10, R2, RZ ;  /* 0x000000020a0a7210 */ /* 0x000fe40007f5e0ff */
[----:B------:R-:W4:Y:S04]  /*5aaf0*/  LDL.LU R7, [R1+0x2324] ;  /* 0x0023240001077983 */ /* 0x000f280000300800 */
[----:B------:R-:W4:Y:S01]  /*5ab00*/  LDL.LU R77, [R1+0x2318] ;  /* 0x00231800014d7983 */ /* 0x000f220000300800 */
[----:B------:R-:W-:-:S03]  /*5ab10*/  IMAD.X R12, R12, 0x1, R0, P2 ;  /* 0x000000010c0c7824 */ /* 0x000fc600010e0600 */
[----:B------:R-:W4:Y:S04]  /*5ab20*/  LDL.LU R14, [R1+0x2320] ;  /* 0x00232000010e7983 */ /* 0x000f280000300800 */
[----:B------:R1:W-:Y:S04]  /*5ab30*/  STL [R1+0x2304], R9 ;  /* 0x0023040901007387 */ /* 0x0003e80000100800 */
[----:B------:R1:W-:Y:S04]  /*5ab40*/  LDGSTS.E [R5+0x8], desc[UR4][R78.64], P1 ;  /* 0x000080004e057fae */ /* 0x0003e80008921844 */
        /* <DEDUP_REMOVED lines=30> */
[----:B----4-:R-:W-:-:S02]  /*5ad30*/  IADD3 R76, P1, R76, R2, RZ ;  /* 0x000000024c4c7210 */ /* 0x010fc40007f3e0ff */
[----:B------:R-:W-:-:S03]  /*5ad40*/  IADD3 R7, P2, R7, R2, RZ ;  /* 0x0000000207077210 */ /* 0x000fc60007f5e0ff */
        /* <DEDUP_REMOVED lines=81> */
[----:B----4-:R-:W-:Y:S01]  /*5b260*/  IMAD.MOV.U32 R76, RZ, RZ, R9 ;  /* 0x000000ffff4c7224 */ /* 0x010fe200078e0009 */
[----:B------:R-:W-:Y:S02]  /*5b270*/  UISETP.GT.AND UP1, UPT, UR12, 0x26, UPT ;  /* 0x000000260c00788c */ /* 0x000fe4000bf24270 */
[----:B------:R-:W-:Y:S04]  /*5b280*/  LDGSTS.E [R5+0x10004], desc[UR4][R78.64], P0 ;  /* 0x100040004e057fae */ /* 0x000fe80008121844 */
[----:B------:R-:W4:Y:S04]  /*5b290*/  LDL.LU R81, [R1+0x2700] ;  /* 0x0027000001517983 */ /* 0x000f280000300800 */
[----:B------:R1:W-:Y:S01]  /*5b2a0*/  LDGSTS.E [R5+0x14004], desc[UR4][R76.64], P0 ;  /* 0x140040004c057fae */ /* 0x0003e20008121844 */
[----:B------:R-:W-:-:S04]  /*5b2b0*/  USEL UR8, URZ, 0x4, !UP1 ;  /* 0x000000043f087887 */ /* 0x000fc8000c800000 */
[----:B------:R-:W-:Y:S01]  /*5b2c0*/  USEL UR8, UR8, URZ, !UP0 ;  /* 0x0000003f08087287 */ /* 0x000fe2000c000000 */
[----:B------:R-:W1:Y:S04]  /*5b2d0*/  LDL.LU R76, [R1+0x2708] ;  /* 0x00270800014c7983 */ /* 0x000e680000300800 */
[----:B------:R-:W4:Y:S01]  /*5b2e0*/  LDL.LU R9, [R1+0x2714] ;  /* 0x0027140001097983 */ /* 0x000f220000300800 */
[----:B--2---:R-:W-:-:S05]  /*5b2f0*/  IADD3 R12, P1, R12, R2, RZ ;  /* 0x000000020c0c7210 */ /* 0x004fca0007f3e0ff */
[----:B---3--:R-:W-:Y:S01]  /*5b300*/  IMAD.X R13, R13, 0x1, R0, P1 ;  /* 0x000000010d0d7824 */ /* 0x008fe200008e0600 */
[----:B------:R-:W-:Y:S04]  /*5b310*/  STL [R1+0x26ec], R12 ;  /* 0x0026ec0c01007387 */ /* 0x000fe80000100800 */
[----:B------:R2:W-:Y:S04]  /*5b320*/  STL [R1+0x26e8], R13 ;  /* 0x0026e80d01007387 */ /* 0x0005e80000100800 */
[----:B------:R-:W-:Y:S01]  /*5b330*/  LDGSTS.E [R5+0x18004], desc[UR4][R12.64], P0 ;  /* 0x180040000c057fae */ /* 0x000fe20008121844 */
[----:B------:R-:W-:-:S02]  /*5b340*/  ISETP.NE.U32.AND P1, PT, RZ, UR8, PT ;  /* 0x00000008ff007c0c */ /* 0x000fc4000bf25070 */
[-C--:B------:R-:W-:Y:S01]  /*5b350*/  IADD3 R11, P2, R11, R2.reuse, RZ ;  /* 0x000000020b0b7210 */ /* 0x080fe20007f5e0ff */
[----:B--2---:R-:W2:Y:S01]  /*5b360*/  LDL.LU R13, [R1+0x2710] ;  /* 0x00271000010d7983 */ /* 0x004ea20000300800 */
        /* <DEDUP_REMOVED lines=11> */
[----:B----4-:R-:W4:Y:S04]  /*5b420*/  LDL.LU R14, [R1+0x2718] ;  /* 0x00271800010e7983 */ /* 0x010f280000300800 */
[----:B------:R-:W4:Y:S04]  /*5b430*/  LDL.LU R79, [R1+0x2720] ;  /* 0x00272000014f7983 */ /* 0x000f280000300800 */
[----:B------:R-:W4:Y:S04]  /*5b440*/  LDL.LU R77, [R1+0x2728] ;  /* 0x00272800014d7983 */ /* 0x000f280000300800 */
[----:B------:R-:W4:Y:S04]  /*5b450*/  LDL.LU R11, [R1+0x272c] ;  /* 0x00272c00010b7983 */ /* 0x000f280000300800 */
[----:B------:R-:W-:Y:S04]  /*5b460*/  LDGSTS.E [R5+0x1c004], desc[UR4][R82.64], P0 ;  /* 0x1c00400052057fae */ /* 0x000fe80008121844 */
[----:B------:R-:W-:Y:S04]  /*5b470*/  LDGSTS.E [R5+0x10008], desc[UR4][R6.64], P1 ;  /* 0x1000800006057fae */ /* 0x000fe80008921844 */
[----:B------:R-:W4:Y:S04]  /*5b480*/  LDL.LU R7, [R1+0x2730] ;  /* 0x0027300001077983 */ /* 0x000f280000300800 */
[----:B------:R-:W4:Y:S01]  /*5b490*/  LDL.LU R6, [R1+0x2734] ;  /* 0x0027340001067983 */ /* 0x000f220000300800 */
[----:B------:R-:W-:-:S02]  /*5b4a0*/  IADD3 R80, P0, R80, R2, RZ ;  /* 0x0000000250507210 */ /* 0x000fc40007f1e0ff */
[----:B------:R-:W-:-:S03]  /*5b4b0*/  IADD3 R10, P2, R10, R2, RZ ;  /* 0x000000020a0a7210 */ /* 0x000fc60007f5e0ff */
[--C-:B------:R-:W-:Y:S01]  /*5b4c0*/  IMAD.X R81, R81, 0x1, R0.reuse, P0 ;  /* 0x0000000151517824 */ /* 0x100fe200000e0600 */
[----:B------:R1:W-:Y:S01]  /*5b4d0*/  STL [R1+0x2704], R80 ;  /* 0x0027045001007387 */ /* 0x0003e20000100800 */
[----:B------:R-:W-:Y:S01]  /*5b4e0*/  UISETP.GT.AND UP1, UPT, UR12, 0x27, UPT ;  /* 0x000000270c00788c */ /* 0x000fe2000bf24270 */
[----:B-1----:R-:W-:Y:S02]  /*5b4f0*/  IMAD.X R76, R76, 0x1, R0, P2 ;  /* 0x000000014c4c7824 */ /* 0x002fe400010e0600 */
[----:B------:R1:W-:Y:S01]  /*5b500*/  STL [R1+0x2700], R81 ;  /* 0x0027005101007387 */ /* 0x0003e20000100800 */
[----:B------:R-:W-:-:S03]  /*5b510*/  IADD3 R9, P0, R9, R2, RZ ;  /* 0x0000000209097210 */ /* 0x000fc60007f1e0ff */
[----:B------:R1:W-:Y:S01]  /*5b520*/  LDGSTS.E [R5+0x14008], desc[UR4][R80.64], P1 ;  /* 0x1400800050057fae */ /* 0x0003e20008921844 */
[----:B------:R-:W-:-:S03]  /*5b530*/  USEL UR8, URZ, 0x4, !UP1 ;  /* 0x000000043f087887 */ /* 0x000fc6000c800000 */
[----:B------:R1:W-:Y:S01]  /*5b540*/  STL [R1+0x270c], R10 ;  /* 0x00270c0a01007387 */ /* 0x0003e20000100800 */
[----:B------:R-:W-:Y:S01]  /*5b550*/  USEL UR8, UR8, URZ, !UP0 ;  /* 0x0000003f08087287 */ /* 0x000fe2000c000000 */
[----:B-1----:R-:W-:Y:S02]  /*5b560*/  IMAD.MOV.U32 R80, RZ, RZ, R10 ;  /* 0x000000ffff507224 */ /* 0x002fe400078e000a */
[----:B------:R-:W-:Y:S01]  /*5b570*/  IMAD.MOV.U32 R81, RZ, RZ, R76 ;  /* 0x000000ffff517224 */ /* 0x000fe200078e004c */
[----:B------:R1:W-:Y:S04]  /*5b580*/  STL [R1+0x2708], R76 ;  /* 0x0027084c01007387 */ /* 0x0003e80000100800 */
[----:B------:R1:W-:Y:S04]  /*5b590*/  LDGSTS.E [R5+0x18008], desc[UR4][R80.64], P1 ;  /* 0x1800800050057fae */ /* 0x0003e80008921844 */
[----:B------:R-:W4:Y:S04]  /*5b5a0*/  LDL.LU R10, [R1+0x233c] ;  /* 0x00233c00010a7983 */ /* 0x000f280000300800 */
[----:B------:R-:W-:Y:S01]  /*5b5b0*/  STL [R1+0x2714], R9 ;  /* 0x0027140901007387 */ /* 0x000fe20000100800 */
[----:B-1----:R-:W-:-:S02]  /*5b5c0*/  IMAD.MOV.U32 R80, RZ, RZ, R9 ;  /* 0x000000ffff507224 */ /* 0x002fc400078e0009 */
[----:B--2---:R-:W-:-:S04]  /*5b5d0*/  IMAD.X R13, R13, 0x1, R0, P0 ;  /* 0x000000010d0d7824 */ /* 0x004fc800000e0600 */
[----:B------:R-:W-:Y:S01]  /*5b5e0*/  IMAD.MOV.U32 R81, RZ, RZ, R13 ;  /* 0x000000ffff517224 */ /* 0x000fe200078e000d */
[----:B------:R1:W-:Y:S01]  /*5b5f0*/  STL [R1+0x2710], R13 ;  /* 0x0027100d01007387 */ /* 0x0003e20000100800 */
[----:B------:R-:W-:-:S03]  /*5b600*/  ISETP.NE.U32.AND P0, PT, RZ, UR8, PT ;  /* 0x00000008ff007c0c */ /* 0x000fc6000bf05070 */
[----:B------:R-:W2:Y:S04]  /*5b610*/  LDL.LU R76, [R1+0x2338] ;  /* 0x00233800014c7983 */ /* 0x000ea80000300800 */
[----:B------:R1:W-:Y:S01]  /*5b620*/  LDGSTS.E [R5+0x1c008], desc[UR4][R80.64], P1 ;  /* 0x1c00800050057fae */ /* 0x0003e20008921844 */
[-C--:B---3--:R-:W-:Y:S02]  /*5b630*/  IADD3 R12, P1, R12, R2.reuse, RZ ;  /* 0x000000020c0c7210 */ /* 0x088fe40007f3e0ff */
[----:B------:R-:W-:Y:S01]  /*5b640*/  IADD3 R78, P2, R78, R2, RZ ;  /* 0x000000024e4e7210 */ /* 0x000fe20007f5e0ff */
[----:B-1----:R-:W3:Y:S04]  /*5b650*/  LDL.LU R13, [R1+0x2344] ;  /* 0x00234400010d7983 */ /* 0x002ee80000300800 */
[----:B------:R-:W3:Y:S01]  /*5b660*/  LDL.LU R9, [R1+0x234c] ;  /* 0x00234c0001097983 */ /* 0x000ee20000300800 */
[----:B------:R-:W-:-:S03]  /*5b670*/  IMAD.MOV.U32 R80, RZ, RZ, R12 ;  /* 0x000000ffff507224 */ /* 0x000fc600078e000c */
[----:B------:R-:W-:Y:S01]  /*5b680*/  STL [R1+0x271c], R12 ;  /* 0x00271c0c01007387 */ /* 0x000fe20000100800 */
[--C-:B----4-:R-:W-:Y:S02]  /*5b690*/  IMAD.X R14, R14, 0x1, R0.reuse, P1 ;  /* 0x000000010e0e7824 */ /* 0x110fe400008e0600 */
        /* <DEDUP_REMOVED lines=15> */
[----:B----4-:R-:W-:Y:S02]  /*5b790*/  IMAD.MOV.U32 R78, RZ, RZ, R11 ;  /* 0x000000ffff4e7224 */ /* 0x010fe400078e000b */
[----:B-1----:R-:W-:Y:S01]  /*5b7a0*/  IMAD.MOV.U32 R79, RZ, RZ, R77 ;  /* 0x000000ffff4f7224 */ /* 0x002fe200078e004d */
[----:B------:R-:W-:Y:S04]  /*5b7b0*/  STL [R1+0x2734], R6 ;  /* 0x0027340601007387 */ /* 0x000fe80000100800 */
[----:B------:R1:W-:Y:S04]  /*5b7c0*/  LDGSTS.E [R5+0x1800c], desc[UR4][R78.64], P0 ;  /* 0x1800c0004e057fae */ /* 0x0003e80008121844 */
[----:B------:R4:W-:Y:S01]  /*5b7d0*/  STL [R1+0x2730], R7 ;  /* 0x0027300701007387 */ /* 0x0009e20000100800 */
[----:B-1----:R-:W-:-:S03]  /*5b7e0*/  IMAD.MOV.U32 R79, RZ, RZ, R7 ;  /* 0x000000ffff4f7224 */ /* 0x002fc600078e0007 */
[----:B----4-:R-:W4:Y:S04]  /*5b7f0*/  LDL.LU R7, [R1+0x2354] ;  /* 0x0023540001077983 */ /* 0x010f280000300800 */
[----:B------:R-:W4:Y:S01]  /*5b800*/  LDL.LU R11, [R1+0x2350] ;  /* 0x00235000010b7983 */ /* 0x000f220000300800 */
[----:B------:R-:W1:Y:S01]  /*5b810*/  S2R R77, SR_TID.X ;  /* 0x00000000004d7919 */ /* 0x000e620000002100 */
[----:B------:R-:W-:Y:S01]  /*5b820*/  IMAD.MOV.U32 R78, RZ, RZ, R6 ;  /* 0x000000ffff4e7224 */ /* 0x000fe200078e0006 */
[----:B------:R-:W-:Y:S01]  /*5b830*/  UISETP.GT.AND UP1, UPT, UR12, 0x8, UPT ;  /* 0x000000080c00788c */ /* 0x000fe2000bf24270 */
[----:B------:R-:W-:Y:S01]  /*5b840*/  IADD3 R10, P1, R10, R2, RZ ;  /* 0x000000020a0a7210 */ /* 0x000fe20007f3e0ff */
[----:B------:R-:W4:Y:S02]  /*5b850*/  LDL.LU R80, [R1+0x235c] ;  /* 0x00235c0001507983 */ /* 0x000f240000300800 */
[----:B------:R-:W-:-:S02]  /*5b860*/  USEL UR8, URZ, 0x4, !UP1 ;  /* 0x000000043f087887 */ /* 0x000fc4000c800000 */
[----:B------:R1:W-:Y:S02]  /*5b870*/  LDGSTS.E [R5+0x1c00c], desc[UR4][R78.64], P0 ;  /* 0x1c00c0004e057fae */ /* 0x0003e40008121844 */
[----:B------:R-:W-:Y:S02]  /*5b880*/  USEL UR8, UR8, URZ, !UP0 ;  /* 0x0000003f08087287 */ /* 0x000fe4000c000000 */
[----:B------:R-:W-:Y:S01]  /*5b890*/  STL [R1+0x233c], R10 ;  /* 0x00233c0a01007387 */ /* 0x000fe20000100800 */
[C---:B-1----:R-:W-:Y:S01]  /*5b8a0*/  IMAD.SHL.U32 R6, R77.reuse, 0x10, RZ ;  /* 0x000000104d067824 */ /* 0x042fe200078e00ff */
[----:B------:R-:W-:-:S04]  /*5b8b0*/  LOP3.LUT R77, R77, 0x7f, RZ, 0xc0, !PT ;  /* 0x0000007f4d4d7812 */ /* 0x000fc800078ec0ff */
[----:B------:R-:W-:-:S05]  /*5b8c0*/  LOP3.LUT R6, R6, 0x70, RZ, 0xc0, !PT ;  /* 0x0000007006067812 */ /* 0x000fca00078ec0ff */
[----:B------:R-:W-:Y:S01]  /*5b8d0*/  IMAD R6, R77, 0x80, R6 ;  /* 0x000000804d067824 */ /* 0x000fe200078e0206 */
[----:B------:R-:W-:-:S04]  /*5b8e0*/  ISETP.NE.U32.AND P0, PT, RZ, UR8, PT ;  /* 0x00000008ff007c0c */ /* 0x000fc8000bf05070 */
[----:B------:R-:W-:-:S05]  /*5b8f0*/  LOP3.LUT R6, R6, 0x20, RZ, 0x3c, !PT ;  /* 0x0000002006067812 */ /* 0x000fca00078e3cff */
[----:B------:R-:W-:Y:S02]  /*5b900*/  VIADD R5, R6, UR13 ;  /* 0x0000000d06057c36 */ /* 0x000fe40008000000 */
[----:B--2---:R-:W-:-:S05]  /*5b910*/  IMAD.X R76, R76, 0x1, R0, P1 ;  /* 0x000000014c4c7824 */ /* 0x004fca00008e0600 */
[----:B------:R1:W-:Y:S01]  /*5b920*/  STL [R1+0x2338], R76 ;  /* 0x0023384c01007387 */ /* 0x0003e20000100800 */
[----:B------:R-:W-:-:S03]  /*5b930*/  IMAD.MOV.U32 R77, RZ, RZ, R76 ;  /* 0x000000ffff4d7224 */ /* 0x000fc600078e004c */
[----:B------:R-:W2:Y:S01]  /*5b940*/  LDL.LU R6, [R1+0x2364] ;  /* 0x0023640001067983 */ /* 0x000ea20000300800 */
[----:B---3--:R-:W-:-:S03]  /*5b950*/  IADD3 R13, P1, R13, R2, RZ ;  /* 0x000000020d0d7210 */ /* 0x008fc60007f3e0ff */
[----:B------:R-:W3:Y:S01]  /*5b960*/  LDL.LU R81, [R1+0x2358] ;  /* 0x0023580001517983 */ /* 0x000ee20000300800 */
[----:B------:R-:W-:Y:S01]  /*5b970*/  IADD3 R9, P2, R9, R2, RZ ;  /* 0x0000000209097210 */ /* 0x000fe20007f5e0ff */
        /* <DEDUP_REMOVED lines=20> */
[----:B----4-:R-:W-:-:S03]  /*5bac0*/  IADD3 R7, P1, R7, R2, RZ ;  /* 0x0000000207077210 */ /* 0x010fc60007f3e0ff */
[----:B------:R-:W4:Y:S02]  /*5bad0*/  LDL.LU R14, [R1+0x237c] ;  /* 0x00237c00010e7983 */ /* 0x000f240000300800 */
[----:B------:R-:W-:Y:S02]  /*5bae0*/  IMAD.X R11, R11, 0x1, R0, P1 ;  /* 0x000000010b0b7824 */ /* 0x000fe400008e0600 */
[----:B-1----:R-:W-:Y:S02]  /*5baf0*/  IMAD.MOV.U32 R12, RZ, RZ, R7 ;  /* 0x000000ffff0c7224 */ /* 0x002fe400078e0007 */
[----:B------:R-:W-:Y:S01]  /*5bb00*/  IMAD.MOV.U32 R13, RZ, RZ, R11 ;  /* 0x000000ffff0d7224 */ /* 0x000fe200078e000b */
[----:B------:R1:W-:Y:S04]  /*5bb10*/  STL [R1+0x2354], R7 ;  /* 0x0023540701007387 */ /* 0x0003e80000100800 */
[----:B------:R1:W-:Y:S04]  /*5bb20*/  STL [R1+0x2350], R11 ;  /* 0x0023500b01007387 */ /* 0x0003e80000100800 */
[----:B------:R-:W-:Y:S04]  /*5bb30*/  LDGSTS.E [R5+0xc000], desc[UR4][R12.64], P0 ;  /* 0x0c0000000c057fae */ /* 0x000fe80008121844 */
[----:B------:R-:W4:Y:S04]  /*5bb40*/  LDL.LU R13, [R1+0x2380] ;  /* 0x00238000010d7983 */ /* 0x000f280000300800 */
[----:B-1----:R-:W4:Y:S04]  /*5bb50*/  LDL.LU R7, [R1+0x2384] ;  /* 0x0023840001077983 */ /* 0x002f280000300800 */
[----:B------:R-:W4:Y:S04]  /*5bb60*/  LDL.LU R12, [R1+0x2388] ;  /* 0x00238800010c7983 */ /* 0x000f280000300800 */
[----:B------:R-:W4:Y:S01]  /*5bb70*/  LDL.LU R11, [R1+0x238c] ;  /* 0x00238c00010b7983 */ /* 0x000f220000300800 */
        /* <DEDUP_REMOVED lines=9> */
[----:B--2---:R-:W-:Y:S01]  /*5bc10*/  IADD3 R6, P2, R6, R2, RZ ;  /* 0x0000000206067210 */ /* 0x004fe20007f5e0ff */
[----:B---3--:R-:W-:-:S04]  /*5bc20*/  IMAD.X R81, R81, 0x1, R0, P1 ;  /* 0x0000000151517824 */ /* 0x008fc800008e0600 */
[----:B------:R-:W-:Y:S01]  /*5bc30*/  IMAD.X R10, R10, 0x1, R0, P2 ;  /* 0x000000010a0a7824 */ /* 0x000fe200010e0600 */
        /* <DEDUP_REMOVED lines=16> */
[----:B----4-:R-:W-:Y:S02]  /*5bd40*/  IADD3 R14, P3, R14, R2, RZ ;  /* 0x000000020e0e7210 */ /* 0x010fe40007f7e0ff */
[----:B------:R-:W-:Y:S01]  /*5bd50*/  ISETP.NE.U32.AND P1, PT, RZ, UR8, PT ;  /* 0x00000008ff007c0c */ /* 0x000fe2000bf25070 */
[----:B-1----:R-:W-:Y:S02]  /*5bd60*/  IMAD.MOV.U32 R78, RZ, RZ, R9 ;  /* 0x000000ffff4e7224 */ /* 0x002fe400078e0009 */
[----:B------:R-:W-:-:S02]  /*5bd70*/  IMAD.MOV.U32 R79, RZ, RZ, R76 ;  /* 0x000000ffff4f7224 */ /* 0x000fc400078e004c */
        /* <DEDUP_REMOVED lines=545> */
[----:B------:R-:W-:Y:S02]  /*5df90*/  IMAD R6, R77, 0x80, R6 ;  /* 0x000000804d067824 */ /* 0x000fe400078e0206 */
[----:B--2---:R-:W-:-:S03]  /*5dfa0*/  IMAD.X R76, R76, 0x1, R0, P1 ;  /* 0x000000014c4c7824 */ /* 0x004fc600008e0600 */
[----:B------:R-:W-:Y:S02]  /*5dfb0*/  LOP3.LUT R6, R6, 0x40, RZ, 0x3c, !PT ;  /* 0x0000004006067812 */ /* 0x000fe400078e3cff */
[----:B------:R-:W-:Y:S01]  /*5dfc0*/  ISETP.NE.U32.AND P0, PT, RZ, UR8, PT ;  /* 0x00000008ff007c0c */ /* 0x000fe2000bf05070 */
[----:B------:R1:W-:Y:S02]  /*5dfd0*/  STL [R1+0x2438], R76 ;  /* 0x0024384c01007387 */ /* 0x0003e40000100800 */
[----:B------:R-:W-:Y:S02]  /*5dfe0*/  VIADD R5, R6, UR13 ;  /* 0x0000000d06057c36 */ /* 0x000fe40008000000 */
[----:B------:R-:W2:Y:S01]  /*5dff0*/  LDL.LU R6, [R1+0x2464] ;  /* 0x0024640001067983 */ /* 0x000ea20000300800 */
[----:B------:R-:W-:Y:S01]  /*5e000*/  IMAD.MOV.U32 R77, RZ, RZ, R76 ;  /* 0x000000ffff4d7224 */ /* 0x000fe200078e004c */
[-C--:B---3--:R-:W-:Y:S02]  /*5e010*/  IADD3 R13, P1, R13, R2.reuse, RZ ;  /* 0x000000020d0d7210 */ /* 0x088fe40007f3e0ff */
[----:B------:R-:W3:Y:S01]  /*5e020*/  LDL.LU R81, [R1+0x2458] ;  /* 0x0024580001517983 */ /* 0x000ee20000300800 */
[----:B------:R-:W-:Y:S01]  /*5e030*/  IADD3 R9, P2, R9, R2, RZ ;  /* 0x0000000209097210 */ /* 0x000fe20007f5e0ff */
[----:B-1----:R-:W-:-:S02]  /*5e040*/  IMAD.MOV.U32 R76, RZ, RZ, R10 ;  /* 0x000000ffff4c7224 */ /* 0x002fc400078e000a */
        /* <DEDUP_REMOVED lines=35> */
[----:B------:R-:W-:Y:S02]  /*5e280*/  ISETP.NE.U32.AND P0, PT, RZ, UR8, PT ;  /* 0x00000008ff007c0c */ /* 0x000fe4000bf05070 */
[----:B--2---:R-:W-:Y:S01]  /*5e290*/  IADD3 R6, P2, R6, R2, RZ ;  /* 0x0000000206067210 */ /* 0x004fe20007f5e0ff */
[--C-:B---3--:R-:W-:Y:S01]  /*5e2a0*/  IMAD.X R81, R81, 0x1, R0.reuse, P1 ;  /* 0x0000000151517824 */ /* 0x108fe200008e0600 */
[----:B------:R-:W-:Y:S03]  /*5e2b0*/  STL [R1+0x245c], R80 ;  /* 0x00245c5001007387 */ /* 0x000fe60000100800 */
[----:B------:R-:W-:Y:S01]  /*5e2c0*/  IMAD.X R10, R10, 0x1, R0, P2 ;  /* 0x000000010a0a7824 */ /* 0x000fe200010e0600 */
[----:B------:R1:W-:Y:S04]  /*5e2d0*/  STL [R1+0x2458], R81 ;  /* 0x0024585101007387 */ /* 0x0003e80000100800 */
[----:B------:R-:W-:Y:S04]  /*5e2e0*/  STL [R1+0x2464], R6 ;  /* 0x0024640601007387 */ /* 0x000fe80000100800 */
[----:B------:R1:W-:Y:S04]  /*5e2f0*/  LDGSTS.E [R5+0x4], desc[UR4][R80.64], P0 ;  /* 0x0000400050057fae */ /* 0x0003e80008121844 */
[----:B------:R2:W-:Y:S01]  /*5e300*/  STL [R1+0x2460], R10 ;  /* 0x0024600a01007387 */ /* 0x0005e20000100800 */
[----:B------:R-:W-:Y:S01]  /*5e310*/  UISETP.GT.AND UP1, UPT, UR12, 0x12, UPT ;  /* 0x000000120c00788c */ /* 0x000fe2000bf24270 */
[----:B-1----:R-:W-:-:S02]  /*5e320*/  IMAD.MOV.U32 R81, RZ, RZ, R10 ;  /* 0x000000ffff517224 */ /* 0x002fc400078e000a */
[----:B------:R-:W-:Y:S01]  /*5e330*/  IMAD.MOV.U32 R80, RZ, RZ, R6 ;  /* 0x000000ffff507224 */ /* 0x000fe200078e0006 */
[----:B--2---:R-:W2:Y:S04]  /*5e340*/  LDL.LU R10, [R1+0x2490] ;  /* 0x00249000010a7983 */ /* 0x004ea80000300800 */
[----:B------:R-:W3:Y:S01]  /*5e350*/  LDL.LU R6, [R1+0x2494] ;  /* 0x0024940001067983 */ /* 0x000ee20000300800 */
[----:B------:R-:W-:-:S03]  /*5e360*/  USEL UR8, URZ, 0x4, !UP1 ;  /* 0x000000043f087887 */ /* 0x000fc6000c800000 */
[----:B------:R-:W-:Y:S01]  /*5e370*/  LDGSTS.E [R5+0x4004], desc[UR4][R80.64], P0 ;  /* 0x0400400050057fae */ /* 0x000fe20008121844 */
[----:B------:R-:W-:Y:S01]  /*5e380*/  USEL UR8, UR8, URZ, !UP0 ;  /* 0x0000003f08087287 */ /* 0x000fe2000c000000 */
        /* <DEDUP_REMOVED lines=40> */
[----:B---3--:R-:W-:-:S03]  /*5e610*/  IADD3 R6, P0, R6, R2, RZ ;  /* 0x0000000206067210 */ /* 0x008fc60007f1e0ff */
[----:B------:R1:W-:Y:S02]  /*5e620*/  LDGSTS.E [R5+0x8008], desc[UR4][R12.64], P1 ;  /* 0x080080000c057fae */ /* 0x0003e40008921844 */
[----:B--2---:R-:W-:Y:S02]  /*5e630*/  IMAD.X R10, R10, 0x1, R0, P0 ;  /* 0x000000010a0a7824 */ /* 0x004fe400000e0600 */
[----:B------:R-:W-:Y:S04]  /*5e640*/  STL [R1+0x2494], R6 ;  /* 0x0024940601007387 */ /* 0x000fe80000100800 */
[----:B------:R2:W-:Y:S04]  /*5e650*/  STL [R1+0x2490], R10 ;  /* 0x0024900a01007387 */ /* 0x0005e80000100800 */
[----:B------:R-:W3:Y:S01]  /*5e660*/  LDL.LU R80, [R1+0x24b4] ;  /* 0x0024b40001507983 */ /* 0x000ee20000300800 */
[----:B------:R-:W-:Y:S01]  /*5e670*/  USEL UR8, URZ, 0x4, !UP1 ;  /* 0x000000043f087887 */ /* 0x000fe2000c800000 */
[----:B-1----:R-:W-:-:S02]  /*5e680*/  IMAD.MOV.U32 R12, RZ, RZ, R6 ;  /* 0x000000ffff0c7224 */ /* 0x002fc400078e0006 */
[----:B------:R-:W-:Y:S01]  /*5e690*/  IMAD.MOV.U32 R13, RZ, RZ, R10 ;  /* 0x000000ffff0d7224 */ /* 0x000fe200078e000a */
[----:B------:R-:W3:Y:S01]  /*5e6a0*/  LDL.LU R78, [R1+0x283c] ;  /* 0x00283c00014e7983 */ /* 0x000ee20000300800 */
[----:B------:R-:W-:-:S03]  /*5e6b0*/  USEL UR8, UR8, URZ, !UP0 ;  /* 0x0000003f08087287 */ /* 0x000fc6000c000000 */
        /* <DEDUP_REMOVED lines=31> */
[----:B------:R-:W-:Y:S01]  /*5e8b0*/  LDGSTS.E [R5+0x800c], desc[UR4][R76.64], P0 ;  /* 0x0800c0004c057fae */ /* 0x000fe20008121844 */
[-C--:B---3--:R-:W-:Y:S02]  /*5e8c0*/  IADD3 R80, P2, R80, R2.reuse, RZ ;  /* 0x0000000250507210 */ /* 0x088fe40007f5e0ff */
[----:B------:R-:W-:Y:S02]  /*5e8d0*/  ISETP.NE.U32.AND P1, PT, RZ, UR8, PT ;  /* 0x00000008ff007c0c */ /* 0x000fe4000bf25070 */
[----:B------:R-:W-:Y:S01]  /*5e8e0*/  IADD3 R78, P3, R78, R2, RZ ;  /* 0x000000024e4e7210 */ /* 0x000fe20007f7e0ff */
[----:B------:R-:W3:Y:S01]  /*5e8f0*/  LDL.LU R77, [R1+0x2858] ;  /* 0x00285800014d7983 */ /* 0x000ee20000300800 */
[----:B------:R-:W-:-:S03]  /*5e900*/  IMAD.X R81, R81, 0x1, R0, P2 ;  /* 0x0000000151517824 */ /* 0x000fc600010e0600 */
[----:B------:R-:W3:Y:S04]  /*5e910*/  LDL.LU R11, [R1+0x285c] ;  /* 0x00285c00010b7983 */ /* 0x000ee80000300800 */
[----:B------:R-:W3:Y:S04]  /*5e920*/  LDL.LU R76, [R1+0x2860] ;  /* 0x00286000014c7983 */ /* 0x000ee80000300800 */
[----:B------:R-:W3:Y:S04]  /*5e930*/  LDL.LU R7, [R1+0x2864] ;  /* 0x0028640001077983 */ /* 0x000ee80000300800 */
[----:B------:R-:W-:Y:S01]  /*5e940*/  LDGSTS.E [R5+0xc00c], desc[UR4][R80.64], P0 ;  /* 0x0c00c00050057fae */ /* 0x000fe20008121844 */
[----:B------:R-:W-:Y:S01]  /*5e950*/  IMAD.X R79, R79, 0x1, R0, P3 ;  /* 0x000000014f4f7824 */ /* 0x000fe200018e0600 */
[----:B------:R-:W-:-:S02]  /*5e960*/  IADD3 R12, P0, R12, R2, RZ ;  /* 0x000000020c0c7210 */ /* 0x000fc40007f1e0ff */
[----:B------:R-:W-:Y:S03]  /*5e970*/  STL [R1+0x24b4], R80 ;  /* 0x0024b45001007387 */ /* 0x000fe60000100800 */
[----:B------:R-:W-:Y:S01]  /*5e980*/  IMAD.X R13, R13, 0x1, R0, P0 ;  /* 0x000000010d0d7824 */ /* 0x000fe200000e0600 */
[----:B------:R-:W-:Y:S01]  /*5e990*/  STL [R1+0x24b0], R81 ;  /* 0x0024b05101007387 */ /* 0x000fe20000100800 */
[----:B--2---:R-:W-:-:S03]  /*5e9a0*/  IADD3 R6, P2, R6, R2, RZ ;  /* 0x0000000206067210 */ /* 0x004fc60007f5e0ff */
[----:B------:R1:W-:Y:S04]  /*5e9b0*/  STL [R1+0x283c], R78 ;  /* 0x00283c4e01007387 */ /* 0x0003e80000100800 */
[----:B------:R-:W-:Y:S01]  /*5e9c0*/  STL [R1+0x2838], R79 ;  /* 0x0028384f01007387 */ /* 0x000fe20000100800 */
[----:B------:R-:W-:-:S03]  /*5e9d0*/  IMAD.X R10, R10, 0x1, R0, P2 ;  /* 0x000000010a0a7824 */ /* 0x000fc600010e0600 */
[----:B------:R2:W-:Y:S04]  /*5e9e0*/  STL [R1+0x2844], R12 ;  /* 0x0028440c01007387 */ /* 0x0005e80000100800 */
[----:B------:R1:W-:Y:S04]  /*5e9f0*/  LDGSTS.E [R5+0x10000], desc[UR4][R78.64], P1 ;  /* 0x100000004e057fae */ /* 0x0003e80008921844 */
[----:B------:R2:W-:Y:S04]  /*5ea00*/  STL [R1+0x2840], R13 ;  /* 0x0028400d01007387 */ /* 0x0005e80000100800 */
[----:B------:R-:W-:Y:S01]  /*5ea10*/  STL [R1+0x284c], R6 ;  /* 0x00284c0601007387 */ /* 0x000fe20000100800 */
[----:B-1----:R-:W-:-:S03]  /*5ea20*/  IMAD.MOV.U32 R78, RZ, RZ, R12 ;  /* 0x000000ffff4e7224 */ /* 0x002fc600078e000c */
[----:B--2---:R-:W2:Y:S01]  /*5ea30*/  LDL.LU R12, [R1+0x286c] ;  /* 0x00286c00010c7983 */ /* 0x004ea20000300800 */
[----:B------:R-:W-:-:S03]  /*5ea40*/  IMAD.MOV.U32 R79, RZ, RZ, R13 ;  /* 0x000000ffff4f7224 */ /* 0x000fc600078e000d */
[----:B------:R1:W-:Y:S04]  /*5ea50*/  STL [R1+0x2848], R10 ;  /* 0x0028480a01007387 */ /* 0x0003e80000100800 */
[----:B------:R-:W2:Y:S04]  /*5ea60*/  LDL.LU R13, [R1+0x2868] ;  /* 0x00286800010d7983 */ /* 0x000ea80000300800 */
[----:B------:R1:W-:Y:S02]  /*5ea70*/  LDGSTS.E [R5+0x14000], desc[UR4][R78.64], P1 ;  /* 0x140000004e057fae */ /* 0x0003e40008921844 */
[----:B-1----:R-:W-:-:S02]  /*5ea80*/  IMAD.MOV.U32 R78, RZ, RZ, R6 ;  /* 0x000000ffff4e7224 */ /* 0x002fc400078e0006 */
[----:B------:R-:W-:Y:S02]  /*5ea90*/  IMAD.MOV.U32 R79, RZ, RZ, R10 ;  /* 0x000000ffff4f7224 */ /* 0x000fe400078e000a */
[----:B------:R-:W2:Y:S04]  /*5eaa0*/  LDL.LU R10, [R1+0x2874] ;  /* 0x00287400010a7983 */ /* 0x000ea80000300800 */
[----:B------:R-:W2:Y:S04]  /*5eab0*/  LDL.LU R6, [R1+0x287c] ;  /* 0x00287c0001067983 */ /* 0x000ea80000300800 */
        /* <DEDUP_REMOVED lines=9> */
[----:B-1----:R-:W2:Y:S04]  /*5eb50*/  LDL.LU R14, [R1+0x2870] ;  /* 0x00287000010e7983 */ /* 0x002ea80000300800 */
[----:B------:R-:W2:Y:S01]  /*5eb60*/  LDL.LU R9, [R1+0x2878] ;  /* 0x0028780001097983 */ /* 0x000ea20000300800 */
[----:B------:R-:W-:-:S04]  /*5eb70*/  USEL UR8, URZ, 0x4, !UP1 ;  /* 0x000000043f087887 */ /* 0x000fc8000c800000 */
[----:B------:R-:W-:Y:S01]  /*5eb80*/  USEL UR8, UR8, URZ, !UP0 ;  /* 0x0000003f08087287 */ /* 0x000fe2000c000000 */
[----:B---3--:R-:W-:-:S05]  /*5eb90*/  IADD3 R11, P1, R11, R2, RZ ;  /* 0x000000020b0b7210 */ /* 0x008fca0007f3e0ff */
        /* <DEDUP_REMOVED lines=11> */
[----:B------:R-:W4:Y:S04]  /*5ec50*/  LDL.LU R80, [R1+0x2884] ;  /* 0x0028840001507983 */ /* 0x000f280000300800 */
[----:B------:R-:W4:Y:S01]  /*5ec60*/  LDL.LU R11, [R1+0x288c] ;  /* 0x00288c00010b7983 */ /* 0x000f220000300800 */
[----:B---3--:R-:W-:-:S03]  /*5ec70*/  IMAD.MOV.U32 R76, RZ, RZ, R7 ;  /* 0x000000ffff4c7224 */ /* 0x008fc600078e0007 */
[----:B------:R-:W-:Y:S04]  /*5ec80*/  LDGSTS.E [R5+0x10004], desc[UR4][R78.64], P0 ;  /* 0x100040004e057fae */ /* 0x000fe80008121844 */
[----:B------:R-:W3:Y:S04]  /*5ec90*/  LDL.LU R81, [R1+0x2880] ;  /* 0x0028800001517983 */ /* 0x000ee80000300800 */
[----:B------:R-:W-:Y:S01]  /*5eca0*/  LDGSTS.E [R5+0x14004], desc[UR4][R76.64], P0 ;  /* 0x140040004c057fae */ /* 0x000fe20008121844 */
[----:B--2---:R-:W-:-:S03]  /*5ecb0*/  IADD3 R12, P1, R12, R2, RZ ;  /* 0x000000020c0c7210 */ /* 0x004fc60007f3e0ff */
[----:B------:R-:W2:Y:S04]  /*5ecc0*/  LDL.LU R76, [R1+0x2888] ;  /* 0x00288800014c7983 */ /* 0x000ea80000300800 */
[----:B------:R-:W2:Y:S01]  /*5ecd0*/  LDL.LU R7, [R1+0x2894] ;  /* 0x0028940001077983 */ /* 0x000ea20000300800 */
[----:B------:R-:W-:-:S03]  /*5ece0*/  IMAD.X R13, R13, 0x1, R0, P1 ;  /* 0x000000010d0d7824 */ /* 0x000fc600008e0600 */
[----:B------:R-:W-:Y:S04]  /*5ecf0*/  STL [R1+0x286c], R12 ;  /* 0x00286c0c01007387 */ /* 0x000fe80000100800 */
[----:B------:R1:W-:Y:S04]  /*5ed00*/  STL [R1+0x2868], R13 ;  /* 0x0028680d01007387 */ /* 0x0003e80000100800 */
[----:B------:R-:W-:Y:S01]  /*5ed10*/  LDGSTS.E [R5+0x18004], desc[UR4][R12.64], P0 ;  /* 0x180040000c057fae */ /* 0x000fe20008121844 */
[----:B------:R-:W-:-:S03]  /*5ed20*/  IADD3 R10, P2, R10, R2, RZ ;  /* 0x000000020a0a7210 */ /* 0x000fc60007f5e0ff */
[----:B-1----:R-:W2:Y:S01]  /*5ed30*/  LDL.LU R13, [R1+0x2890] ;  /* 0x00289000010d7983 */ /* 0x002ea20000300800 */
[----:B------:R-:W-:-:S03]  /*5ed40*/  IADD3 R6, P3, R6, R2, RZ ;  /* 0x0000000206067210 */ /* 0x000fc60007f7e0ff */
[----:B------:R-:W2:Y:S04]  /*5ed50*/  LDL.LU R12, [R1+0x289c] ;  /* 0x00289c00010c7983 */ /* 0x000ea80000300800 */
[----:B------:R-:W2:Y:S04]  /*5ed60*/  LDL.LU R78, [R1+0x28a4] ;  /* 0x0028a400014e7983 */ /* 0x000ea80000300800 */
        /* <DEDUP_REMOVED lines=8> */
[----:B-1----:R-:W2:Y:S04]  /*5edf0*/  LDL.LU R14, [R1+0x2898] ;  /* 0x00289800010e7983 */ /* 0x002ea80000300800 */
[----:B------:R-:W2:Y:S04]  /*5ee00*/  LDL.LU R79, [R1+0x28a0] ;  /* 0x0028a000014f7983 */ /* 0x000ea80000300800 */
[----:B------:R-:W2:Y:S04]  /*5ee10*/  LDL.LU R77, [R1+0x28a8] ;  /* 0x0028a800014d7983 */ /* 0x000ea80000300800 */
[----:B------:R-:W2:Y:S04]  /*5ee20*/  LDL.LU R10, [R1+0x28ac] ;  /* 0x0028ac00010a7983 */ /* 0x000ea80000300800 */
[----:B------:R1:W-:Y:S02]  /*5ee30*/  LDGSTS.E [R5+0x1c004], desc[UR4][R82.64], P0 ;  /* 0x1c00400052057fae */ /* 0x0003e40008121844 */
[----:B-1----:R-:W-:-:S02]  /*5ee40*/  IMAD.MOV.U32 R83, RZ, RZ, R9 ;  /* 0x000000ffff537224 */ /* 0x002fc400078e0009 */
[----:B------:R-:W-:Y:S01]  /*5ee50*/  IMAD.MOV.U32 R82, RZ, RZ, R6 ;  /* 0x000000ffff527224 */ /* 0x000fe200078e0006 */
[----:B----4-:R-:W4:Y:S04]  /*5ee60*/  LDL.LU R9, [R1+0x28b0] ;  /* 0x0028b00001097983 */ /* 0x010f280000300800 */
[----:B------:R-:W4:Y:S01]  /*5ee70*/  LDL.LU R6, [R1+0x28b4] ;  /* 0x0028b40001067983 */ /* 0x000f220000300800 */
[----:B------:R-:W-:-:S04]  /*5ee80*/  UISETP.GT.AND UP1, UPT, UR12, 0x32, UPT ;  /* 0x000000320c00788c */ /* 0x000fc8000bf24270 */
[----:B------:R-:W-:-:S04]  /*5ee90*/  USEL UR8, URZ, 0x4, !UP1 ;  /* 0x000000043f087887 */ /* 0x000fc8000c800000 */
[----:B------:R-:W-:Y:S01]  /*5eea0*/  USEL UR8, UR8, URZ, !UP0 ;  /* 0x0000003f08087287 */ /* 0x000fe2000c000000 */
[----:B------:R-:W-:-:S05]  /*5eeb0*/  IADD3 R80, P0, R80, R2, RZ ;  /* 0x0000000250507210 */ /* 0x000fca0007f1e0ff */
[----:B------:R-:W-:Y:S02]  /*5eec0*/  ISETP.NE.U32.AND P1, PT, RZ, UR8, PT ;  /* 0x00000008ff007c0c */ /* 0x000fe4000bf25070 */
[-C--:B------:R-:W-:Y:S01]  /*5eed0*/  IADD3 R11, P2, R11, R2.reuse, RZ ;  /* 0x000000020b0b7210 */ /* 0x080fe20007f5e0ff */
[--C-:B---3--:R-:W-:Y:S01]  /*5eee0*/  IMAD.X R81, R81, 0x1, R0.reuse, P0 ;  /* 0x0000000151517824 */ /* 0x108fe200000e0600 */
[----:B--2---:R-:W-:Y:S01]  /*5eef0*/  IADD3 R7, P0, R7, R2, RZ ;  /* 0x0000000207077210 */ /* 0x004fe20007f1e0ff */
        /* <DEDUP_REMOVED lines=8> */
[----:B------:R-:W-:Y:S02]  /*5ef80*/  IMAD.X R13, R13, 0x1, R0, P0 ;  /* 0x000000010d0d7824 */ /* 0x000fe400000e0600 */
[----:B-1----:R-:W-:Y:S02]  /*5ef90*/  IMAD.MOV.U32 R80, RZ, RZ, R11 ;  /* 0x000000ffff507224 */ /* 0x002fe400078e000b */
[----:B--2---:R-:W-:Y:S01]  /*5efa0*/  IMAD.MOV.U32 R81, RZ, RZ, R76 ;  /* 0x000000ffff517224 */ /* 0x004fe200078e004c */
[----:B------:R1:W-:Y:S01]  /*5efb0*/  STL [R1+0x2888], R76 ;  /* 0x0028884c01007387 */ /* 0x0003e20000100800 */
[----:B------:R-:W-:-:S03]  /*5efc0*/  USEL UR8, UR8, URZ, !UP0 ;  /* 0x0000003f08087287 */ /* 0x000fc6000c000000 */
[----:B------:R2:W-:Y:S04]  /*5efd0*/  LDGSTS.E [R5+0x18008], desc[UR4][R80.64], P1 ;  /* 0x1800800050057fae */ /* 0x0005e80008921844 */
[----:B---3--:R-:W3:Y:S04]  /*5efe0*/  LDL.LU R11, [R1+0x24bc] ;  /* 0x0024bc00010b7983 */ /* 0x008ee80000300800 */
[----:B------:R-:W-:Y:S01]  /*5eff0*/  STL [R1+0x2894], R7 ;  /* 0x0028940701007387 */ /* 0x000fe20000100800 */
[----:B--2---:R-:W-:Y:S02]  /*5f000*/  IMAD.MOV.U32 R80, RZ, RZ, R7 ;  /* 0x000000ffff507224 */ /* 0x004fe400078e0007 */
[----:B------:R-:W-:Y:S01]  /*5f010*/  IMAD.MOV.U32 R81, RZ, RZ, R13 ;  /* 0x000000ffff517224 */ /* 0x000fe200078e000d */
[----:B------:R2:W-:Y:S01]  /*5f020*/  STL [R1+0x2890], R13 ;  /* 0x0028900d01007387 */ /* 0x0005e20000100800 */
[----:B------:R-:W-:-:S03]  /*5f030*/  ISETP.NE.U32.AND P0, PT, RZ, UR8, PT ;  /* 0x00000008ff007c0c */ /* 0x000fc6000bf05070 */
[----:B-1----:R-:W3:Y:S04]  /*5f040*/  LDL.LU R76, [R1+0x24b8] ;  /* 0x0024b800014c7983 */ /* 0x002ee80000300800 */
[----:B------:R1:W-:Y:S01]  /*5f050*/  LDGSTS.E [R5+0x1c008], desc[UR4][R80.64], P1 ;  /* 0x1c00800050057fae */ /* 0x0003e20008921844 */
[-C--:B------:R-:W-:Y:S02]  /*5f060*/  IADD3 R12, P1, R12, R2.reuse, RZ ;  /* 0x000000020c0c7210 */ /* 0x080fe40007f3e0ff */
[----:B------:R-:W-:Y:S01]  /*5f070*/  IADD3 R78, P2, R78, R2, RZ ;  /* 0x000000024e4e7210 */ /* 0x000fe20007f5e0ff */
[----:B--2---:R-:W2:Y:S04]  /*5f080*/  LDL.LU R13, [R1+0x24c4] ;  /* 0x0024c400010d7983 */ /* 0x004ea80000300800 */
[----:B------:R-:W2:Y:S01]  /*5f090*/  LDL.LU R7, [R1+0x24cc] ;  /* 0x0024cc0001077983 */ /* 0x000ea20000300800 */
        /* <DEDUP_REMOVED lines=9> */
[----:B-1----:R-:W2:Y:S04]  /*5f130*/  LDL.LU R14, [R1+0x24c0] ;  /* 0x0024c000010e7983 */ /* 0x002ea80000300800 */
[----:B------:R1:W-:Y:S04]  /*5f140*/  STL [R1+0x28a0], R79 ;  /* 0x0028a04f01007387 */ /* 0x0003e80000100800 */
[----:B------:R-:W-:Y:S04]  /*5f150*/  LDGSTS.E [R5+0x1000c], desc[UR4][R80.64], P0 ;  /* 0x1000c00050057fae */ /* 0x000fe80008121844 */
[----:B------:R-:W2:Y:S04]  /*5f160*/  LDL.LU R12, [R1+0x24c8] ;  /* 0x0024c800010c7983 */ /* 0x000ea80000300800 */
[----:B------:R1:W-:Y:S01]  /*5f170*/  LDGSTS.E [R5+0x1400c], desc[UR4][R78.64], P0 ;  /* 0x1400c0004e057fae */ /* 0x0003e20008121844 */
[----:B----4-:R-:W-:-:S03]  /*5f180*/  IADD3 R6, P2, R6, R2, RZ ;  /* 0x0000000206067210 */ /* 0x010fc60007f5e0ff */
[----:B------:R-:W-:Y:S02]  /*5f190*/  STL [R1+0x28ac], R10 ;  /* 0x0028ac0a01007387 */ /* 0x000fe40000100800 */
[----:B------:R-:W-:Y:S02]  /*5f1a0*/  IMAD.X R9, R9, 0x1, R0, P2 ;  /* 0x0000000109097824 */ /* 0x000fe400010e0600 */
[----:B------:R-:W-:Y:S01]  /*5f1b0*/  STL [R1+0x28a8], R77 ;  /* 0x0028a84d01007387 */ /* 0x000fe20000100800 */
[----:B-1----:R-:W-:Y:S02]  /*5f1c0*/  IMAD.MOV.U32 R78, RZ, RZ, R10 ;  /* 0x000000ffff4e7224 */ /* 0x002fe400078e000a */
[----:B------:R-:W-:Y:S01]  /*5f1d0*/  IMAD.MOV.U32 R79, RZ, RZ, R77 ;  /* 0x000000ffff4f7224 */ /* 0x000fe200078e004d */
        /* <DEDUP_REMOVED lines=9> */
[----:B------:R-:W4:Y:S03]  /*5f270*/  LDL.LU R80, [R1+0x24dc] ;  /* 0x0024dc0001507983 */ /* 0x000f260000300800 */
[----:B------:R-:W-:Y:S01]  /*5f280*/  USEL UR8, URZ, 0x4, !UP1 ;  /* 0x000000043f087887 */ /* 0x000fe2000c800000 */
[----:B------:R1:W-:Y:S03]  /*5f290*/  LDGSTS.E [R5+0x1c00c], desc[UR4][R78.64], P0 ;  /* 0x1c00c0004e057fae */ /* 0x0003e60008121844 */
[----:B------:R-:W-:Y:S01]  /*5f2a0*/  USEL UR8, UR8, URZ, !UP0 ;  /* 0x0000003f08087287 */ /* 0x000fe2000c000000 */
[----:B---3--:R-:W-:Y:S01]  /*5f2b0*/  IADD3 R11, P1, R11, R2, RZ ;  /* 0x000000020b0b7210 */ /* 0x008fe20007f3e0ff */
[C---:B-1----:R-:W-:Y:S01]  /*5f2c0*/  IMAD.SHL.U32 R6, R77.reuse, 0x10, RZ ;  /* 0x000000104d067824 */ /* 0x042fe200078e00ff */
[----:B------:R-:W-:-:S04]  /*5f2d0*/  LOP3.LUT R77, R77, 0x7f, RZ, 0xc0, !PT ;  /* 0x0000007f4d4d7812 */ /* 0x000fc800078ec0ff */
[----:B------:R-:W-:-:S05]  /*5f2e0*/  LOP3.LUT R6, R6, 0x70, RZ, 0xc0, !PT ;  /* 0x0000007006067812 */ /* 0x000fca00078ec0ff */
[----:B------:R-:W-:Y:S02]  /*5f2f0*/  IMAD R6, R77, 0x80, R6 ;  /* 0x000000804d067824 */ /* 0x000fe400078e0206 */
[----:B------:R-:W-:-:S03]  /*5f300*/  IMAD.X R76, R76, 0x1, R0, P1 ;  /* 0x000000014c4c7824 */ /* 0x000fc600008e0600 */
[----:B------:R-:W-:Y:S01]  /*5f310*/  LOP3.LUT R6, R6, 0x50, RZ, 0x3c, !PT ;  /* 0x0000005006067812 */ /* 0x000fe200078e3cff */
[----:B------:R-:W-:Y:S01]  /*5f320*/  STL [R1+0x24bc], R11 ;  /* 0x0024bc0b01007387 */ /* 0x000fe20000100800 */
[----:B------:R-:W-:-:S03]  /*5f330*/  ISETP.NE.U32.AND P0, PT, RZ, UR8, PT ;  /* 0x00000008ff007c0c */ /* 0x000fc6000bf05070 */
[----:B------:R-:W-:Y:S01]  /*5f340*/  VIADD R5, R6, UR13 ;  /* 0x0000000d06057c36 */ /* 0x000fe20008000000 */
[----:B------:R1:W-:Y:S01]  /*5f350*/  STL [R1+0x24b8], R76 ;  /* 0x0024b84c01007387 */ /* 0x0003e20000100800 */
[----:B------:R-:W-:-:S03]  /*5f360*/  IMAD.MOV.U32 R77, RZ, RZ, R76 ;  /* 0x000000ffff4d7224 */ /* 0x000fc600078e004c */
[----:B------:R-:W3:Y:S01]  /*5f370*/  LDL.LU R6, [R1+0x24e4] ;  /* 0x0024e40001067983 */ /* 0x000ee20000300800 */
[----:B--2---:R-:W-:-:S03]  /*5f380*/  IADD3 R13, P1, R13, R2, RZ ;  /* 0x000000020d0d7210 */ /* 0x004fc60007f3e0ff */
[----:B------:R-:W2:Y:S01]  /*5f390*/  LDL.LU R81, [R1+0x24d8] ;  /* 0x0024d80001517983 */ /* 0x000ea20000300800 */
[----:B------:R-:W-:Y:S01]  /*5f3a0*/  IADD3 R7, P2, R7, R2, RZ ;  /* 0x0000000207077210 */ /* 0x000fe20007f5e0ff */
[----:B-1----:R-:W-:Y:S02]  /*5f3b0*/  IMAD.MOV.U32 R76, RZ, RZ, R11 ;  /* 0x000000ffff4c7224 */ /* 0x002fe400078e000b */
[----:B------:R-:W2:Y:S04]  /*5f3c0*/  LDL.LU R11, [R1+0x24e0] ;  /* 0x0024e000010b7983 */ /* 0x000ea80000300800 */
        /* <DEDUP_REMOVED lines=10> */
[----:B------:R-:W2:Y:S04]  /*5f470*/  LDL.LU R78, [R1+0x24ec] ;  /* 0x0024ec00014e7983 */ /* 0x000ea80000300800 */
[----:B------:R-:W-:Y:S01]  /*5f480*/  LDGSTS.E [R5+0x4000], desc[UR4][R76.64], P0 ;  /* 0x040000004c057fae */ /* 0x000fe20008121844 */
[----:B-1----:R-:W-:-:S03]  /*5f490*/  IMAD.MOV.U32 R12, RZ, RZ, R7 ;  /* 0x000000ffff0c7224 */ /* 0x002fc600078e0007 */
[----:B------:R-:W2:Y:S04]  /*5f4a0*/  LDL.LU R79, [R1+0x24e8] ;  /* 0x0024e800014f7983 */ /* 0x000ea80000300800 */
[----:B------:R1:W-:Y:S04]  /*5f4b0*/  LDGSTS.E [R5+0x8000], desc[UR4][R12.64], P0 ;  /* 0x080000000c057fae */ /* 0x0003e80008121844 */
[----:B------:R-:W2:Y:S04]  /*5f4c0*/  LDL.LU R76, [R1+0x24f0] ;  /* 0x0024f000014c7983 */ /* 0x000ea80000300800 */
[----:B------:R-:W2:Y:S04]  /*5f4d0*/  LDL.LU R7, [R1+0x24f4] ;  /* 0x0024f40001077983 */ /* 0x000ea80000300800 */
[----:B------:R-:W2:Y:S01]  /*5f4e0*/  LDL.LU R77, [R1+0x24f8] ;  /* 0x0024f800014d7983 */ /* 0x000ea20000300800 */
        /* <DEDUP_REMOVED lines=18> */
[----:B---3--:R-:W-:Y:S01]  /*5f610*/  IADD3 R6, P2, R6, R2, RZ ;  /* 0x0000000206067210 */ /* 0x008fe20007f5e0ff */
[----:B--2---:R-:W-:-:S04]  /*5f620*/  IMAD.X R81, R81, 0x1, R0, P1 ;  /* 0x0000000151517824 */ /* 0x004fc800008e0600 */
        /* <DEDUP_REMOVED lines=97> */
[----:B------:R-:W-:Y:S01]  /*5fc40*/  ISETP.NE.U32.AND P1, PT, RZ, UR8, PT ;  /* 0x00000008ff007c0c */ /* 0x000fe2000bf25070 */
[----:B------:R-:W3:Y:S01]  /*5fc50*/  LDL.LU R77, [R1+0x28d8] ;  /* 0x0028d800014d7983 */ /* 0x000ee20000300800 */
[----:B------:R-:W-:-:S03]  /*5fc60*/  IADD3 R78, P3, R78, R2, RZ ;  /* 0x000000024e4e7210 */ /* 0x000fc60007f7e0ff */
[----:B------:R-:W3:Y:S01]  /*5fc70*/  LDL.LU R10, [R1+0x28dc] ;  /* 0x0028dc00010a7983 */ /* 0x000ee20000300800 */
[----:B------:R-:W-:-:S03]  /*5fc80*/  IMAD.X R81, R81, 0x1, R0, P2 ;  /* 0x0000000151517824 */ /* 0x000fc600010e0600 */
[----:B------:R-:W3:Y:S04]  /*5fc90*/  LDL.LU R76, [R1+0x28e0] ;  /* 0x0028e000014c7983 */ /* 0x000ee80000300800 */
[----:B------:R-:W3:Y:S04]  /*5fca0*/  LDL.LU R9, [R1+0x28e4] ;  /* 0x0028e40001097983 */ /* 0x000ee80000300800 */
[----:B------:R-:W-:Y:S01]  /*5fcb0*/  LDGSTS.E [R5+0xc00c], desc[UR4][R80.64], P0 ;  /* 0x0c00c00050057fae */ /* 0x000fe20008121844 */
[----:B------:R-:W-:-:S03]  /*5fcc0*/  IMAD.X R79, R79, 0x1, R0, P3 ;  /* 0x000000014f4f7824 */ /* 0x000fc600018e0600 */
[----:B------:R-:W-:Y:S01]  /*5fcd0*/  STL [R1+0x2534], R80 ;  /* 0x0025345001007387 */ /* 0x000fe20000100800 */
[----:B------:R-:W-:-:S03]  /*5fce0*/  IADD3 R12, P0, R12, R2, RZ ;  /* 0x000000020c0c7210 */ /* 0x000fc60007f1e0ff */
[----:B------:R-:W-:Y:S02]  /*5fcf0*/  STL [R1+0x2530], R81 ;  /* 0x0025305101007387 */ /* 0x000fe40000100800 */
[----:B------:R-:W-:Y:S02]  /*5fd00*/  IMAD.X R13, R13, 0x1, R0, P0 ;  /* 0x000000010d0d7824 */ /* 0x000fe400000e0600 */
[----:B------:R1:W-:Y:S01]  /*5fd10*/  STL [R1+0x28bc], R78 ;  /* 0x0028bc4e01007387 */ /* 0x0003e20000100800 */
[----:B--2---:R-:W-:-:S03]  /*5fd20*/  IADD3 R6, P2, R6, R2, RZ ;  /* 0x0000000206067210 */ /* 0x004fc60007f5e0ff */
[----:B------:R-:W-:Y:S04]  /*5fd30*/  STL [R1+0x28b8], R79 ;  /* 0x0028b84f01007387 */ /* 0x000fe80000100800 */
[----:B------:R2:W-:Y:S01]  /*5fd40*/  STL [R1+0x28c4], R12 ;  /* 0x0028c40c01007387 */ /* 0x0005e20000100800 */
[----:B------:R-:W-:-:S03]  /*5fd50*/  IMAD.X R11, R11, 0x1, R0, P2 ;  /* 0x000000010b0b7824 */ /* 0x000fc600010e0600 */
        /* <DEDUP_REMOVED lines=40> */
[----:B---3--:R-:W-:Y:S01]  /*5ffe0*/  IMAD.MOV.U32 R76, RZ, RZ, R9 ;  /* 0x000000ffff4c7224 */ /* 0x008fe200078e0009 */
[----:B------:R-:W-:Y:S02]  /*5fff0*/  UISETP.GT.AND UP1, UPT, UR12, 0x36, UPT ;  /* 0x000000360c00788c */ /* 0x000fe4000bf24270 */
[----:B------:R-:W-:Y:S04]  /*60000*/  LDGSTS.E [R5+0x10004], desc[UR4][R78.64], P0 ;  /* 0x100040004e057fae */ /* 0x000fe80008121844 */
[----:B------:R-:W3:Y:S04]  /*60010*/  LDL.LU R81, [R1+0x2900] ;  /* 0x0029000001517983 */ /* 0x000ee80000300800 */
[----:B------:R1:W-:Y:S01]  /*60020*/  LDGSTS.E [R5+0x14004], desc[UR4][R76.64], P0 ;  /* 0x140040004c057fae */ /* 0x0003e20008121844 */
[----:B------:R-:W-:Y:S01]  /*60030*/  USEL UR8, URZ, 0x4, !UP1 ;  /* 0x000000043f087887 */ /* 0x000fe2000c800000 */
[----:B--2---:R-:W-:-:S02]  /*60040*/  IADD3 R12, P1, R12, R2, RZ ;  /* 0x000000020c0c7210 */ /* 0x004fc40007f3e0ff */
[----:B------:R-:W1:Y:S04]  /*60050*/  LDL.LU R76, [R1+0x2908] ;  /* 0x00290800014c7983 */ /* 0x000e680000300800 */
[----:B------:R-:W2:Y:S01]  /*60060*/  LDL.LU R9, [R1+0x2914] ;  /* 0x0029140001097983 */ /* 0x000ea20000300800 */
[----:B------:R-:W-:-:S03]  /*60070*/  IMAD.X R13, R13, 0x1, R0, P1 ;  /* 0x000000010d0d7824 */ /* 0x000fc600008e0600 */
[----:B------:R-:W-:Y:S01]  /*60080*/  STL [R1+0x28ec], R12 ;  /* 0x0028ec0c01007387 */ /* 0x000fe20000100800 */
[----:B------:R-:W-:-:S03]  /*60090*/  USEL UR8, UR8, URZ, !UP0 ;  /* 0x0000003f08087287 */ /* 0x000fc6000c000000 */
[----:B------:R4:W-:Y:S04]  /*600a0*/  STL [R1+0x28e8], R13 ;  /* 0x0028e80d01007387 */ /* 0x0009e80000100800 */
[----:B------:R-:W-:Y:S01]  /*600b0*/  LDGSTS.E [R5+0x18004], desc[UR4][R12.64], P0 ;  /* 0x180040000c057fae */ /* 0x000fe20008121844 */
[----:B------:R-:W-:Y:S02]  /*600c0*/  ISETP.NE.U32.AND P1, PT, RZ, UR8, PT ;  /* 0x00000008ff007c0c */ /* 0x000fe4000bf25070 */
[-C--:B------:R-:W-:Y:S01]  /*600d0*/  IADD3 R11, P2, R11, R2.reuse, RZ ;  /* 0x000000020b0b7210 */ /* 0x080fe20007f5e0ff */
[----:B----4-:R-:W4:Y:S01]  /*600e0*/  LDL.LU R13, [R1+0x2910] ;  /* 0x00291000010d7983 */ /* 0x010f220000300800 */
[----:B------:R-:W-:-:S03]  /*600f0*/  IADD3 R6, P3, R6, R2, RZ ;  /* 0x0000000206067210 */ /* 0x000fc60007f7e0ff */
[----:B------:R-:W4:Y:S04]  /*60100*/  LDL.LU R12, [R1+0x291c] ;  /* 0x00291c00010c7983 */ /* 0x000f280000300800 */
[----:B------:R-:W4:Y:S04]  /*60110*/  LDL.LU R78, [R1+0x2924] ;  /* 0x00292400014e7983 */ /* 0x000f280000300800 */
        /* <DEDUP_REMOVED lines=8> */
[----:B---3--:R-:W3:Y:S04]  /*601a0*/  LDL.LU R14, [R1+0x2918] ;  /* 0x00291800010e7983 */ /* 0x008ee80000300800 */
[----:B------:R-:W3:Y:S04]  /*601b0*/  LDL.LU R79, [R1+0x2920] ;  /* 0x00292000014f7983 */ /* 0x000ee80000300800 */
[----:B------:R-:W3:Y:S04]  /*601c0*/  LDL.LU R77, [R1+0x2928] ;  /* 0x00292800014d7983 */ /* 0x000ee80000300800 */
[----:B------:R-:W3:Y:S04]  /*601d0*/  LDL.LU R11, [R1+0x292c] ;  /* 0x00292c00010b7983 */ /* 0x000ee80000300800 */
[----:B------:R-:W-:Y:S04]  /*601e0*/  LDGSTS.E [R5+0x1c004], desc[UR4][R82.64], P0 ;  /* 0x1c00400052057fae */ /* 0x000fe80008121844 */
[----:B------:R-:W-:Y:S04]  /*601f0*/  LDGSTS.E [R5+0x10008], desc[UR4][R6.64], P1 ;  /* 0x1000800006057fae */ /* 0x000fe80008921844 */
[----:B------:R-:W3:Y:S04]  /*60200*/  LDL.LU R7, [R1+0x2930] ;  /* 0x0029300001077983 */ /* 0x000ee80000300800 */
[----:B------:R-:W3:Y:S01]  /*60210*/  LDL.LU R6, [R1+0x2934] ;  /* 0x0029340001067983 */ /* 0x000ee20000300800 */
[----:B------:R-:W-:-:S02]  /*60220*/  IADD3 R80, P0, R80, R2, RZ ;  /* 0x0000000250507210 */ /* 0x000fc40007f1e0ff */
[----:B------:R-:W-:-:S03]  /*60230*/  IADD3 R10, P2, R10, R2, RZ ;  /* 0x000000020a0a7210 */ /* 0x000fc60007f5e0ff */
[--C-:B------:R-:W-:Y:S01]  /*60240*/  IMAD.X R81, R81, 0x1, R0.reuse, P0 ;  /* 0x0000000151517824 */ /* 0x100fe200000e0600 */
[----:B------:R2:W-:Y:S01]  /*60250*/  STL [R1+0x2904], R80 ;  /* 0x0029045001007387 */ /* 0x0005e20000100800 */
[----:B------:R-:W-:Y:S01]  /*60260*/  UISETP.GT.AND UP1, UPT, UR12, 0x37, UPT ;  /* 0x000000370c00788c */ /* 0x000fe2000bf24270 */
[----:B-1----:R-:W-:Y:S02]  /*60270*/  IMAD.X R76, R76, 0x1, R0, P2 ;  /* 0x000000014c4c7824 */ /* 0x002fe400010e0600 */
[----:B------:R1:W-:Y:S01]  /*60280*/  STL [R1+0x2900], R81 ;  /* 0x0029005101007387 */ /* 0x0003e20000100800 */
[----:B--2---:R-:W-:-:S03]  /*60290*/  IADD3 R9, P0, R9, R2, RZ ;  /* 0x0000000209097210 */ /* 0x004fc60007f1e0ff */
[----:B------:R2:W-:Y:S01]  /*602a0*/  LDGSTS.E [R5+0x14008], desc[UR4][R80.64], P1 ;  /* 0x1400800050057fae */ /* 0x0005e20008921844 */
[----:B------:R-:W-:-:S03]  /*602b0*/  USEL UR8, URZ, 0x4, !UP1 ;  /* 0x000000043f087887 */ /* 0x000fc6000c800000 */
[----:B------:R1:W-:Y:S01]  /*602c0*/  STL [R1+0x290c], R10 ;  /* 0x00290c0a01007387 */ /* 0x0003e20000100800 */
[----:B------:R-:W-:-:S03]  /*602d0*/  USEL UR8, UR8, URZ, !UP0 ;  /* 0x0000003f08087287 */ /* 0x000fc6000c000000 */
[----:B------:R4:W-:Y:S01]  /*602e0*/  STL [R1+0x2908], R76 ;  /* 0x0029084c01007387 */ /* 0x0009e20000100800 */
[----:B--2---:R-:W-:Y:S02]  /*602f0*/  IMAD.MOV.U32 R80, RZ, RZ, R10 ;  /* 0x000000ffff507224 */ /* 0x004fe400078e000a */
[----:B-1----:R-:W-:Y:S01]  /*60300*/  IMAD.MOV.U32 R81, RZ, RZ, R76 ;  /* 0x000000ffff517224 */ /* 0x002fe200078e004c */
[----:B------:R-:W2:Y:S04]  /*60310*/  LDL.LU R10, [R1+0x253c] ;  /* 0x00253c00010a7983 */ /* 0x000ea80000300800 */
[----:B------:R1:W-:Y:S01]  /*60320*/  LDGSTS.E [R5+0x18008], desc[UR4][R80.64], P1 ;  /* 0x1800800050057fae */ /* 0x0003e20008921844 */
[----:B----4-:R-:W-:-:S03]  /*60330*/  IMAD.X R13, R13, 0x1, R0, P0 ;  /* 0x000000010d0d7824 */ /* 0x010fc600000e0600 */
[----:B------:R-:W-:Y:S04]  /*60340*/  STL [R1+0x2914], R9 ;  /* 0x0029140901007387 */ /* 0x000fe80000100800 */
[----:B------:R4:W-:Y:S01]  /*60350*/  STL [R1+0x2910], R13 ;  /* 0x0029100d01007387 */ /* 0x0009e20000100800 */
[----:B-1----:R-:W-:-:S03]  /*60360*/  IMAD.MOV.U32 R80, RZ, RZ, R9 ;  /* 0x000000ffff507224 */ /* 0x002fc600078e0009 */
[----:B------:R-:W2:Y:S01]  /*60370*/  LDL.LU R76, [R1+0x2538] ;  /* 0x00253800014c7983 */ /* 0x000ea20000300800 */
[----:B------:R-:W-:Y:S01]  /*60380*/  IMAD.MOV.U32 R81, RZ, RZ, R13 ;  /* 0x000000ffff517224 */ /* 0x000fe200078e000d */
[----:B------:R-:W-:-:S04]  /*60390*/  ISETP.NE.U32.AND P0, PT, RZ, UR8, PT ;  /* 0x00000008ff007c0c */ /* 0x000fc8000bf05070 */
[----:B------:R1:W-:Y:S01]  /*603a0*/  LDGSTS.E [R5+0x1c008], desc[UR4][R80.64], P1 ;  /* 0x1c00800050057fae */ /* 0x0003e20008921844 */
[-C--:B------:R-:W-:Y:S02]  /*603b0*/  IADD3 R12, P1, R12, R2.reuse, RZ ;  /* 0x000000020c0c7210 */ /* 0x080fe40007f3e0ff */
[----:B------:R-:W-:Y:S01]  /*603c0*/  IADD3 R78, P2, R78, R2, RZ ;  /* 0x000000024e4e7210 */ /* 0x000fe20007f5e0ff */
[----:B----4-:R-:W4:Y:S04]  /*603d0*/  LDL.LU R13, [R1+0x2544] ;  /* 0x00254400010d7983 */ /* 0x010f280000300800 */
[----:B------:R-:W4:Y:S01]  /*603e0*/  LDL.LU R9, [R1+0x254c] ;  /* 0x00254c0001097983 */ /* 0x000f220000300800 */
[----:B-1----:R-:W-:-:S03]  /*603f0*/  IMAD.MOV.U32 R80, RZ, RZ, R12 ;  /* 0x000000ffff507224 */ /* 0x002fc600078e000c */
[----:B------:R-:W-:Y:S01]  /*60400*/  STL [R1+0x291c], R12 ;  /* 0x00291c0c01007387 */ /* 0x000fe20000100800 */
[--C-:B---3--:R-:W-:Y:S02]  /*60410*/  IMAD.X R14, R14, 0x1, R0.reuse, P1 ;  /* 0x000000010e0e7824 */ /* 0x108fe400008e0600 */
[----:B------:R-:W-:Y:S02]  /*60420*/  IMAD.X R79, R79, 0x1, R0, P2 ;  /* 0x000000014f4f7824 */ /* 0x000fe400010e0600 */
[----:B------:R-:W-:Y:S01]  /*60430*/  IMAD.MOV.U32 R81, RZ, RZ, R14 ;  /* 0x000000ffff517224 */ /* 0x000fe200078e000e */
[----:B------:R1:W-:Y:S01]  /*60440*/  STL [R1+0x2918], R14 ;  /* 0x0029180e01007387 */ /* 0x0003e20000100800 */
[----:B------:R-:W-:-:S03]  /*60450*/  IADD3 R11, P1, R11, R2, RZ ;  /* 0x000000020b0b7210 */ /* 0x000fc60007f3e0ff */
[----:B------:R3:W-:Y:S02]  /*60460*/  STL [R1+0x2924], R78 ;  /* 0x0029244e01007387 */ /* 0x0007e40000100800 */
[----:B------:R-:W-:Y:S02]  /*60470*/  IMAD.X R77, R77, 0x1, R0, P1 ;  /* 0x000000014d4d7824 */ /* 0x000fe400008e0600 */
[----:B-1----:R-:W4:Y:S04]  /*60480*/  LDL.LU R14, [R1+0x2540] ;  /* 0x00254000010e7983 */ /* 0x002f280000300800 */
[----:B------:R1:W-:Y:S04]  /*60490*/  STL [R1+0x2920], R79 ;  /* 0x0029204f01007387 */ /* 0x0003e80000100800 */
[----:B------:R-:W-:Y:S04]  /*604a0*/  LDGSTS.E [R5+0x1000c], desc[UR4][R80.64], P0 ;  /* 0x1000c00050057fae */ /* 0x000fe80008121844 */
[----:B------:R-:W4:Y:S04]  /*604b0*/  LDL.LU R12, [R1+0x2548] ;  /* 0x00254800010c7983 */ /* 0x000f280000300800 */
[----:B------:R3:W-:Y:S01]  /*604c0*/  LDGSTS.E [R5+0x1400c], desc[UR4][R78.64], P0 ;  /* 0x1400c0004e057fae */ /* 0x0007e20008121844 */
[----:B------:R-:W-:-:S03]  /*604d0*/  IADD3 R6, P2, R6, R2, RZ ;  /* 0x0000000206067210 */ /* 0x000fc60007f5e0ff */
[----:B------:R-:W-:Y:S02]  /*604e0*/  STL [R1+0x292c], R11 ;  /* 0x00292c0b01007387 */ /* 0x000fe40000100800 */
[----:B------:R-:W-:Y:S02]  /*604f0*/  IMAD.X R7, R7, 0x1, R0, P2 ;  /* 0x0000000107077824 */ /* 0x000fe400010e0600 */
[----:B------:R-:W-:Y:S01]  /*60500*/  STL [R1+0x2928], R77 ;  /* 0x0029284d01007387 */ /* 0x000fe20000100800 */
[----:B---3--:R-:W-:Y:S02]  /*60510*/  IMAD.MOV.U32 R78, RZ, RZ, R11 ;  /* 0x000000ffff4e7224 */ /* 0x008fe400078e000b */
[----:B-1----:R-:W-:Y:S01]  /*60520*/  IMAD.MOV.U32 R79, RZ, RZ, R77 ;  /* 0x000000ffff4f7224 */ /* 0x002fe200078e004d */
[----:B------:R-:W-:Y:S04]  /*60530*/  STL [R1+0x2934], R6 ;  /* 0x0029340601007387 */ /* 0x000fe80000100800 */
[----:B------:R1:W-:Y:S04]  /*60540*/  LDGSTS.E [R5+0x1800c], desc[UR4][R78.64], P0 ;  /* 0x1800c0004e057fae */ /* 0x0003e80008121844 */
[----:B------:R3:W-:Y:S01]  /*60550*/  STL [R1+0x2930], R7 ;  /* 0x0029300701007387 */ /* 0x0007e20000100800 */
[----:B-1----:R-:W-:-:S03]  /*60560*/  IMAD.MOV.U32 R79, RZ, RZ, R7 ;  /* 0x000000ffff4f7224 */ /* 0x002fc600078e0007 */
[----:B---3--:R-:W3:Y:S04]  /*60570*/  LDL.LU R7, [R1+0x2554] ;  /* 0x0025540001077983 */ /* 0x008ee80000300800 */
[----:B------:R-:W3:Y:S01]  /*60580*/  LDL.LU R11, [R1+0x2550] ;  /* 0x00255000010b7983 */ /* 0x000ee20000300800 */
[----:B------:R-:W1:Y:S01]  /*60590*/  S2R R77, SR_TID.X ;  /* 0x00000000004d7919 */ /* 0x000e620000002100 */
[----:B------:R-:W-:Y:S01]  /*605a0*/  IMAD.MOV.U32 R78, RZ, RZ, R6 ;  /* 0x000000ffff4e7224 */ /* 0x000fe200078e0006 */
[----:B------:R-:W-:Y:S01]  /*605b0*/  UISETP.GT.AND UP1, UPT, UR12, 0x18, UPT ;  /* 0x000000180c00788c */ /* 0x000fe2000bf24270 */
[----:B--2---:R-:W-:Y:S01]  /*605c0*/  IADD3 R10, P1, R10, R2, RZ ;  /* 0x000000020a0a7210 */ /* 0x004fe20007f3e0ff */
[----:B------:R-:W2:Y:S02]  /*605d0*/  LDL.LU R80, [R1+0x255c] ;  /* 0x00255c0001507983 */ /* 0x000ea40000300800 */
[----:B------:R-:W-:-:S02]  /*605e0*/  USEL UR8, URZ, 0x4, !UP1 ;  /* 0x000000043f087887 */ /* 0x000fc4000c800000 */
[----:B------:R1:W-:Y:S01]  /*605f0*/  LDGSTS.E [R5+0x1c00c], desc[UR4][R78.64], P0 ;  /* 0x1c00c0004e057fae */ /* 0x0003e20008121844 */
[----:B------:R-:W-:Y:S01]  /*60600*/  IMAD.X R76, R76, 0x1, R0, P1 ;  /* 0x000000014c4c7824 */ /* 0x000fe200008e0600 */
[----:B------:R-:W-:Y:S02]  /*60610*/  USEL UR8, UR8, URZ, !UP0 ;  /* 0x0000003f08087287 */ /* 0x000fe4000c000000 */
[----:B------:R-:W-:Y:S01]  /*60620*/  STL [R1+0x253c], R10 ;  /* 0x00253c0a01007387 */ /* 0x000fe20000100800 */
[C---:B-1----:R-:W-:Y:S01]  /*60630*/  IMAD.SHL.U32 R6, R77.reuse, 0x10, RZ ;  /* 0x000000104d067824 */ /* 0x042fe200078e00ff */
[----:B------:R-:W-:-:S04]  /*60640*/  LOP3.LUT R77, R77, 0x7f, RZ, 0xc0, !PT ;  /* 0x0000007f4d4d7812 */ /* 0x000fc800078ec0ff */
[----:B------:R-:W-:-:S05]  /*60650*/  LOP3.LUT R6, R6, 0x70, RZ, 0xc0, !PT ;  /* 0x0000007006067812 */ /* 0x000fca00078ec0ff */
[----:B------:R-:W-:-:S05]  /*60660*/  IMAD R6, R77, 0x80, R6 ;  /* 0x000000804d067824 */ /* 0x000fca00078e0206 */
[----:B------:R-:W-:Y:S01]  /*60670*/  LOP3.LUT R6, R6, 0x60, RZ, 0x3c, !PT ;  /* 0x0000006006067812 */ /* 0x000fe200078e3cff */
[----:B------:R1:W-:Y:S01]  /*60680*/  STL [R1+0x2538], R76 ;  /* 0x0025384c01007387 */ /* 0x0003e20000100800 */
[----:B------:R-:W-:-:S03]  /*60690*/  ISETP.NE.U32.AND P0, PT, RZ, UR8, PT ;  /* 0x00000008ff007c0c */ /* 0x000fc6000bf05070 */
[----:B------:R-:W-:Y:S02]  /*606a0*/  VIADD R5, R6, UR13 ;  /* 0x0000000d06057c36 */ /* 0x000fe40008000000 */
[----:B------:R-:W2:Y:S01]  /*606b0*/  LDL.LU R6, [R1+0x2564] ;  /* 0x0025640001067983 */ /* 0x000ea20000300800 */
[----:B------:R-:W-:Y:S01]  /*606c0*/  IMAD.MOV.U32 R77, RZ, RZ, R76 ;  /* 0x000000ffff4d7224 */ /* 0x000fe200078e004c */
[-C--:B----4-:R-:W-:Y:S02]  /*606d0*/  IADD3 R13, P1, R13, R2.reuse, RZ ;  /* 0x000000020d0d7210 */ /* 0x090fe40007f3e0ff */
[----:B------:R-:W4:Y:S01]  /*606e0*/  LDL.LU R81, [R1+0x2558] ;  /* 0x0025580001517983 */ /* 0x000f220000300800 */
[----:B-1----:R-:W-:Y:S01]  /*606f0*/  IMAD.MOV.U32 R76, RZ, RZ, R10 ;  /* 0x000000ffff4c7224 */ /* 0x002fe200078e000a */
[----:B------:R-:W-:Y:S02]  /*60700*/  IADD3 R9, P2, R9, R2, RZ ;  /* 0x0000000209097210 */ /* 0x000fe40007f5e0ff */
[----:B------:R-:W4:Y:S04]  /*60710*/  LDL.LU R10, [R1+0x2560] ;  /* 0x00256000010a7983 */ /* 0x000f280000300800 */
        /* <DEDUP_REMOVED lines=10> */
[----:B------:R-:W4:Y:S04]  /*607c0*/  LDL.LU R78, [R1+0x256c] ;  /* 0x00256c00014e7983 */ /* 0x000f280000300800 */
[----:B------:R-:W-:Y:S01]  /*607d0*/  LDGSTS.E [R5+0x4000], desc[UR4][R76.64], P0 ;  /* 0x040000004c057fae */ /* 0x000fe20008121844 */
[----:B-1----:R-:W-:-:S03]  /*607e0*/  IMAD.MOV.U32 R12, RZ, RZ, R9 ;  /* 0x000000ffff0c7224 */ /* 0x002fc600078e0009 */
[----:B------:R-:W4:Y:S04]  /*607f0*/  LDL.LU R79, [R1+0x2568] ;  /* 0x00256800014f7983 */ /* 0x000f280000300800 */
[----:B------:R1:W-:Y:S04]  /*60800*/  LDGSTS.E [R5+0x8000], desc[UR4][R12.64], P0 ;  /* 0x080000000c057fae */ /* 0x0003e80008121844 */
[----:B------:R-:W4:Y:S04]  /*60810*/  LDL.LU R76, [R1+0x2570] ;  /* 0x00257000014c7983 */ /* 0x000f280000300800 */
[----:B------:R-:W4:Y:S04]  /*60820*/  LDL.LU R9, [R1+0x2574] ;  /* 0x0025740001097983 */ /* 0x000f280000300800 */
[----:B------:R-:W4:Y:S01]  /*60830*/  LDL.LU R77, [R1+0x2578] ;  /* 0x00257800014d7983 */ /* 0x000f220000300800 */
[----:B---3--:R-:W-:-:S03]  /*60840*/  IADD3 R7, P1, R7, R2, RZ ;  /* 0x0000000207077210 */ /* 0x008fc60007f3e0ff */
        /* <DEDUP_REMOVED lines=14> */
[----:B--2---:R-:W-:-:S05]  /*60930*/  IADD3 R80, P1, R80, R2, RZ ;  /* 0x0000000250507210 */ /* 0x004fca0007f3e0ff */
[----:B------:R-:W-:Y:S02]  /*60940*/  ISETP.NE.U32.AND P0, PT, RZ, UR8, PT ;  /* 0x00000008ff007c0c */ /* 0x000fe4000bf05070 */
[----:B------:R-:W-:Y:S01]  /*60950*/  IADD3 R6, P2, R6, R2, RZ ;  /* 0x0000000206067210 */ /* 0x000fe20007f5e0ff */
[--C-:B----4-:R-:W-:Y:S01]  /*60960*/  IMAD.X R81, R81, 0x1, R0.reuse, P1 ;  /* 0x0000000151517824 */ /* 0x110fe200008e0600 */
[----:B------:R-:W-:Y:S03]  /*60970*/  STL [R1+0x255c], R80 ;  /* 0x00255c5001007387 */ /* 0x000fe60000100800 */
        /* <DEDUP_REMOVED lines=8> */
[----:B------:R-:W4:Y:S01]  /*60a00*/  LDL.LU R6, [R1+0x2594] ;  /* 0x0025940001067983 */ /* 0x000f220000300800 */
[----:B------:R-:W-:-:S03]  /*60a10*/  UISETP.GT.AND UP1, UPT, UR12, 0x1a, UPT ;  /* 0x0000001a0c00788c */ /* 0x000fc6000bf24270 */
[----:B------:R-:W-:Y:S01]  /*60a20*/  LDGSTS.E [R5+0x4004], desc[UR4][R80.64], P0 ;  /* 0x0400400050057fae */ /* 0x000fe20008121844 */
[----:B------:R-:W-:-:S04]  /*60a30*/  USEL UR8, URZ, 0x4, !UP1 ;  /* 0x000000043f087887 */ /* 0x000fc8000c800000 */
        /* <DEDUP_REMOVED lines=8> */
[----:B---3--:R-:W-:Y:S02]  /*60ac0*/  IADD3 R14, P3, R14, R2, RZ ;  /* 0x000000020e0e7210 */ /* 0x008fe40007f7e0ff */
        /* <DEDUP_REMOVED lines=12> */
[----:B---3--:R-:W3:Y:S01]  /*60b90*/  LDL.LU R76, [R1+0x259c] ;  /* 0x00259c00014c7983 */ /* 0x008ee20000300800 */
[--C-:B------:R-:W-:Y:S01]  /*60ba0*/  IMAD.X R13, R13, 0x1, R0.reuse, P0 ;  /* 0x000000010d0d7824 */ /* 0x100fe200000e0600 */
[----:B------:R-:W-:Y:S02]  /*60bb0*/  IADD3 R11, P2, R11, R2, RZ ;  /* 0x000000020b0b7210 */ /* 0x000fe40007f5e0ff */
[----:B------:R-:W3:Y:S04]  /*60bc0*/  LDL.LU R9, [R1+0x25a4] ;  /* 0x0025a40001097983 */ /* 0x000ee80000300800 */
[----:B------:R-:W3:Y:S01]  /*60bd0*/  LDL.LU R77, [R1+0x2598] ;  /* 0x00259800014d7983 */ /* 0x000ee20000300800 */
[----:B------:R-:W-:-:S03]  /*60be0*/  IMAD.X R12, R12, 0x1, R0, P2 ;  /* 0x000000010c0c7824 */ /* 0x000fc600010e0600 */
[----:B------:R-:W3:Y:S04]  /*60bf0*/  LDL.LU R14, [R1+0x25a0] ;  /* 0x0025a000010e7983 */ /* 0x000ee80000300800 */
[----:B------:R1:W-:Y:S04]  /*60c00*/  STL [R1+0x2584], R7 ;  /* 0x0025840701007387 */ /* 0x0003e80000100800 */
[----:B------:R1:W-:Y:S04]  /*60c10*/  LDGSTS.E [R5+0x8], desc[UR4][R78.64], P1 ;  /* 0x000080004e057fae */ /* 0x0003e80008921844 */
[----:B------:R1:W-:Y:S04]  /*60c20*/  STL [R1+0x2580], R13 ;  /* 0x0025800d01007387 */ /* 0x0003e80000100800 */
[----:B------:R2:W-:Y:S01]  /*60c30*/  STL [R1+0x258c], R11 ;  /* 0x00258c0b01007387 */ /* 0x0005e20000100800 */
[----:B-1----:R-:W-:-:S03]  /*60c40*/  IMAD.MOV.U32 R78, RZ, RZ, R7 ;  /* 0x000000ffff4e7224 */ /* 0x002fc600078e0007 */
[----:B------:R-:W3:Y:S01]  /*60c50*/  LDL.LU R7, [R1+0x25ac] ;  /* 0x0025ac0001077983 */ /* 0x000ee20000300800 */
[----:B------:R-:W-:-:S03]  /*60c60*/  IMAD.MOV.U32 R79, RZ, RZ, R13 ;  /* 0x000000ffff4f7224 */ /* 0x000fc600078e000d */
[----:B------:R-:W-:Y:S04]  /*60c70*/  STL [R1+0x2588], R12 ;  /* 0x0025880c01007387 */ /* 0x000fe80000100800 */
[----:B------:R-:W3:Y:S01]  /*60c80*/  LDL.LU R13, [R1+0x25a8] ;  /* 0x0025a800010d7983 */ /* 0x000ee20000300800 */
[----:B------:R-:W-:-:S03]  /*60c90*/  UISETP.GT.AND UP1, UPT, UR12, 0x1b, UPT ;  /* 0x0000001b0c00788c */ /* 0x000fc6000bf24270 */
[----:B------:R1:W-:Y:S01]  /*60ca0*/  LDGSTS.E [R5+0x4008], desc[UR4][R78.64], P1 ;  /* 0x040080004e057fae */ /* 0x0003e20008921844 */
[----:B----4-:R-:W-:Y:S01]  /*60cb0*/  IADD3 R6, P0, R6, R2, RZ ;  /* 0x0000000206067210 */ /* 0x010fe20007f1e0ff */
[----:B-1----:R-:W-:-:S04]  /*60cc0*/  IMAD.MOV.U32 R78, RZ, RZ, R11 ;  /* 0x000000ffff4e7224 */ /* 0x002fc800078e000b */
[----:B--2---:R-:W-:Y:S01]  /*60cd0*/  IMAD.X R10, R10, 0x1, R0, P0 ;  /* 0x000000010a0a7824 */ /* 0x004fe200000e0600 */
[----:B------:R-:W-:Y:S01]  /*60ce0*/  STL [R1+0x2594], R6 ;  /* 0x0025940601007387 */ /* 0x000fe20000100800 */
[----:B------:R-:W-:-:S03]  /*60cf0*/  IMAD.MOV.U32 R79, RZ, RZ, R12 ;  /* 0x000000ffff4f7224 */ /* 0x000fc600078e000c */
[----:B------:R1:W-:Y:S04]  /*60d00*/  STL [R1+0x2590], R10 ;  /* 0x0025900a01007387 */ /* 0x0003e80000100800 */
[----:B------:R-:W2:Y:S01]  /*60d10*/  LDL.LU R80, [R1+0x25b4] ;  /* 0x0025b40001507983 */ /* 0x000ea20000300800 */
[----:B------:R-:W-:Y:S01]  /*60d20*/  USEL UR8, URZ, 0x4, !UP1 ;  /* 0x000000043f087887 */ /* 0x000fe2000c800000 */
[----:B------:R-:W-:Y:S02]  /*60d30*/  IMAD.MOV.U32 R11, RZ, RZ, R10 ;  /* 0x000000ffff0b7224 */ /* 0x000fe400078e000a */
[----:B------:R-:W-:Y:S01]  /*60d40*/  LDGSTS.E [R5+0x8008], desc[UR4][R78.64], P1 ;  /* 0x080080004e057fae */ /* 0x000fe20008921844 */
[----:B-1----:R-:W-:Y:S01]  /*60d50*/  IMAD.MOV.U32 R10, RZ, RZ, R6 ;  /* 0x000000ffff0a7224 */ /* 0x002fe200078e0006 */
[----:B------:R-:W-:-:S04]  /*60d60*/  USEL UR8, UR8, URZ, !UP0 ;  /* 0x0000003f08087287 */ /* 0x000fc8000c000000 */
[----:B------:R-:W-:Y:S04]  /*60d70*/  LDGSTS.E [R5+0xc008], desc[UR4][R10.64], P1 ;  /* 0x0c0080000a057fae */ /* 0x000fe80008921844 */
[----:B------:R-:W4:Y:S04]  /*60d80*/  LDL.LU R78, [R1+0x293c] ;  /* 0x00293c00014e7983 */ /* 0x000f280000300800 */
[----:B------:R-:W4:Y:S04]  /*60d90*/  LDL.LU R81, [R1+0x25b0] ;  /* 0x0025b00001517983 */ /* 0x000f280000300800 */
[----:B------:R-:W4:Y:S04]  /*60da0*/  LDL.LU R79, [R1+0x2938] ;  /* 0x00293800014f7983 */ /* 0x000f280000300800 */
[----:B------:R-:W4:Y:S01]  /*60db0*/  LDL.LU R12, [R1+0x2940] ;  /* 0x00294000010c7983 */ /* 0x000f220000300800 */
[----:B------:R-:W-:-:S03]  /*60dc0*/  ISETP.NE.U32.AND P0, PT, RZ, UR8, PT ;  /* 0x00000008ff007c0c */ /* 0x000fc6000bf05070 */
[----:B------:R-:W4:Y:S04]  /*60dd0*/  LDL.LU R10, [R1+0x2944] ;  /* 0x00294400010a7983 */ /* 0x000f280000300800 */
[----:B------:R-:W4:Y:S04]  /*60de0*/  LDL.LU R11, [R1+0x2948] ;  /* 0x00294800010b7983 */ /* 0x000f280000300800 */
[----:B------:R-:W4:Y:S01]  /*60df0*/  LDL.LU R6, [R1+0x294c] ;  /* 0x00294c0001067983 */ /* 0x000f220000300800 */
[-C--:B---3--:R-:W-:Y:S02]  /*60e00*/  IADD3 R76, P1, R76, R2.reuse, RZ ;  /* 0x000000024c4c7210 */ /* 0x088fe40007f3e0ff */
[----:B------:R-:W-:-:S03]  /*60e10*/  IADD3 R9, P2, R9, R2, RZ ;  /* 0x0000000209097210 */ /* 0x000fc60007f5e0ff */
[--C-:B------:R-:W-:Y:S01]  /*60e20*/  IMAD.X R77, R77, 0x1, R0.reuse, P1 ;  /* 0x000000014d4d7824 */ /* 0x100fe200008e0600 */
[----:B------:R1:W-:Y:S01]  /*60e30*/  STL [R1+0x259c], R76 ;  /* 0x00259c4c01007387 */ /* 0x0003e20000100800 */
[----:B------:R-:W-:-:S03]  /*60e40*/  IMAD.X R14, R14, 0x1, R0, P2 ;  /* 0x000000010e0e7824 */ /* 0x000fc600010e0600 */
[----:B------:R3:W-:Y:S04]  /*60e50*/  STL [R1+0x2598], R77 ;  /* 0x0025984d01007387 */ /* 0x0007e80000100800 */
[----:B------:R1:W-:Y:S04]  /*60e60*/  LDGSTS.E [R5+0xc], desc[UR4][R76.64], P0 ;  /* 0x0000c0004c057fae */ /* 0x0003e80008121844 */
[----:B------:R3:W-:Y:S04]  /*60e70*/  STL [R1+0x25a4], R9 ;  /* 0x0025a40901007387 */ /* 0x0007e80000100800 */
[----:B------:R-:W-:Y:S01]  /*60e80*/  STL [R1+0x25a0], R14 ;  /* 0x0025a00e01007387 */ /* 0x000fe20000100800 */
[----:B-1----:R-:W-:Y:S01]  /*60e90*/  IMAD.MOV.U32 R76, RZ, RZ, R9 ;  /* 0x000000ffff4c7224 */ /* 0x002fe200078e0009 */
[----:B------:R-:W-:Y:S01]  /*60ea0*/  IADD3 R7, P1, R7, R2, RZ ;  /* 0x0000000207077210 */ /* 0x000fe20007f3e0ff */
[----:B---3--:R-:W-:Y:S01]  /*60eb0*/  IMAD.MOV.U32 R77, RZ, RZ, R14 ;  /* 0x000000ffff4d7224 */ /* 0x008fe200078e000e */
[----:B------:R-:W3:Y:S04]  /*60ec0*/  LDL.LU R9, [R1+0x2954] ;  /* 0x0029540001097983 */ /* 0x000ee80000300800 */
[----:B------:R1:W-:Y:S01]  /*60ed0*/  LDGSTS.E [R5+0x400c], desc[UR4][R76.64], P0 ;  /* 0x0400c0004c057fae */ /* 0x0003e20008121844 */
[----:B------:R-:W-:-:S03]  /*60ee0*/  IMAD.X R13, R13, 0x1, R0, P1 ;  /* 0x000000010d0d7824 */ /* 0x000fc600008e0600 */
[----:B------:R-:W-:Y:S04]  /*60ef0*/  STL [R1+0x25ac], R7 ;  /* 0x0025ac0701007387 */ /* 0x000fe80000100800 */
[----:B------:R1:W-:Y:S02]  /*60f00*/  STL [R1+0x25a8], R13 ;  /* 0x0025a80d01007387 */ /* 0x0003e40000100800 */
[----:B-1----:R-:W-:Y:S02]  /*60f10*/  IMAD.MOV.U32 R77, RZ, RZ, R13 ;  /* 0x000000ffff4d7224 */ /* 0x002fe400078e000d */
[----:B------:R-:W3:Y:S01]  /*60f20*/  LDL.LU R13, [R1+0x2950] ;  /* 0x00295000010d7983 */ /* 0x000ee20000300800 */
[----:B------:R-:W-:Y:S01]  /*60f30*/  UISETP.GT.AND UP1, UPT, UR12, 0x38, UPT ;  /* 0x000000380c00788c */ /* 0x000fe2000bf24270 */
[----:B------:R-:W-:-:S03]  /*60f40*/  IMAD.MOV.U32 R76, RZ, RZ, R7 ;  /* 0x000000ffff4c7224 */ /* 0x000fc600078e0007 */
[----:B------:R-:W-:Y:S02]  /*60f50*/  USEL UR8, URZ, 0x4, !UP1 ;  /* 0x000000043f087887 */ /* 0x000fe4000c800000 */
[----:B------:R-:W-:Y:S02]  /*60f60*/  LDGSTS.E [R5+0x800c], desc[UR4][R76.64], P0 ;  /* 0x0800c0004c057fae */ /* 0x000fe40008121844 */
[----:B------:R-:W-:Y:S01]  /*60f70*/  USEL UR8, UR8, URZ, !UP0 ;  /* 0x0000003f08087287 */ /* 0x000fe2000c000000 */
[----:B--2---:R-:W-:-:S05]  /*60f80*/  IADD3 R80, P2, R80, R2, RZ ;  /* 0x0000000250507210 */ /* 0x004fca0007f5e0ff */
[----:B------:R-:W-:Y:S01]  /*60f90*/  ISETP.NE.U32.AND P1, PT, RZ, UR8, PT ;  /* 0x00000008ff007c0c */ /* 0x000fe2000bf25070 */
[----:B------:R-:W2:Y:S04]  /*60fa0*/  LDL.LU R77, [R1+0x2958] ;  /* 0x00295800014d7983 */ /* 0x000ea80000300800 */
[----:B------:R-:W2:Y:S04]  /*60fb0*/  LDL.LU R14, [R1+0x295c] ;  /* 0x00295c00010e7983 */ /* 0x000ea80000300800 */
[----:B------:R-:W2:Y:S01]  /*60fc0*/  LDL.LU R76, [R1+0x2960] ;  /* 0x00296000014c7983 */ /* 0x000ea20000300800 */
[----:B----4-:R-:W-:-:S03]  /*60fd0*/  IADD3 R78, P3, R78, R2, RZ ;  /* 0x000000024e4e7210 */ /* 0x010fc60007f7e0ff */
[----:B------:R-:W4:Y:S01]  /*60fe0*/  LDL.LU R7, [R1+0x2964] ;  /* 0x0029640001077983 */ /* 0x000f220000300800 */
[----:B------:R-:W-:-:S05]  /*60ff0*/  IMAD.X R81, R81, 0x1, R0, P2 ;  /* 0x0000000151517824 */ /* 0x000fca00010e0600 */
[----:B------:R-:W-:Y:S01]  /*61000*/  LDGSTS.E [R5+0xc00c], desc[UR4][R80.64], P0 ;  /* 0x0c00c00050057fae */ /* 0x000fe20008121844 */
[----:B------:R-:W-:-:S03]  /*61010*/  IMAD.X R79, R79, 0x1, R0, P3 ;  /* 0x000000014f4f7824 */ /* 0x000fc600018e0600 */
[----:B------:R-:W-:Y:S01]  /*61020*/  STL [R1+0x25b4], R80 ;  /* 0x0025b45001007387 */ /* 0x000fe20000100800 */
[----:B------:R-:W-:-:S03]  /*61030*/  IADD3 R10, P0, R10, R2, RZ ;  /* 0x000000020a0a7210 */ /* 0x000fc60007f1e0ff */
[----:B------:R-:W-:Y:S02]  /*61040*/  STL [R1+0x25b0], R81 ;  /* 0x0025b05101007387 */ /* 0x000fe40000100800 */
[----:B------:R-:W-:Y:S02]  /*61050*/  IMAD.X R12, R12, 0x1, R0, P0 ;  /* 0x000000010c0c7824 */ /* 0x000fe400000e0600 */
[----:B------:R1:W-:Y:S01]  /*61060*/  STL [R1+0x293c], R78 ;  /* 0x00293c4e01007387 */ /* 0x0003e20000100800 */
[----:B------:R-:W-:-:S03]  /*61070*/  IADD3 R6, P2, R6, R2, RZ ;  /* 0x0000000206067210 */ /* 0x000fc60007f5e0ff */
[----:B------:R-:W-:Y:S04]  /*61080*/  STL [R1+0x2938], R79 ;  /* 0x0029384f01007387 */ /* 0x000fe80000100800 */
[----:B------:R1:W-:Y:S01]  /*61090*/  STL [R1+0x2944], R10 ;  /* 0x0029440a01007387 */ /* 0x0003e20000100800 */
[----:B------:R-:W-:-:S03]  /*610a0*/  IMAD.X R11, R11, 0x1, R0, P2 ;  /* 0x000000010b0b7824 */ /* 0x000fc600010e0600 */
[----:B------:R1:W-:Y:S04]  /*610b0*/  LDGSTS.E [R5+0x10000], desc[UR4][R78.64], P1 ;  /* 0x100000004e057fae */ /* 0x0003e80008921844 */
[----:B------:R1:W-:Y:S04]  /*610c0*/  STL [R1+0x2940], R12 ;  /* 0x0029400c01007387 */ /* 0x0003e80000100800 */
[----:B------:R-:W-:Y:S01]  /*610d0*/  STL [R1+0x294c], R6 ;  /* 0x00294c0601007387 */ /* 0x000fe20000100800 */
[----:B-1----:R-:W-:-:S03]  /*610e0*/  IMAD.MOV.U32 R78, RZ, RZ, R10 ;  /* 0x000000ffff4e7224 */ /* 0x002fc600078e000a */
[----:B------:R-:W4:Y:S01]  /*610f0*/  LDL.LU R10, [R1+0x296c] ;  /* 0x00296c00010a7983 */ /* 0x000f220000300800 */
[----:B------:R-:W-:-:S03]  /*61100*/  IMAD.MOV.U32 R79, RZ, RZ, R12 ;  /* 0x000000ffff4f7224 */ /* 0x000fc600078e000c */
[----:B------:R1:W-:Y:S04]  /*61110*/  STL [R1+0x2948], R11 ;  /* 0x0029480b01007387 */ /* 0x0003e80000100800 */
[----:B------:R-:W4:Y:S04]  /*61120*/  LDL.LU R12, [R1+0x2968] ;  /* 0x00296800010c7983 */ /* 0x000f280000300800 */
[----:B------:R1:W-:Y:S02]  /*61130*/  LDGSTS.E [R5+0x14000], desc[UR4][R78.64], P1 ;  /* 0x140000004e057fae */ /* 0x0003e40008921844 */
[----:B-1----:R-:W-:-:S02]  /*61140*/  IMAD.MOV.U32 R78, RZ, RZ, R6 ;  /* 0x000000ffff4e7224 */ /* 0x002fc400078e0006 */
[----:B------:R-:W-:Y:S02]  /*61150*/  IMAD.MOV.U32 R79, RZ, RZ, R11 ;  /* 0x000000ffff4f7224 */ /* 0x000fe400078e000b */
[----:B------:R-:W4:Y:S04]  /*61160*/  LDL.LU R11, [R1+0x2974] ;  /* 0x00297400010b7983 */ /* 0x000f280000300800 */
[----:B------:R-:W4:Y:S04]  /*61170*/  LDL.LU R6, [R1+0x297c] ;  /* 0x00297c0001067983 */ /* 0x000f280000300800 */
[----:B------:R1:W-:Y:S01]  /*61180*/  LDGSTS.E [R5+0x18000], desc[UR4][R78.64], P1 ;  /* 0x180000004e057fae */ /* 0x0003e20008921844 */
[----:B---3--:R-:W-:-:S05]  /*61190*/  IADD3 R9, P0, R9, R2, RZ ;  /* 0x0000000209097210 */ /* 0x008fca0007f1e0ff */
        /* <DEDUP_REMOVED lines=9> */
[----:B------:R-:W-:Y:S01]  /*61230*/  USEL UR8, URZ, 0x4, !UP1 ;  /* 0x000000043f087887 */ /* 0x000fe2000c800000 */
[----:B--2---:R-:W-:-:S03]  /*61240*/  IADD3 R14, P1, R14, R2, RZ ;  /* 0x000000020e0e7210 */ /* 0x004fc60007f3e0ff */
[----:B------:R-:W-:Y:S02]  /*61250*/  USEL UR8, UR8, URZ, !UP0 ;  /* 0x0000003f08087287 */ /* 0x000fe4000c000000 */
[----:B------:R-:W-:Y:S01]  /*61260*/  IMAD.X R77, R77, 0x1, R0, P1 ;  /* 0x000000014d4d7824 */ /* 0x000fe200008e0600 */
[----:B----4-:R-:W-:-:S03]  /*61270*/  IADD3 R7, P2, R7, R2, RZ ;  /* 0x0000000207077210 */ /* 0x010fc60007f5e0ff */
[----:B------:R-:W-:Y:S01]  /*61280*/  ISETP.NE.U32.AND P0, PT, RZ, UR8, PT ;  /* 0x00000008ff007c0c */ /* 0x000fe2000bf05070 */
[----:B------:R-:W-:Y:S01]  /*61290*/  STL [R1+0x295c], R14 ;  /* 0x00295c0e01007387 */ /* 0x000fe20000100800 */
[----:B------:R-:W-:-:S03]  /*612a0*/  IMAD.X R76, R76, 0x1, R0, P2 ;  /* 0x000000014c4c7824 */ /* 0x000fc600010e0600 */
[----:B------:R1:W-:Y:S01]  /*612b0*/  STL [R1+0x2958], R77 ;  /* 0x0029584d01007387 */ /* 0x0003e20000100800 */
[----:B---3--:R-:W-:-:S03]  /*612c0*/  IMAD.MOV.U32 R79, RZ, RZ, R77 ;  /* 0x000000ffff4f7224 */ /* 0x008fc600078e004d */
[----:B------:R-:W-:Y:S01]  /*612d0*/  STL [R1+0x2964], R7 ;  /* 0x0029640701007387 */ /* 0x000fe20000100800 */
[----:B------:R-:W-:-:S03]  /*612e0*/  IMAD.MOV.U32 R78, RZ, RZ, R14 ;  /* 0x000000ffff4e7224 */ /* 0x000fc600078e000e */
[----:B------:R2:W-:Y:S01]  /*612f0*/  STL [R1+0x2960], R76 ;  /* 0x0029604c01007387 */ /* 0x0005e20000100800 */
[----:B-1----:R-:W-:-:S03]  /*61300*/  IMAD.MOV.U32 R77, RZ, RZ, R76 ;  /* 0x000000ffff4d7224 */ /* 0x002fc600078e004c */
[----:B------:R-:W3:Y:S04]  /*61310*/  LDL.LU R80, [R1+0x2984] ;  /* 0x0029840001507983 */ /* 0x000ee80000300800 */
[----:B------:R-:W4:Y:S01]  /*61320*/  LDL.LU R14, [R1+0x298c] ;  /* 0x00298c00010e7983 */ /* 0x000f220000300800 */
[----:B--2---:R-:W-:-:S03]  /*61330*/  IMAD.MOV.U32 R76, RZ, RZ, R7 ;  /* 0x000000ffff4c7224 */ /* 0x004fc600078e0007 */
[----:B------:R1:W-:Y:S04]  /*61340*/  LDGSTS.E [R5+0x10004], desc[UR4][R78.64], P0 ;  /* 0x100040004e057fae */ /* 0x0003e80008121844 */
[----:B------:R-:W2:Y:S04]  /*61350*/  LDL.LU R81, [R1+0x2980] ;  /* 0x0029800001517983 */ /* 0x000ea80000300800 */
[----:B------:R-:W-:Y:S01]  /*61360*/  LDGSTS.E [R5+0x14004], desc[UR4][R76.64], P0 ;  /* 0x140040004c057fae */ /* 0x000fe20008121844 */
[----:B------:R-:W-:-:S03]  /*61370*/  IADD3 R10, P1, R10, R2, RZ ;  /* 0x000000020a0a7210 */ /* 0x000fc60007f3e0ff */
[----:B------:R-:W2:Y:S04]  /*61380*/  LDL.LU R76, [R1+0x2988] ;  /* 0x00298800014c7983 */ /* 0x000ea80000300800 */
[----:B------:R-:W2:Y:S01]  /*61390*/  LDL.LU R7, [R1+0x2994] ;  /* 0x0029940001077983 */ /* 0x000ea20000300800 */
[----:B------:R-:W-:-:S03]  /*613a0*/  IMAD.X R12, R12, 0x1, R0, P1 ;  /* 0x000000010c0c7824 */ /* 0x000fc600008e0600 */
[----:B------:R1:W-:Y:S02]  /*613b0*/  STL [R1+0x296c], R10 ;  /* 0x00296c0a01007387 */ /* 0x0003e40000100800 */
[----:B-1----:R-:W-:Y:S02]  /*613c0*/  IMAD.MOV.U32 R78, RZ, RZ, R10 ;  /* 0x000000ffff4e7224 */ /* 0x002fe400078e000a */
[----:B------:R1:W-:Y:S01]  /*613d0*/  STL [R1+0x2968], R12 ;  /* 0x0029680c01007387 */ /* 0x0003e20000100800 */
[----:B------:R-:W-:-:S03]  /*613e0*/  IMAD.MOV.U32 R79, RZ, RZ, R12 ;  /* 0x000000ffff4f7224 */ /* 0x000fc600078e000c */
[----:B------:R-:W2:Y:S04]  /*613f0*/  LDL.LU R10, [R1+0x2990] ;  /* 0x00299000010a7983 */ /* 0x000ea80000300800 */
[----:B------:R-:W-:Y:S04]  /*61400*/  LDGSTS.E [R5+0x18004], desc[UR4][R78.64], P0 ;  /* 0x180040004e057fae */ /* 0x000fe80008121844 */
[----:B-1----:R-:W2:Y:S01]  /*61410*/  LDL.LU R12, [R1+0x299c] ;  /* 0x00299c00010c7983 */ /* 0x002ea20000300800 */
[-C--:B------:R-:W-:Y:S02]  /*61420*/  IADD3 R11, P2, R11, R2.reuse, RZ ;  /* 0x000000020b0b7210 */ /* 0x080fe40007f5e0ff */
[----:B------:R-:W-:Y:S01]  /*61430*/  IADD3 R6, P3, R6, R2, RZ ;  /* 0x0000000206067210 */ /* 0x000fe20007f7e0ff */
[----:B------:R-:W2:Y:S04]  /*61440*/  LDL.LU R78, [R1+0x29a4] ;  /* 0x0029a400014e7983 */ /* 0x000ea80000300800 */
[----:B------:R-:W-:Y:S01]  /*61450*/  STL [R1+0x2974], R11 ;  /* 0x0029740b01007387 */ /* 0x000fe20000100800 */
[----:B------:R-:W-:-:S02]  /*61460*/  IMAD.MOV.U32 R82, RZ, RZ, R11 ;  /* 0x000000ffff527224 */ /* 0x000fc400078e000b */
[--C-:B------:R-:W-:Y:S02]  /*61470*/  IMAD.X R13, R13, 0x1, R0.reuse, P2 ;  /* 0x000000010d0d7824 */ /* 0x100fe400010e0600 */
        /* <DEDUP_REMOVED lines=12> */
[----:B---3--:R-:W3:Y:S04]  /*61540*/  LDL.LU R9, [R1+0x29b0] ;  /* 0x0029b00001097983 */ /* 0x008ee80000300800 */
[----:B------:R-:W3:Y:S01]  /*61550*/  LDL.LU R6, [R1+0x29b4] ;  /* 0x0029b40001067983 */ /* 0x000ee20000300800 */
[----:B------:R-:W-:-:S04]  /*61560*/  UISETP.GT.AND UP1, UPT, UR12, 0x3a, UPT ;  /* 0x0000003a0c00788c */ /* 0x000fc8000bf24270 */
[----:B------:R-:W-:-:S04]  /*61570*/  USEL UR8, URZ, 0x4, !UP1 ;  /* 0x000000043f087887 */ /* 0x000fc8000c800000 */
[----:B------:R-:W-:Y:S01]  /*61580*/  USEL UR8, UR8, URZ, !UP0 ;  /* 0x0000003f08087287 */ /* 0x000fe2000c000000 */
[----:B------:R-:W-:-:S05]  /*61590*/  IADD3 R80, P0, R80, R2, RZ ;  /* 0x0000000250507210 */ /* 0x000fca0007f1e0ff */
[----:B------:R-:W-:Y:S02]  /*615a0*/  ISETP.NE.U32.AND P1, PT, RZ, UR8, PT ;  /* 0x00000008ff007c0c */ /* 0x000fe4000bf25070 */
[-C--:B----4-:R-:W-:Y:S01]  /*615b0*/  IADD3 R14, P2, R14, R2.reuse, RZ ;  /* 0x000000020e0e7210 */ /* 0x090fe20007f5e0ff */
[--C-:B--2---:R-:W-:Y:S01]  /*615c0*/  IMAD.X R81, R81, 0x1, R0.reuse, P0 ;  /* 0x0000000151517824 */ /* 0x104fe200000e0600 */
[----:B------:R-:W-:Y:S01]  /*615d0*/  IADD3 R7, P0, R7, R2, RZ ;  /* 0x0000000207077210 */ /* 0x000fe20007f1e0ff */
[----:B------:R1:W-:Y:S02]  /*615e0*/  STL [R1+0x2984], R80 ;  /* 0x0029845001007387 */ /* 0x0003e40000100800 */
[--C-:B------:R-:W-:Y:S02]  /*615f0*/  IMAD.X R76, R76, 0x1, R0.reuse, P2 ;  /* 0x000000014c4c7824 */ /* 0x100fe400010e0600 */
[----:B------:R2:W-:Y:S04]  /*61600*/  STL [R1+0x2980], R81 ;  /* 0x0029805101007387 */ /* 0x0005e80000100800 */
[----:B------:R-:W-:Y:S04]  /*61610*/  LDGSTS.E [R5+0x10008], desc[UR4][R82.64], P1 ;  /* 0x1000800052057fae */ /* 0x000fe80008921844 */
[----:B------:R1:W-:Y:S01]  /*61620*/  LDGSTS.E [R5+0x14008], desc[UR4][R80.64], P1 ;  /* 0x1400800050057fae */ /* 0x0003e20008921844 */
[----:B------:R-:W-:-:S02]  /*61630*/  IMAD.X R10, R10, 0x1, R0, P0 ;  /* 0x000000010a0a7824 */ /* 0x000fc400000e0600 */
[----:B-1----:R-:W-:Y:S02]  /*61640*/  IMAD.MOV.U32 R80, RZ, RZ, R14 ;  /* 0x000000ffff507224 */ /* 0x002fe400078e000e */
[----:B--2---:R-:W-:-:S05]  /*61650*/  IMAD.MOV.U32 R81, RZ, RZ, R76 ;  /* 0x000000ffff517224 */ /* 0x004fca00078e004c */
[----:B------:R1:W-:Y:S04]  /*61660*/  LDGSTS.E [R5+0x18008], desc[UR4][R80.64], P1 ;  /* 0x1800800050057fae */ /* 0x0003e80008921844 */
[----:B------:R2:W-:Y:S01]  /*61670*/  STL [R1+0x298c], R14 ;  /* 0x00298c0e01007387 */ /* 0x0005e20000100800 */
[----:B-1----:R-:W-:Y:S02]  /*61680*/  IMAD.MOV.U32 R80, RZ, RZ, R7 ;  /* 0x000000ffff507224 */ /* 0x002fe400078e0007 */
[----:B------:R-:W-:Y:S01]  /*61690*/  IMAD.MOV.U32 R81, RZ, RZ, R10 ;  /* 0x000000ffff517224 */ /* 0x000fe200078e000a */
[----:B------:R1:W-:Y:S04]  /*616a0*/  STL [R1+0x2988], R76 ;  /* 0x0029884c01007387 */ /* 0x0003e80000100800 */
[----:B------:R4:W-:Y:S01]  /*616b0*/  LDGSTS.E [R5+0x1c008], desc[UR4][R80.64], P1 ;  /* 0x1c00800050057fae */ /* 0x0009e20008921844 */
[----:B------:R-:W-:-:S03]  /*616c0*/  IADD3 R12, P1, R12, R2, RZ ;  /* 0x000000020c0c7210 */ /* 0x000fc60007f3e0ff */
[----:B--2---:R-:W2:Y:S01]  /*616d0*/  LDL.LU R14, [R1+0x25bc] ;  /* 0x0025bc00010e7983 */ /* 0x004ea20000300800 */
[----:B------:R-:W-:-:S03]  /*616e0*/  IADD3 R78, P2, R78, R2, RZ ;  /* 0x000000024e4e7210 */ /* 0x000fc60007f5e0ff */
[----:B------:R4:W-:Y:S04]  /*616f0*/  STL [R1+0x2994], R7 ;  /* 0x0029940701007387 */ /* 0x0009e80000100800 */
[----:B------:R4:W-:Y:S04]  /*61700*/  STL [R1+0x2990], R10 ;  /* 0x0029900a01007387 */ /* 0x0009e80000100800 */
[----:B-1----:R-:W2:Y:S01]  /*61710*/  LDL.LU R76, [R1+0x25b8] ;  /* 0x0025b800014c7983 */ /* 0x002ea20000300800 */
[----:B------:R-:W-:-:S03]  /*61720*/  UISETP.GT.AND UP1, UPT, UR12, 0x3b, UPT ;  /* 0x0000003b0c00788c */ /* 0x000fc6000bf24270 */
[----:B----4-:R-:W4:Y:S04]  /*61730*/  LDL.LU R7, [R1+0x25c4] ;  /* 0x0025c40001077983 */ /* 0x010f280000300800 */
[----:B------:R-:W4:Y:S04]  /*61740*/  LDL.LU R10, [R1+0x25cc] ;  /* 0x0025cc00010a7983 */ /* 0x000f280000300800 */
[----:B------:R-:W-:Y:S01]  /*61750*/  STL [R1+0x299c], R12 ;  /* 0x00299c0c01007387 */ /* 0x000fe20000100800 */
[----:B------:R-:W-:Y:S01]  /*61760*/  USEL UR8, URZ, 0x4, !UP1 ;  /* 0x000000043f087887 */ /* 0x000fe2000c800000 */
[----:B------:R-:W-:-:S03]  /*61770*/  IMAD.MOV.U32 R80, RZ, RZ, R12 ;  /* 0x000000ffff507224 */ /* 0x000fc600078e000c */
[----:B------:R-:W-:-:S06]  /*61780*/  USEL UR8, UR8, URZ, !UP0 ;  /* 0x0000003f08087287 */ /* 0x000fcc000c000000 */
[----:B------:R-:W-:Y:S01]  /*61790*/  ISETP.NE.U32.AND P0, PT, RZ, UR8, PT ;  /* 0x00000008ff007c0c */ /* 0x000fe2000bf05070 */
[----:B------:R-:W-:-:S04]  /*617a0*/  IMAD.X R13, R13, 0x1, R0, P1 ;  /* 0x000000010d0d7824 */ /* 0x000fc800008e0600 */
[----:B------:R-:W-:Y:S01]  /*617b0*/  IMAD.MOV.U32 R81, RZ, RZ, R13 ;  /* 0x000000ffff517224 */ /* 0x000fe200078e000d */
[----:B------:R1:W-:Y:S01]  /*617c0*/  STL [R1+0x2998], R13 ;  /* 0x0029980d01007387 */ /* 0x0003e20000100800 */
[----:B------:R-:W-:-:S03]  /*617d0*/  IMAD.X R79, R79, 0x1, R0, P2 ;  /* 0x000000014f4f7824 */ /* 0x000fc600010e0600 */
[----:B------:R3:W-:Y:S01]  /*617e0*/  STL [R1+0x29a4], R78 ;  /* 0x0029a44e01007387 */ /* 0x0007e20000100800 */
[----:B------:R-:W-:-:S03]  /*617f0*/  IADD3 R11, P1, R11, R2, RZ ;  /* 0x000000020b0b7210 */ /* 0x000fc60007f3e0ff */
[----:B------:R-:W-:Y:S04]  /*61800*/  LDGSTS.E [R5+0x1000c], desc[UR4][R80.64], P0 ;  /* 0x1000c00050057fae */ /* 0x000fe80008121844 */
[----:B-1----:R-:W4:Y:S04]  /*61810*/  LDL.LU R13, [R1+0x25c0] ;  /* 0x0025c000010d7983 */ /* 0x002f280000300800 */
[----:B------:R1:W-:Y:S04]  /*61820*/  STL [R1+0x29a0], R79 ;  /* 0x0029a04f01007387 */ /* 0x0003e80000100800 */
[----:B------:R-:W4:Y:S01]  /*61830*/  LDL.LU R12, [R1+0x25c8] ;  /* 0x0025c800010c7983 */ /* 0x000f220000300800 */
[----:B------:R-:W-:-:S03]  /*61840*/  IMAD.X R77, R77, 0x1, R0, P1 ;  /* 0x000000014d4d7824 */ /* 0x000fc600008e0600 */
[----:B------:R1:W-:Y:S01]  /*61850*/  LDGSTS.E [R5+0x1400c], desc[UR4][R78.64], P0 ;  /* 0x1400c0004e057fae */ /* 0x0003e20008121844 */
[----:B---3--:R-:W-:-:S03]  /*61860*/  IADD3 R6, P2, R6, R2, RZ ;  /* 0x0000000206067210 */ /* 0x008fc60007f5e0ff */
[----:B------:R-:W-:Y:S02]  /*61870*/  STL [R1+0x29ac], R11 ;  /* 0x0029ac0b01007387 */ /* 0x000fe40000100800 */
[----:B------:R-:W-:Y:S02]  /*61880*/  IMAD.X R9, R9, 0x1, R0, P2 ;  /* 0x0000000109097824 */ /* 0x000fe400010e0600 */
[----:B-1----:R-:W-:Y:S02]  /*61890*/  IMAD.MOV.U32 R78, RZ, RZ, R11 ;  /* 0x000000ffff4e7224 */ /* 0x002fe400078e000b */
[----:B------:R-:W-:Y:S01]  /*618a0*/  IMAD.MOV.U32 R79, RZ, RZ, R77 ;  /* 0x000000ffff4f7224 */ /* 0x000fe200078e004d */
[----:B------:R-:W-:Y:S04]  /*618b0*/  STL [R1+0x29a8], R77 ;  /* 0x0029a84d01007387 */ /* 0x000fe80000100800 */
[----:B------:R-:W-:Y:S04]  /*618c0*/  STL [R1+0x29b4], R6 ;  /* 0x0029b40601007387 */ /* 0x000fe80000100800 */
[----:B------:R1:W-:Y:S04]  /*618d0*/  LDGSTS.E [R5+0x1800c], desc[UR4][R78.64], P0 ;  /* 0x1800c0004e057fae */ /* 0x0003e80008121844 */
[----:B------:R3:W-:Y:S01]  /*618e0*/  STL [R1+0x29b0], R9 ;  /* 0x0029b00901007387 */ /* 0x0007e20000100800 */
[----:B-1----:R-:W-:-:S03]  /*618f0*/  IMAD.MOV.U32 R79, RZ, RZ, R9 ;  /* 0x000000ffff4f7224 */ /* 0x002fc600078e0009 */
[----:B---3--:R-:W3:Y:S04]  /*61900*/  LDL.LU R9, [R1+0x25d4] ;  /* 0x0025d40001097983 */ /* 0x008ee80000300800 */
[----:B------:R-:W3:Y:S01]  /*61910*/  LDL.LU R11, [R1+0x25d0] ;  /* 0x0025d000010b7983 */ /* 0x000ee20000300800 */
[----:B------:R-:W1:Y:S01]  /*61920*/  S2R R77, SR_TID.X ;  /* 0x00000000004d7919 */ /* 0x000e620000002100 */
[----:B------:R-:W-:Y:S01]  /*61930*/  UISETP.GT.AND UP1, UPT, UR12, 0x1c, UPT ;  /* 0x0000001c0c00788c */ /* 0x000fe2000bf24270 */
[----:B------:R-:W-:Y:S01]  /*61940*/  IMAD.MOV.U32 R78, RZ, RZ, R6 ;  /* 0x000000ffff4e7224 */ /* 0x000fe200078e0006 */
[----:B------:R-:W3:Y:S02]  /*61950*/  LDL.LU R80, [R1+0x25dc] ;  /* 0x0025dc0001507983 */ /* 0x000ee40000300800 */
[----:B------:R-:W-:-:S02]  /*61960*/  USEL UR8, URZ, 0x4, !UP1 ;  /* 0x000000043f087887 */ /* 0x000fc4000c800000 */
[----:B------:R4:W-:Y:S02]  /*61970*/  LDGSTS.E [R5+0x1c00c], desc[UR4][R78.64], P0 ;  /* 0x1c00c0004e057fae */ /* 0x0009e40008121844 */
[----:B------:R-:W-:-:S06]  /*61980*/  USEL UR8, UR8, URZ, !UP0 ;  /* 0x0000003f08087287 */ /* 0x000fcc000c000000 */
[----:B------:R-:W-:Y:S01]  /*61990*/  ISETP.NE.U32.AND P0, PT, RZ, UR8, PT ;  /* 0x00000008ff007c0c */ /* 0x000fe2000bf05070 */
[C---:B-1----:R-:W-:Y:S01]  /*619a0*/  IMAD.SHL.U32 R6, R77.reuse, 0x10, RZ ;  /* 0x000000104d067824 */ /* 0x042fe200078e00ff */
[----:B------:R-:W-:-:S04]  /*619b0*/  LOP3.LUT R77, R77, 0x7f, RZ, 0xc0, !PT ;  /* 0x0000007f4d4d7812 */ /* 0x000fc800078ec0ff */
[----:B------:R-:W-:Y:S02]  /*619c0*/  LOP3.LUT R6, R6, 0x70, RZ, 0xc0, !PT ;  /* 0x0000007006067812 */ /* 0x000fe400078ec0ff */
[----:B--2---:R-:W-:-:S03]  /*619d0*/  IADD3 R14, P1, R14, R2, RZ ;  /* 0x000000020e0e7210 */ /* 0x004fc60007f3e0ff */
[----:B------:R-:W-:Y:S02]  /*619e0*/  IMAD R6, R77, 0x80, R6 ;  /* 0x000000804d067824 */ /* 0x000fe400078e0206 */
[----:B------:R-:W-:-:S03]  /*619f0*/  IMAD.X R76, R76, 0x1, R0, P1 ;  /* 0x000000014c4c7824 */ /* 0x000fc600008e0600 */
[----:B------:R-:W-:Y:S02]  /*61a00*/  LOP3.LUT R6, R6, 0x70, RZ, 0x3c, !PT ;  /* 0x0000007006067812 */ /* 0x000fe400078e3cff */
[-C--:B----4-:R-:W-:Y:S01]  /*61a10*/  IADD3 R7, P1, R7, R2.reuse, RZ ;  /* 0x0000000207077210 */ /* 0x090fe20007f3e0ff */
[----:B------:R-:W-:Y:S01]  /*61a20*/  STL [R1+0x25bc], R14 ;  /* 0x0025bc0e01007387 */ /* 0x000fe20000100800 */
[----:B------:R-:W-:Y:S02]  /*61a30*/  IMAD.MOV.U32 R77, RZ, RZ, R76 ;  /* 0x000000ffff4d7224 */ /* 0x000fe400078e004c */
[----:B------:R-:W-:Y:S01]  /*61a40*/  VIADD R5, R6, UR13 ;  /* 0x0000000d06057c36 */ /* 0x000fe20008000000 */
[----:B------:R1:W-:Y:S01]  /*61a50*/  STL [R1+0x25b8], R76 ;  /* 0x0025b84c01007387 */ /* 0x0003e20000100800 */
[----:B------:R-:W-:-:S03]  /*61a60*/  IADD3 R10, P2, R10, R2, RZ ;  /* 0x000000020a0a7210 */ /* 0x000fc60007f5e0ff */
[----:B------:R-:W2:Y:S04]  /*61a70*/  LDL.LU R6, [R1+0x25e4] ;  /* 0x0025e40001067983 */ /* 0x000ea80000300800 */
[----:B------:R-:W4:Y:S01]  /*61a80*/  LDL.LU R81, [R1+0x25d8] ;  /* 0x0025d80001517983 */ /* 0x000f220000300800 */
[----:B-1----:R-:W-:-:S03]  /*61a90*/  IMAD.MOV.U32 R76, RZ, RZ, R14 ;  /* 0x000000ffff4c7224 */ /* 0x002fc600078e000e */
[----:B------:R-:W4:Y:S04]  /*61aa0*/  LDL.LU R79, [R1+0x25e0] ;  /* 0x0025e000014f7983 */ /* 0x000f280000300800 */
[----:B------:R1:W-:Y:S04]  /*61ab0*/  STL [R1+0x25c4], R7 ;  /* 0x0025c40701007387 */ /* 0x0003e80000100800 */
[----:B------:R1:W-:Y:S02]  /*61ac0*/  LDGSTS.E [R5], desc[UR4][R76.64], P0 ;  /* 0x000000004c057fae */ /* 0x0003e40008121844 */
[----:B-1----:R-:W-:-:S02]  /*61ad0*/  IMAD.MOV.U32 R76, RZ, RZ, R7 ;  /* 0x000000ffff4c7224 */ /* 0x002fc400078e0007 */
[----:B------:R-:W-:-:S05]  /*61ae0*/  IMAD.X R13, R13, 0x1, R0, P1 ;  /* 0x000000010d0d7824 */ /* 0x000fca00008e0600 */
[----:B------:R1:W-:Y:S01]  /*61af0*/  STL [R1+0x25c0], R13 ;  /* 0x0025c00d01007387 */ /* 0x0003e20000100800 */
[----:B------:R-:W-:-:S03]  /*61b00*/  IMAD.X R12, R12, 0x1, R0, P2 ;  /* 0x000000010c0c7824 */ /* 0x000fc600010e0600 */
[----:B------:R-:W-:Y:S04]  /*61b10*/  STL [R1+0x25cc], R10 ;  /* 0x0025cc0a01007387 */ /* 0x000fe80000100800 */
[----:B------:R-:W4:Y:S04]  /*61b20*/  LDL.LU R7, [R1+0x25ec] ;  /* 0x0025ec0001077983 */ /* 0x000f280000300800 */
[----:B------:R1:W-:Y:S04]  /*61b30*/  STL [R1+0x25c8], R12 ;  /* 0x0025c80c01007387 */ /* 0x0003e80000100800 */
[----:B------:R-:W4:Y:S01]  /*61b40*/  LDL.LU R78, [R1+0x25e8] ;  /* 0x0025e800014e7983 */ /* 0x000f220000300800 */
[----:B------:R-:W-:-:S02]  /*61b50*/  IMAD.MOV.U32 R77, RZ, RZ, R13 ;  /* 0x000000ffff4d7224 */ /* 0x000fc400078e000d */
[----:B-1----:R-:W-:-:S03]  /*61b60*/  IMAD.MOV.U32 R13, RZ, RZ, R12 ;  /* 0x000000ffff0d7224 */ /* 0x002fc600078e000c */
[----:B------:R-:W-:Y:S01]  /*61b70*/  LDGSTS.E [R5+0x4000], desc[UR4][R76.64], P0 ;  /* 0x040000004c057fae */ /* 0x000fe20008121844 */
[----:B------:R-:W-:-:S05]  /*61b80*/  IMAD.MOV.U32 R12, RZ, RZ, R10 ;  /* 0x000000ffff0c7224 */ /* 0x000fca00078e000a */
        /* <DEDUP_REMOVED lines=9> */
[----:B------:R-:W-:Y:S04]  /*61c20*/  STL [R1+0x25d4], R9 ;  /* 0x0025d40901007387 */ /* 0x000fe80000100800 */
        /* <DEDUP_REMOVED lines=11> */
[----:B------:R1:W-:Y:S01]  /*61ce0*/  STL [R1+0x25dc], R80 ;  /* 0x0025dc5001007387 */ /* 0x0003e20000100800 */
[----:B--2---:R-:W-:Y:S01]  /*61cf0*/  IADD3 R6, P2, R6, R2, RZ ;  /* 0x0000000206067210 */ /* 0x004fe20007f5e0ff */
[----:B----4-:R-:W-:-:S04]  /*61d00*/  IMAD.X R81, R81, 0x1, R0, P1 ;  /* 0x0000000151517824 */ /* 0x010fc800008e0600 */
[----:B------:R-:W-:Y:S01]  /*61d10*/  IMAD.X R79, R79, 0x1, R0, P2 ;  /* 0x000000014f4f7824 */ /* 0x000fe200010e0600 */
[----:B------:R-:W-:Y:S04]  /*61d20*/  STL [R1+0x25d8], R81 ;  /* 0x0025d85101007387 */ /* 0x000fe80000100800 */
[----:B------:R2:W-:Y:S04]  /*61d30*/  STL [R1+0x25e4], R6 ;  /* 0x0025e40601007387 */ /* 0x0005e80000100800 */
[----:B------:R1:W-:Y:S04]  /*61d40*/  LDGSTS.E [R5+0x4], desc[UR4][R80.64], P0 ;  /* 0x0000400050057fae */ /* 0x0003e80008121844 */
[----:B------:R4:W-:Y:S01]  /*61d50*/  STL [R1+0x25e0], R79 ;  /* 0x0025e04f01007387 */ /* 0x0009e20000100800 */
[----:B-1----:R-:W-:-:S03]  /*61d60*/  IMAD.MOV.U32 R80, RZ, RZ, R6 ;  /* 0x000000ffff507224 */ /* 0x002fc600078e0006 */
[----:B--2---:R-:W2:Y:S01]  /*61d70*/  LDL.LU R6, [R1+0x2614] ;  /* 0x0026140001067983 */ /* 0x004ea20000300800 */
[----:B------:R-:W-:Y:S01]  /*61d80*/  IMAD.MOV.U32 R81, RZ, RZ, R79 ;  /* 0x000000ffff517224 */ /* 0x000fe200078e004f */
[----:B------:R-:W-:-:S04]  /*61d90*/  UISETP.GT.AND UP1, UPT, UR12, 0x1e, UPT ;  /* 0x0000001e0c00788c */ /* 0x000fc8000bf24270 */
[----:B------:R-:W-:Y:S01]  /*61da0*/  USEL UR8, URZ, 0x4, !UP1 ;  /* 0x000000043f087887 */ /* 0x000fe2000c800000 */
[----:B------:R-:W-:Y:S03]  /*61db0*/  LDGSTS.E [R5+0x4004], desc[UR4][R80.64], P0 ;  /* 0x0400400050057fae */ /* 0x000fe60008121844 */
[----:B------:R-:W-:Y:S01]  /*61dc0*/  USEL UR8, UR8, URZ, !UP0 ;  /* 0x0000003f08087287 */ /* 0x000fe2000c000000 */
[----:B------:R-:W-:-:S05]  /*61dd0*/  IADD3 R7, P1, R7, R2, RZ ;  /* 0x0000000207077210 */ /* 0x000fca0007f3e0ff */
[----:B------:R-:W-:Y:S01]  /*61de0*/  IMAD.X R78, R78, 0x1, R0, P1 ;  /* 0x000000014e4e7824 */ /* 0x000fe200008e0600 */
[----:B------:R-:W-:Y:S03]  /*61df0*/  STL [R1+0x25ec], R7 ;  /* 0x0025ec0701007387 */ /* 0x000fe60000100800 */
[----:B----4-:R-:W-:Y:S01]  /*61e00*/  IMAD.MOV.U32 R79, RZ, RZ, R78 ;  /* 0x000000ffff4f7224 */ /* 0x010fe200078e004e */
[----:B------:R1:W-:Y:S02]  /*61e10*/  STL [R1+0x25e8], R78 ;  /* 0x0025e84e01007387 */ /* 0x0003e40000100800 */
[----:B-1----:R-:W-:Y:S02]  /*61e20*/  IMAD.MOV.U32 R78, RZ, RZ, R7 ;  /* 0x000000ffff4e7224 */ /* 0x002fe400078e0007 */
[----:B------:R-:W4:Y:S04]  /*61e30*/  LDL.LU R7, [R1+0x2610] ;  /* 0x0026100001077983 */ /* 0x000f280000300800 */
[----:B------:R1:W-:Y:S01]  /*61e40*/  LDGSTS.E [R5+0x8004], desc[UR4][R78.64], P0 ;  /* 0x080040004e057fae */ /* 0x0003e20008121844 */
[----:B------:R-:W-:-:S05]  /*61e50*/  IADD3 R10, P2, R10, R2, RZ ;  /* 0x000000020a0a7210 */ /* 0x000fca0007f5e0ff */
[----:B------:R-:W-:Y:S01]  /*61e60*/  IMAD.X R77, R77, 0x1, R0, P2 ;  /* 0x000000014d4d7824 */ /* 0x000fe200010e0600 */
[----:B---3--:R-:W-:Y:S01]  /*61e70*/  IADD3 R14, P3, R14, R2, RZ ;  /* 0x000000020e0e7210 */ /* 0x008fe20007f7e0ff */
[----:B-1----:R-:W-:Y:S02]  /*61e80*/  IMAD.MOV.U32 R78, RZ, RZ, R10 ;  /* 0x000000ffff4e7224 */ /* 0x002fe400078e000a */
[----:B------:R-:W-:Y:S01]  /*61e90*/  IMAD.MOV.U32 R79, RZ, RZ, R77 ;  /* 0x000000ffff4f7224 */ /* 0x000fe200078e004d */
[----:B------:R-:W-:Y:S01]  /*61ea0*/  ISETP.NE.U32.AND P1, PT, RZ, UR8, PT ;  /* 0x00000008ff007c0c */ /* 0x000fe2000bf25070 */
[----:B------:R-:W-:Y:S01]  /*61eb0*/  IMAD.X R76, R76, 0x1, R0, P3 ;  /* 0x000000014c4c7824 */ /* 0x000fe200018e0600 */
[----:B------:R-:W-:Y:S04]  /*61ec0*/  STL [R1+0x25f4], R10 ;  /* 0x0025f40a01007387 */ /* 0x000fe80000100800 */
[----:B------:R-:W-:Y:S04]  /*61ed0*/  LDGSTS.E [R5+0xc004], desc[UR4][R78.64], P0 ;  /* 0x0c0040004e057fae */ /* 0x000fe80008121844 */
[----:B------:R1:W-:Y:S04]  /*61ee0*/  STL [R1+0x25f0], R77 ;  /* 0x0025f04d01007387 */ /* 0x0003e80000100800 */
[----:B------:R-:W-:Y:S04]  /*61ef0*/  STL [R1+0x25fc], R14 ;  /* 0x0025fc0e01007387 */ /* 0x000fe80000100800 */
[----:B------:R3:W-:Y:S01]  /*61f00*/  STL [R1+0x25f8], R76 ;  /* 0x0025f84c01007387 */ /* 0x0007e20000100800 */
[----:B-1----:R-:W-:-:S03]  /*61f10*/  IMAD.MOV.U32 R77, RZ, RZ, R76 ;  /* 0x000000ffff4d7224 */ /* 0x002fc600078e004c */
[----:B------:R-:W4:Y:S04]  /*61f20*/  LDL.LU R80, [R1+0x261c] ;  /* 0x00261c0001507983 */ /* 0x000f280000300800 */
[----:B------:R-:W4:Y:S01]  /*61f30*/  LDL.LU R10, [R1+0x2624] ;  /* 0x00262400010a7983 */ /* 0x000f220000300800 */
[----:B------:R-:W-:Y:S01]  /*61f40*/  IADD3 R11, P0, R11, R2, RZ ;  /* 0x000000020b0b7210 */ /* 0x000fe20007f1e0ff */
[----:B---3--:R-:W-:Y:S02]  /*61f50*/  IMAD.MOV.U32 R76, RZ, RZ, R14 ;  /* 0x000000ffff4c7224 */ /* 0x008fe400078e000e */
[----:B------:R-:W3:Y:S02]  /*61f60*/  LDL.LU R81, [R1+0x2618] ;  /* 0x0026180001517983 */ /* 0x000ee40000300800 */
[----:B------:R-:W-:-:S02]  /*61f70*/  IMAD.X R13, R13, 0x1, R0, P0 ;  /* 0x000000010d0d7824 */ /* 0x000fc400000e0600 */
[----:B------:R-:W3:Y:S01]  /*61f80*/  LDL.LU R78, [R1+0x2620] ;  /* 0x00262000014e7983 */ /* 0x000ee20000300800 */
[----:B------:R-:W-:-:S03]  /*61f90*/  IADD3 R9, P2, R9, R2, RZ ;  /* 0x0000000209097210 */ /* 0x000fc60007f5e0ff */
[----:B------:R1:W-:Y:S02]  /*61fa0*/  STL [R1+0x2604], R11 ;  /* 0x0026040b01007387 */ /* 0x0003e40000100800 */
[----:B------:R-:W-:Y:S02]  /*61fb0*/  IMAD.X R12, R12, 0x1, R0, P2 ;  /* 0x000000010c0c7824 */ /* 0x000fe400010e0600 */
[----:B------:R1:W-:Y:S04]  /*61fc0*/  LDGSTS.E [R5+0x8], desc[UR4][R76.64], P1 ;  /* 0x000080004c057fae */ /* 0x0003e80008921844 */
[----:B------:R1:W-:Y:S04]  /*61fd0*/  STL [R1+0x2600], R13 ;  /* 0x0026000d01007387 */ /* 0x0003e80000100800 */
[----:B------:R-:W-:Y:S01]  /*61fe0*/  STL [R1+0x260c], R9 ;  /* 0x00260c0901007387 */ /* 0x000fe20000100800 */
[----:B-1----:R-:W-:-:S03]  /*61ff0*/  IMAD.MOV.U32 R76, RZ, RZ, R11 ;  /* 0x000000ffff4c7224 */ /* 0x002fc600078e000b */
[----:B------:R-:W3:Y:S01]  /*62000*/  LDL.LU R11, [R1+0x262c] ;  /* 0x00262c00010b7983 */ /* 0x000ee20000300800 */
[----:B------:R-:W-:-:S03]  /*62010*/  IMAD.MOV.U32 R77, RZ, RZ, R13 ;  /* 0x000000ffff4d7224 */ /* 0x000fc600078e000d */
[----:B------:R1:W-:Y:S04]  /*62020*/  STL [R1+0x2608], R12 ;  /* 0x0026080c01007387 */ /* 0x0003e80000100800 */
[----:B------:R-:W3:Y:S04]  /*62030*/  LDL.LU R13, [R1+0x2628] ;  /* 0x00262800010d7983 */ /* 0x000ee80000300800 */
[----:B------:R1:W-:Y:S04]  /*62040*/  LDGSTS.E [R5+0x4008], desc[UR4][R76.64], P1 ;  /* 0x040080004c057fae */ /* 0x0003e80008921844 */
[----:B------:R-:W3:Y:S01]  /*62050*/  LDL.LU R14, [R1+0x2634] ;  /* 0x00263400010e7983 */ /* 0x000ee20000300800 */
[----:B-1----:R-:W-:-:S02]  /*62060*/  IMAD.MOV.U32 R76, RZ, RZ, R9 ;  /* 0x000000ffff4c7224 */ /* 0x002fc400078e0009 */
[----:B------:R-:W-:-:S05]  /*62070*/  IMAD.MOV.U32 R77, RZ, RZ, R12 ;  /* 0x000000ffff4d7224 */ /* 0x000fca00078e000c */
[----:B------:R-:W-:Y:S01]  /*62080*/  LDGSTS.E [R5+0x8008], desc[UR4][R76.64], P1 ;  /* 0x080080004c057fae */ /* 0x000fe20008921844 */
[----:B--2---:R-:W-:-:S03]  /*62090*/  IADD3 R6, P0, R6, R2, RZ ;  /* 0x0000000206067210 */ /* 0x004fc60007f1e0ff */
[----:B------:R-:W2:Y:S04]  /*620a0*/  LDL.LU R76, [R1+0x29bc] ;  /* 0x0029bc00014c7983 */ /* 0x000ea80000300800 */
[----:B------:R1:W-:Y:S01]  /*620b0*/  STL [R1+0x2614], R6 ;  /* 0x0026140601007387 */ /* 0x0003e20000100800 */
[----:B------:R-:W-:-:S04]  /*620c0*/  UISETP.GT.AND UP1, UPT, UR12, 0x1f, UPT ;  /* 0x0000001f0c00788c */ /* 0x000fc8000bf24270 */
[----:B------:R-:W-:-:S04]  /*620d0*/  USEL UR8, URZ, 0x4, !UP1 ;  /* 0x000000043f087887 */ /* 0x000fc8000c800000 */
[----:B------:R-:W-:Y:S01]  /*620e0*/  USEL UR8, UR8, URZ, !UP0 ;  /* 0x0000003f08087287 */ /* 0x000fe2000c000000 */
[----:B----4-:R-:W-:-:S05]  /*620f0*/  IMAD.X R7, R7, 0x1, R0, P0 ;  /* 0x0000000107077824 */ /* 0x010fca00000e0600 */
[----:B------:R4:W-:Y:S04]  /*62100*/  STL [R1+0x2610], R7 ;  /* 0x0026100701007387 */ /* 0x0009e80000100800 */
[----:B------:R-:W2:Y:S04]  /*62110*/  LDL.LU R79, [R1+0x2630] ;  /* 0x00263000014f7983 */ /* 0x000ea80000300800 */
[----:B------:R-:W2:Y:S04]  /*62120*/  LDL.LU R77, [R1+0x29b8] ;  /* 0x0029b800014d7983 */ /* 0x000ea80000300800 */
[----:B------:R-:W-:Y:S04]  /*62130*/  LDGSTS.E [R5+0xc008], desc[UR4][R6.64], P1 ;  /* 0x0c00800006057fae */ /* 0x000fe80008921844 */
[----:B------:R-:W2:Y:S04]  /*62140*/  LDL.LU R12, [R1+0x29c0] ;  /* 0x0029c000010c7983 */ /* 0x000ea80000300800 */
[----:B-1----:R-:W2:Y:S04]  /*62150*/  LDL.LU R6, [R1+0x29c4] ;  /* 0x0029c40001067983 */ /* 0x002ea80000300800 */
[----:B------:R-:W2:Y:S04]  /*62160*/  LDL.LU R9, [R1+0x29c8] ;  /* 0x0029c80001097983 */ /* 0x000ea80000300800 */
[----:B----4-:R-:W4:Y:S01]  /*62170*/  LDL.LU R7, [R1+0x29cc] ;  /* 0x0029cc0001077983 */ /* 0x010f220000300800 */
[----:B------:R-:W-:-:S02]  /*62180*/  ISETP.NE.U32.AND P0, PT, RZ, UR8, PT ;  /* 0x00000008ff007c0c */ /* 0x000fc4000bf05070 */
[-C--:B------:R-:W-:Y:S02]  /*62190*/  IADD3 R80, P1, R80, R2.reuse, RZ ;  /* 0x0000000250507210 */ /* 0x080fe40007f3e0ff */
[----:B------:R-:W-:-:S03]  /*621a0*/  IADD3 R10, P2, R10, R2, RZ ;  /* 0x000000020a0a7210 */ /* 0x000fc60007f5e0ff */
[--C-:B---3--:R-:W-:Y:S01]  /*621b0*/  IMAD.X R81, R81, 0x1, R0.reuse, P1 ;  /* 0x0000000151517824 */ /* 0x108fe200008e0600 */
        /* <DEDUP_REMOVED lines=16> */
[----:B------:R-:W-:Y:S01]  /*622c0*/  IADD3 R14, P2, R14, R2, RZ ;  /* 0x000000020e0e7210 */ /* 0x000fe20007f5e0ff */
[----:B------:R-:W-:Y:S01]  /*622d0*/  UISETP.GT.AND UP1, UPT, UR12, 0x3c, UPT ;  /* 0x0000003c0c00788c */ /* 0x000fe2000bf24270 */
[----:B------:R-:W-:Y:S01]  /*622e0*/  IMAD.MOV.U32 R80, RZ, RZ, R11 ;  /* 0x000000ffff507224 */ /* 0x000fe200078e000b */
[----:B------:R-:W3:Y:S02]  /*622f0*/  LDL.LU R78, [R1+0x29dc] ;  /* 0x0029dc00014e7983 */ /* 0x000ee40000300800 */
[----:B------:R-:W-:-:S02]  /*62300*/  USEL UR8, URZ, 0x4, !UP1 ;  /* 0x000000043f087887 */ /* 0x000fc4000c800000 */
[----:B------:R-:W3:Y:S02]  /*62310*/  LDL.LU R11, [R1+0x29e4] ;  /* 0x0029e400010b7983 */ /* 0x000ee40000300800 */
[----:B------:R-:W-:Y:S02]  /*62320*/  USEL UR8, UR8, URZ, !UP0 ;  /* 0x0000003f08087287 */ /* 0x000fe4000c000000 */
[----:B------:R-:W-:Y:S04]  /*62330*/  STL [R1+0x2634], R14 ;  /* 0x0026340e01007387 */ /* 0x000fe80000100800 */
[----:B------:R1:W-:Y:S01]  /*62340*/  LDGSTS.E [R5+0x800c], desc[UR4][R80.64], P0 ;  /* 0x0800c00050057fae */ /* 0x0003e20008121844 */
[----:B--2---:R-:W-:Y:S02]  /*62350*/  IADD3 R76, P3, R76, R2, RZ ;  /* 0x000000024c4c7210 */ /* 0x004fe40007f7e0ff */
[----:B------:R-:W-:Y:S01]  /*62360*/  ISETP.NE.U32.AND P1, PT, RZ, UR8, PT ;  /* 0x00000008ff007c0c */ /* 0x000fe2000bf25070 */
[----:B-1----:R-:W-:-:S02]  /*62370*/  IMAD.MOV.U32 R80, RZ, RZ, R14 ;  /* 0x000000ffff507224 */ /* 0x002fc400078e000e */
[--C-:B------:R-:W-:Y:S02]  /*62380*/  IMAD.X R79, R79, 0x1, R0.reuse, P2 ;  /* 0x000000014f4f7824 */ /* 0x100fe400010e0600 */
[----:B------:R-:W-:-:S03]  /*62390*/  IMAD.X R77, R77, 0x1, R0, P3 ;  /* 0x000000014d4d7824 */ /* 0x000fc600018e0600 */
[----:B------:R1:W-:Y:S01]  /*623a0*/  STL [R1+0x2630], R79 ;  /* 0x0026304f01007387 */ /* 0x0003e20000100800 */
[----:B------:R-:W-:-:S03]  /*623b0*/  IMAD.MOV.U32 R81, RZ, RZ, R79 ;  /* 0x000000ffff517224 */ /* 0x000fc600078e004f */
[----:B------:R2:W-:Y:S04]  /*623c0*/  STL [R1+0x29bc], R76 ;  /* 0x0029bc4c01007387 */ /* 0x0005e80000100800 */
[----:B------:R2:W-:Y:S04]  /*623d0*/  STL [R1+0x29b8], R77 ;  /* 0x0029b84d01007387 */ /* 0x0005e80000100800 */
[----:B-1----:R-:W3:Y:S04]  /*623e0*/  LDL.LU R79, [R1+0x29d8] ;  /* 0x0029d800014f7983 */ /* 0x002ee80000300800 */
[----:B------:R-:W3:Y:S04]  /*623f0*/  LDL.LU R14, [R1+0x29e0] ;  /* 0x0029e000010e7983 */ /* 0x000ee80000300800 */
[----:B------:R-:W-:Y:S01]  /*62400*/  LDGSTS.E [R5+0xc00c], desc[UR4][R80.64], P0 ;  /* 0x0c00c00050057fae */ /* 0x000fe20008121844 */
[----:B------:R-:W-:-:S02]  /*62410*/  IADD3 R6, P0, R6, R2, RZ ;  /* 0x0000000206067210 */ /* 0x000fc40007f1e0ff */
[----:B----4-:R-:W-:Y:S01]  /*62420*/  IADD3 R7, P2, R7, R2, RZ ;  /* 0x0000000207077210 */ /* 0x010fe20007f5e0ff */
[----:B------:R2:W-:Y:S02]  /*62430*/  LDGSTS.E [R5+0x10000], desc[UR4][R76.64], P1 ;  /* 0x100000004c057fae */ /* 0x0005e40008921844 */
[--C-:B------:R-:W-:Y:S02]  /*62440*/  IMAD.X R12, R12, 0x1, R0.reuse, P0 ;  /* 0x000000010c0c7824 */ /* 0x100fe400000e0600 */
[----:B------:R1:W-:Y:S01]  /*62450*/  STL [R1+0x29c4], R6 ;  /* 0x0029c40601007387 */ /* 0x0003e20000100800 */
[----:B------:R-:W-:-:S03]  /*62460*/  IMAD.X R9, R9, 0x1, R0, P2 ;  /* 0x0000000109097824 */ /* 0x000fc600010e0600 */
[----:B------:R-:W-:Y:S01]  /*62470*/  STL [R1+0x29c0], R12 ;  /* 0x0029c00c01007387 */ /* 0x000fe20000100800 */
[----:B--2---:R-:W-:-:S03]  /*62480*/  IMAD.MOV.U32 R76, RZ, RZ, R6 ;  /* 0x000000ffff4c7224 */ /* 0x004fc600078e0006 */
[----:B------:R-:W-:Y:S01]  /*62490*/  STL [R1+0x29cc], R7 ;  /* 0x0029cc0701007387 */ /* 0x000fe20000100800 */
[----:B------:R-:W-:-:S03]  /*624a0*/  IMAD.MOV.U32 R77, RZ, RZ, R12 ;  /* 0x000000ffff4d7224 */ /* 0x000fc600078e000c */
[----:B-1----:R-:W2:Y:S04]  /*624b0*/  LDL.LU R6, [R1+0x29ec] ;  /* 0x0029ec0001067983 */ /* 0x002ea80000300800 */
[----:B------:R1:W-:Y:S04]  /*624c0*/  LDGSTS.E [R5+0x14000], desc[UR4][R76.64], P1 ;  /* 0x140000004c057fae */ /* 0x0003e80008921844 */
[----:B------:R4:W-:Y:S01]  /*624d0*/  STL [R1+0x29c8], R9 ;  /* 0x0029c80901007387 */ /* 0x0009e20000100800 */
[----:B-1----:R-:W-:-:S03]  /*624e0*/  IMAD.MOV.U32 R77, RZ, RZ, R9 ;  /* 0x000000ffff4d7224 */ /* 0x002fc600078e0009 */
[----:B----4-:R-:W4:Y:S01]  /*624f0*/  LDL.LU R9, [R1+0x29e8] ;  /* 0x0029e80001097983 */ /* 0x010f220000300800 */
[----:B---3--:R-:W-:Y:S01]  /*62500*/  IADD3 R10, P0, R10, R2, RZ ;  /* 0x000000020a0a7210 */ /* 0x008fe20007f1e0ff */
[----:B------:R-:W-:Y:S02]  /*62510*/  IMAD.MOV.U32 R76, RZ, RZ, R7 ;  /* 0x000000ffff4c7224 */ /* 0x000fe400078e0007 */
[----:B------:R-:W3:Y:S02]  /*62520*/  LDL.LU R7, [R1+0x29f4] ;  /* 0x0029f40001077983 */ /* 0x000ee40000300800 */
[----:B------:R-:W-:Y:S02]  /*62530*/  IMAD.MOV.U32 R80, RZ, RZ, R10 ;  /* 0x000000ffff507224 */ /* 0x000fe400078e000a */
[----:B------:R-:W3:Y:S04]  /*62540*/  LDL.LU R12, [R1+0x29fc] ;  /* 0x0029fc00010c7983 */ /* 0x000ee80000300800 */
[----:B------:R1:W-:Y:S04]  /*62550*/  STL [R1+0x29d4], R10 ;  /* 0x0029d40a01007387 */ /* 0x0003e80000100800 */
[----:B------:R-:W-:Y:S01]  /*62560*/  LDGSTS.E [R5+0x18000], desc[UR4][R76.64], P1 ;  /* 0x180000004c057fae */ /* 0x000fe20008921844 */
[----:B------:R-:W-:-:S05]  /*62570*/  IMAD.X R13, R13, 0x1, R0, P0 ;  /* 0x000000010d0d7824 */ /* 0x000fca00000e0600 */
[----:B------:R1:W-:Y:S04]  /*62580*/  STL [R1+0x29d0], R13 ;  /* 0x0029d00d01007387 */ /* 0x0003e80000100800 */
[----:B-1----:R-:W3:Y:S04]  /*62590*/  LDL.LU R10, [R1+0x29f0] ;  /* 0x0029f000010a7983 */ /* 0x002ee80000300800 */
[----:B------:R-:W3:Y:S01]  /*625a0*/  LDL.LU R77, [R1+0x29f8] ;  /* 0x0029f800014d7983 */ /* 0x000ee20000300800 */
[----:B------:R-:W-:-:S04]  /*625b0*/  UISETP.GT.AND UP1, UPT, UR12, 0x3d, UPT ;  /* 0x0000003d0c00788c */ /* 0x000fc8000bf24270 */
[----:B------:R-:W-:Y:S01]  /*625c0*/  USEL UR8, URZ, 0x4, !UP1 ;  /* 0x000000043f087887 */ /* 0x000fe2000c800000 */
[----:B------:R-:W-:Y:S01]  /*625d0*/  IMAD.MOV.U32 R81, RZ, RZ, R13 ;  /* 0x000000ffff517224 */ /* 0x000fe200078e000d */
[----:B------:R-:W-:Y:S01]  /*625e0*/  IADD3 R11, P2, R11, R2, RZ ;  /* 0x000000020b0b7210 */ /* 0x000fe20007f5e0ff */
[----:B------:R-:W3:Y:S01]  /*625f0*/  LDL.LU R13, [R1+0x2a04] ;  /* 0x002a0400010d7983 */ /* 0x000ee20000300800 */
[----:B------:R-:W-:-:S03]  /*62600*/  USEL UR8, UR8, URZ, !UP0 ;  /* 0x0000003f08087287 */ /* 0x000fc6000c000000 */
[----:B------:R1:W-:Y:S01]  /*62610*/  LDGSTS.E [R5+0x1c000], desc[UR4][R80.64], P1 ;  /* 0x1c00000050057fae */ /* 0x0003e20008921844 */
[----:B------:R-:W-:Y:S02]  /*62620*/  IADD3 R78, P1, R78, R2, RZ ;  /* 0x000000024e4e7210 */ /* 0x000fe40007f3e0ff */
[----:B------:R-:W-:Y:S01]  /*62630*/  ISETP.NE.U32.AND P0, PT, RZ, UR8, PT ;  /* 0x00000008ff007c0c */ /* 0x000fe2000bf05070 */
[----:B------:R-:W3:Y:S04]  /*62640*/  LDL.LU R76, [R1+0x2a0c] ;  /* 0x002a0c00014c7983 */ /* 0x000ee80000300800 */
[----:B------:R1:W-:Y:S02]  /*62650*/  STL [R1+0x29dc], R78 ;  /* 0x0029dc4e01007387 */ /* 0x0003e40000100800 */
[----:B-1----:R-:W-:-:S02]  /*62660*/  IMAD.MOV.U32 R80, RZ, RZ, R11 ;  /* 0x000000ffff507224 */ /* 0x002fc400078e000b */
[--C-:B------:R-:W-:Y:S02]  /*62670*/  IMAD.X R79, R79, 0x1, R0.reuse, P1 ;  /* 0x000000014f4f7824 */ /* 0x100fe400008e0600 */
[----:B------:R-:W-:-:S03]  /*62680*/  IMAD.X R14, R14, 0x1, R0, P2 ;  /* 0x000000010e0e7824 */ /* 0x000fc600010e0600 */
[----:B------:R1:W-:Y:S04]  /*62690*/  STL [R1+0x29d8], R79 ;  /* 0x0029d84f01007387 */ /* 0x0003e80000100800 */
[----:B------:R2:W-:Y:S04]  /*626a0*/  STL [R1+0x29e4], R11 ;  /* 0x0029e40b01007387 */ /* 0x0005e80000100800 */
[----:B------:R-:W-:Y:S04]  /*626b0*/  LDGSTS.E [R5+0x10004], desc[UR4][R78.64], P0 ;  /* 0x100040004e057fae */ /* 0x000fe80008121844 */
[----:B------:R4:W-:Y:S04]  /*626c0*/  STL [R1+0x29e0], R14 ;  /* 0x0029e00e01007387 */ /* 0x0009e80000100800 */
[----:B------:R-:W3:Y:S04]  /*626d0*/  LDL.LU R78, [R1+0x2a00] ;  /* 0x002a0000014e7983 */ /* 0x000ee80000300800 */
[----:B-1----:R-:W3:Y:S01]  /*626e0*/  LDL.LU R79, [R1+0x2a08] ;  /* 0x002a0800014f7983 */ /* 0x002ee20000300800 */
[----:B--2---:R-:W-:-:S03]  /*626f0*/  IADD3 R6, P1, R6, R2, RZ ;  /* 0x0000000206067210 */ /* 0x004fc60007f3e0ff */
[----:B------:R-:W2:Y:S01]  /*62700*/  LDL.LU R11, [R1+0x2a14] ;  /* 0x002a1400010b7983 */ /* 0x000ea20000300800 */
[----:B------:R-:W-:-:S03]  /*62710*/  IMAD.MOV.U32 R81, RZ, RZ, R14 ;  /* 0x000000ffff517224 */ /* 0x000fc600078e000e */
[----:B------:R-:W-:Y:S04]  /*62720*/  STL [R1+0x29ec], R6 ;  /* 0x0029ec0601007387 */ /* 0x000fe80000100800 */
[----:B------:R1:W-:Y:S01]  /*62730*/  LDGSTS.E [R5+0x14004], desc[UR4][R80.64], P0 ;  /* 0x1400400050057fae */ /* 0x0003e20008121844 */
[----:B----4-:R-:W-:-:S05]  /*62740*/  IMAD.X R9, R9, 0x1, R0, P1 ;  /* 0x0000000109097824 */ /* 0x010fca00008e0600 */
[----:B------:R4:W-:Y:S04]  /*62750*/  STL [R1+0x29e8], R9 ;  /* 0x0029e80901007387 */ /* 0x0009e80000100800 */
[----:B------:R-:W2:Y:S01]  /*62760*/  LDL.LU R14, [R1+0x2a10] ;  /* 0x002a1000010e7983 */ /* 0x000ea20000300800 */
[-C--:B---3--:R-:W-:Y:S01]  /*62770*/  IADD3 R7, P2, R7, R2.reuse, RZ ;  /* 0x0000000207077210 */ /* 0x088fe20007f5e0ff */
[----:B-1----:R-:W-:Y:S01]  /*62780*/  IMAD.MOV.U32 R80, RZ, RZ, R6 ;  /* 0x000000ffff507224 */ /* 0x002fe200078e0006 */
[----:B------:R-:W-:Y:S01]  /*62790*/  IADD3 R12, P3, R12, R2, RZ ;  /* 0x000000020c0c7210 */ /* 0x000fe20007f7e0ff */
[----:B------:R-:W-:Y:S02]  /*627a0*/  IMAD.MOV.U32 R81, RZ, RZ, R9 ;  /* 0x000000ffff517224 */ /* 0x000fe400078e0009 */
[----:B----4-:R-:W3:Y:S04]  /*627b0*/  LDL.LU R9, [R1+0x2a1c] ;  /* 0x002a1c0001097983 */ /* 0x010ee80000300800 */
[----:B------:R-:W4:Y:S04]  /*627c0*/  LDL.LU R6, [R1+0x2a24] ;  /* 0x002a240001067983 */ /* 0x000f280000300800 */
[----:B------:R-:W-:Y:S04]  /*627d0*/  STL [R1+0x29f4], R7 ;  /* 0x0029f40701007387 */ /* 0x000fe80000100800 */
[----:B------:R1:W-:Y:S01]  /*627e0*/  LDGSTS.E [R5+0x18004], desc[UR4][R80.64], P0 ;  /* 0x1800400050057fae */ /* 0x0003e20008121844 */
[----:B------:R-:W-:-:S02]  /*627f0*/  IMAD.X R10, R10, 0x1, R0, P2 ;  /* 0x000000010a0a7824 */ /* 0x000fc400010e0600 */
[----:B------:R-:W-:-:S03]  /*62800*/  IMAD.X R77, R77, 0x1, R0, P3 ;  /* 0x000000014d4d7824 */ /* 0x000fc600018e0600 */
[----:B------:R1:W-:Y:S02]  /*62810*/  STL [R1+0x29f0], R10 ;  /* 0x0029f00a01007387 */ /* 0x0003e40000100800 */
[----:B-1----:R-:W-:Y:S02]  /*62820*/  IMAD.MOV.U32 R81, RZ, RZ, R10 ;  /* 0x000000ffff517224 */ /* 0x002fe400078e000a */
[----:B------:R-:W-:Y:S01]  /*62830*/  STL [R1+0x29fc], R12 ;  /* 0x0029fc0c01007387 */ /* 0x000fe20000100800 */
[----:B------:R-:W-:-:S03]  /*62840*/  IMAD.MOV.U32 R80, RZ, RZ, R7 ;  /* 0x000000ffff507224 */ /* 0x000fc600078e0007 */
[----:B------:R-:W4:Y:S04]  /*62850*/  LDL.LU R10, [R1+0x2a18] ;  /* 0x002a1800010a7983 */ /* 0x000f280000300800 */
[----:B------:R1:W-:Y:S04]  /*62860*/  STL [R1+0x29f8], R77 ;  /* 0x0029f84d01007387 */ /* 0x0003e80000100800 */
[----:B------:R-:W4:Y:S01]  /*62870*/  LDL.LU R7, [R1+0x2a20] ;  /* 0x002a200001077983 */ /* 0x000f220000300800 */
[----:B------:R-:W-:-:S03]  /*62880*/  UISETP.GT.AND UP1, UPT, UR12, 0x3e, UPT ;  /* 0x0000003e0c00788c */ /* 0x000fc6000bf24270 */
[----:B------:R1:W-:Y:S01]  /*62890*/  LDGSTS.E [R5+0x1c004], desc[UR4][R80.64], P0 ;  /* 0x1c00400050057fae */ /* 0x0003e20008121844 */
[----:B------:R-:W-:-:S04]  /*628a0*/  USEL UR8, URZ, 0x4, !UP1 ;  /* 0x000000043f087887 */ /* 0x000fc8000c800000 */
[----:B------:R-:W-:Y:S01]  /*628b0*/  USEL UR8, UR8, URZ, !UP0 ;  /* 0x0000003f08087287 */ /* 0x000fe2000c000000 */
[----:B------:R-:W-:-:S05]  /*628c0*/  IADD3 R13, P0, R13, R2, RZ ;  /* 0x000000020d0d7210 */ /* 0x000fca0007f1e0ff */
[----:B------:R-:W-:Y:S01]  /*628d0*/  ISETP.NE.U32.AND P1, PT, RZ, UR8, PT ;  /* 0x00000008ff007c0c */ /* 0x000fe2000bf25070 */
[----:B-1----:R-:W-:Y:S01]  /*628e0*/  IMAD.MOV.U32 R80, RZ, RZ, R12 ;  /* 0x000000ffff507224 */ /* 0x002fe200078e000c */
[----:B------:R-:W-:Y:S01]  /*628f0*/  IADD3 R76, P2, R76, R2, RZ ;  /* 0x000000024c4c7210 */ /* 0x000fe20007f5e0ff */
[----:B------:R-:W-:Y:S02]  /*62900*/  IMAD.MOV.U32 R81, RZ, RZ, R77 ;  /* 0x000000ffff517224 */ /* 0x000fe400078e004d */
[----:B------:R-:W4:Y:S04]  /*62910*/  LDL.LU R77, [R1+0x2a2c] ;  /* 0x002a2c00014d7983 */ /* 0x000f280000300800 */
[----:B------:R-:W4:Y:S04]  /*62920*/  LDL.LU R12, [R1+0x2a34] ;  /* 0x002a3400010c7983 */ /* 0x000f280000300800 */
[----:B------:R-:W-:Y:S04]  /*62930*/  STL [R1+0x2a04], R13 ;  /* 0x002a040d01007387 */ /* 0x000fe80000100800 */
[----:B------:R1:W-:Y:S02]  /*62940*/  LDGSTS.E [R5+0x10008], desc[UR4][R80.64], P1 ;  /* 0x1000800050057fae */ /* 0x0003e40008921844 */
[----:B-1----:R-:W-:Y:S01]  /*62950*/  IMAD.MOV.U32 R80, RZ, RZ, R13 ;  /* 0x000000ffff507224 */ /* 0x002fe200078e000d */
[----:B------:R-:W-:-:S04]  /*62960*/  UISETP.GT.AND UP1, UPT, UR12, 0x3f, UPT ;  /* 0x0000003f0c00788c */ /* 0x000fc8000bf24270 */
[----:B------:R-:W-:-:S04]  /*62970*/  USEL UR8, URZ, 0x4, !UP1 ;  /* 0x000000043f087887 */ /* 0x000fc8000c800000 */
[----:B------:R-:W-:Y:S01]  /*62980*/  USEL UR8, UR8, URZ, !UP0 ;  /* 0x0000003f08087287 */ /* 0x000fe2000c000000 */
[----:B------:R-:W-:-:S04]  /*62990*/  IMAD.X R78, R78, 0x1, R0, P0 ;  /* 0x000000014e4e7824 */ /* 0x000fc800000e0600 */
[----:B------:R-:W-:Y:S01]  /*629a0*/  IMAD.MOV.U32 R81, RZ, RZ, R78 ;  /* 0x000000ffff517224 */ /* 0x000fe200078e004e */
[----:B------:R1:W-:Y:S01]  /*629b0*/  STL [R1+0x2a00], R78 ;  /* 0x002a004e01007387 */ /* 0x0003e20000100800 */
[----:B------:R-:W-:-:S03]  /*629c0*/  IMAD.X R79, R79, 0x1, R0, P2 ;  /* 0x000000014f4f7824 */ /* 0x000fc600010e0600 */
[----:B------:R-:W-:Y:S01]  /*629d0*/  STL [R1+0x2a0c], R76 ;  /* 0x002a0c4c01007387 */ /* 0x000fe20000100800 */
[----:B--2---:R-:W-:-:S03]  /*629e0*/  IADD3 R11, P0, R11, R2, RZ ;  /* 0x000000020b0b7210 */ /* 0x004fc60007f1e0ff */
[----:B------:R2:W-:Y:S04]  /*629f0*/  LDGSTS.E [R5+0x14008], desc[UR4][R80.64], P1 ;  /* 0x1400800050057fae */ /* 0x0005e80008921844 */
[----:B-1----:R-:W4:Y:S04]  /*62a00*/  LDL.LU R78, [R1+0x2a28] ;  /* 0x002a2800014e7983 */ /* 0x002f280000300800 */
[----:B------:R-:W-:Y:S04]  /*62a10*/  STL [R1+0x2a08], R79 ;  /* 0x002a084f01007387 */ /* 0x000fe80000100800 */
[----:B------:R-:W4:Y:S01]  /*62a20*/  LDL.LU R13, [R1+0x2a30] ;  /* 0x002a3000010d7983 */ /* 0x000f220000300800 */
[----:B--2---:R-:W-:-:S02]  /*62a30*/  IMAD.MOV.U32 R80, RZ, RZ, R76 ;  /* 0x000000ffff507224 */ /* 0x004fc400078e004c */
[----:B------:R-:W-:Y:S02]  /*62a40*/  IMAD.MOV.U32 R81, RZ, RZ, R79 ;  /* 0x000000ffff517224 */ /* 0x000fe400078e004f */
[----:B------:R-:W-:Y:S01]  /*62a50*/  IMAD.X R14, R14, 0x1, R0, P0 ;  /* 0x000000010e0e7824 */ /* 0x000fe200000e0600 */
[----:B------:R1:W-:Y:S04]  /*62a60*/  STL [R1+0x2a14], R11 ;  /* 0x002a140b01007387 */ /* 0x0003e80000100800 */
[----:B------:R2:W-:Y:S04]  /*62a70*/  LDGSTS.E [R5+0x18008], desc[UR4][R80.64], P1 ;  /* 0x1800800050057fae */ /* 0x0005e80008921844 */
[----:B------:R3:W-:Y:S01]  /*62a80*/  STL [R1+0x2a10], R14 ;  /* 0x002a100e01007387 */ /* 0x0007e20000100800 */
[----:B--2---:R-:W-:-:S03]  /*62a90*/  IMAD.MOV.U32 R80, RZ, RZ, R11 ;  /* 0x000000ffff507224 */ /* 0x004fc600078e000b */
[----:B-1----:R-:W2:Y:S01]  /*62aa0*/  LDL R11, [R1+0x2cfc] ;  /* 0x002cfc00010b7983 */ /* 0x002ea20000100800 */
[----:B------:R-:W-:-:S03]  /*62ab0*/  IMAD.MOV.U32 R81, RZ, RZ, R14 ;  /* 0x000000ffff517224 */ /* 0x000fc600078e000e */
[----:B------:R-:W2:Y:S04]  /*62ac0*/  LDL.LU R76, [R1+0x2a38] ;  /* 0x002a3800014c7983 */ /* 0x000ea80000300800 */
[----:B---3--:R-:W3:Y:S01]  /*62ad0*/  LDL.LU R14, [R1+0x2a3c] ;  /* 0x002a3c00010e7983 */ /* 0x008ee20000300800 */
[----:B------:R-:W-:-:S03]  /*62ae0*/  ISETP.NE.U32.AND P0, PT, RZ, UR8, PT ;  /* 0x00000008ff007c0c */ /* 0x000fc6000bf05070 */
[----:B------:R1:W-:Y:S01]  /*62af0*/  LDGSTS.E [R5+0x1c008], desc[UR4][R80.64], P1 ;  /* 0x1c00800050057fae */ /* 0x0003e20008921844 */
[-C--:B------:R-:W-:Y:S02]  /*62b00*/  IADD3 R9, P1, R9, R2.reuse, RZ ;  /* 0x0000000209097210 */ /* 0x080fe40007f3e0ff */
[----:B----4-:R-:W-:-:S03]  /*62b10*/  IADD3 R6, P2, R6, R2, RZ ;  /* 0x0000000206067210 */ /* 0x010fc60007f5e0ff */
[----:B------:R-:W-:Y:S02]  /*62b20*/  IMAD.X R10, R10, 0x1, R0, P1 ;  /* 0x000000010a0a7824 */ /* 0x000fe400008e0600 */
[----:B-1----:R-:W-:Y:S02]  /*62b30*/  IMAD.MOV.U32 R80, RZ, RZ, R9 ;  /* 0x000000ffff507224 */ /* 0x002fe400078e0009 */
[----:B------:R-:W-:Y:S01]  /*62b40*/  IMAD.MOV.U32 R81, RZ, RZ, R10 ;  /* 0x000000ffff517224 */ /* 0x000fe200078e000a */
[----:B------:R1:W-:Y:S01]  /*62b50*/  STL [R1+0x2a1c], R9 ;  /* 0x002a1c0901007387 */ /* 0x0003e20000100800 */
[----:B------:R-:W-:-:S03]  /*62b60*/  IMAD.X R7, R7, 0x1, R0, P2 ;  /* 0x0000000107077824 */ /* 0x000fc600010e0600 */
[----:B------:R4:W-:Y:S04]  /*62b70*/  STL [R1+0x2a18], R10 ;  /* 0x002a180a01007387 */ /* 0x0009e80000100800 */
[----:B------:R-:W-:Y:S04]  /*62b80*/  STL [R1+0x2a24], R6 ;  /* 0x002a240601007387 */ /* 0x000fe80000100800 */
[----:B------:R-:W-:Y:S04]  /*62b90*/  LDGSTS.E [R5+0x1000c], desc[UR4][R80.64], P0 ;  /* 0x1000c00050057fae */ /* 0x000fe80008121844 */
[----:B------:R4:W-:Y:S04]  /*62ba0*/  STL [R1+0x2a20], R7 ;  /* 0x002a200701007387 */ /* 0x0009e80000100800 */
[----:B------:R4:W-:Y:S04]  /*62bb0*/  LDGSTS.E [R5+0x1400c], desc[UR4][R6.64], P0 ;  /* 0x1400c00006057fae */ /* 0x0009e80008121844 */
[----:B------:R-:W2:Y:S04]  /*62bc0*/  LDL.LU R80, [R1+0x2a58] ;  /* 0x002a580001507983 */ /* 0x000ea80000300800 */
[----:B-1----:R-:W2:Y:S04]  /*62bd0*/  LDL.LU R9, [R1+0x2a5c] ;  /* 0x002a5c0001097983 */ /* 0x002ea80000300800 */
[----:B----4-:R-:W4:Y:S04]  /*62be0*/  LDL.LU R10, [R1+0x2a78] ;  /* 0x002a7800010a7983 */ /* 0x010f280000300800 */
[----:B------:R-:W4:Y:S01]  /*62bf0*/  LDL.LU R7, [R1+0x2a7c] ;  /* 0x002a7c0001077983 */ /* 0x000f220000300800 */
[----:B------:R-:W1:Y:S01]  /*62c00*/  S2R R6, SR_TID.X ;  /* 0x0000000000067919 */ /* 0x000e620000002100 */
[----:B------:R-:W-:-:S02]  /*62c10*/  IADD3 R77, P1, R77, R2, RZ ;  /* 0x000000024d4d7210 */ /* 0x000fc40007f3e0ff */
[----:B------:R-:W-:-:S03]  /*62c20*/  IADD3 R12, P2, R12, R2, RZ ;  /* 0x000000020c0c7210 */ /* 0x000fc60007f5e0ff */
[----:B------:R-:W-:Y:S01]  /*62c30*/  STL [R1+0x2a2c], R77 ;  /* 0x002a2c4d01007387 */ /* 0x000fe20000100800 */
[----:B-1----:R-:W-:Y:S01]  /*62c40*/  LOP3.LUT R6, R6, 0x3f, RZ, 0xc0, !PT ;  /* 0x0000003f06067812 */ /* 0x002fe200078ec0ff */
[----:B------:R-:W-:-:S04]  /*62c50*/  IMAD.X R78, R78, 0x1, R0, P1 ;  /* 0x000000014e4e7824 */ /* 0x000fc800008e0600 */
[----:B------:R-:W-:Y:S01]  /*62c60*/  IMAD.MOV.U32 R79, RZ, RZ, R78 ;  /* 0x000000ffff4f7224 */ /* 0x000fe200078e004e */
[----:B------:R1:W-:Y:S01]  /*62c70*/  STL [R1+0x2a28], R78 ;  /* 0x002a284e01007387 */ /* 0x0003e20000100800 */
[----:B------:R-:W-:Y:S02]  /*62c80*/  IMAD.X R13, R13, 0x1, R0, P2 ;  /* 0x000000010d0d7824 */ /* 0x000fe400010e0600 */
[----:B-1----:R-:W-:-:S05]  /*62c90*/  IMAD.MOV.U32 R78, RZ, RZ, R77 ;  /* 0x000000ffff4e7224 */ /* 0x002fca00078e004d */
[----:B------:R-:W-:Y:S04]  /*62ca0*/  LDGSTS.E [R5+0x1800c], desc[UR4][R78.64], P0 ;  /* 0x1800c0004e057fae */ /* 0x000fe80008121844 */
[----:B------:R1:W-:Y:S01]  /*62cb0*/  LDGSTS.E [R5+0x1c00c], desc[UR4][R12.64], P0 ;  /* 0x1c00c0000c057fae */ /* 0x0003e20008121844 */
[----:B------:R-:W-:Y:S02]  /*62cc0*/  ISETP.GE.AND P0, PT, R6, UR12, PT ;  /* 0x0000000c06007c0c */ /* 0x000fe4000bf06270 */
[----:B------:R-:W-:Y:S01]  /*62cd0*/  PLOP3.LUT P1, PT, PT, PT, UP0, 0x80, 0x0 ;  /* 0x000000000000781c */ /* 0x000fe20003f2f008 */
[----:B------:R1:W-:Y:S04]  /*62ce0*/  STL [R1+0x2a34], R12 ;  /* 0x002a340c01007387 */ /* 0x0003e80000100800 */
[----:B------:R2:W-:Y:S01]  /*62cf0*/  STL [R1+0x2a30], R13 ;  /* 0x002a300d01007387 */ /* 0x0005e20000100800 */
[----:B-1----:R-:W-:-:S03]  /*62d00*/  SEL R5, RZ, 0x4, P0 ;  /* 0x00000004ff057807 */ /* 0x002fc60000000000 */
[----:B------:R-:W4:Y:S01]  /*62d10*/  LDL.LU R78, [R1+0x2a9c] ;  /* 0x002a9c00014e7983 */ /* 0x000f220000300800 */
[----:B------:R-:W-:-:S03]  /*62d20*/  SEL R5, R5, RZ, !P1 ;  /* 0x000000ff05057207 */ /* 0x000fc60004800000 */
[----:B------:R-:W4:Y:S01]  /*62d30*/  LDL.LU R12, [R1+0x2abc] ;  /* 0x002abc00010c7983 */ /* 0x000f220000300800 */
[----:B---3--:R-:W-:-:S03]  /*62d40*/  IADD3 R14, P1, R14, R4, RZ ;  /* 0x000000040e0e7210 */ /* 0x008fc60007f3e0ff */
[----:B------:R-:W3:Y:S01]  /*62d50*/  LDL.LU R79, [R1+0x2a98] ;  /* 0x002a9800014f7983 */ /* 0x000ee20000300800 */
[----:B------:R-:W-:Y:S02]  /*62d60*/  IMAD.U32 R6, RZ, RZ, UR13 ;  /* 0x0000000dff067e24 */ /* 0x000fe4000f8e00ff */
[----:B--2---:R-:W-:Y:S01]  /*62d70*/  IMAD.X R76, R76, 0x1, R3, P1 ;  /* 0x000000014c4c7824 */ /* 0x004fe200008e0603 */
[----:B------:R-:W2:Y:S02]  /*62d80*/  LDL.LU R77, [R1+0x2ab8] ;  /* 0x002ab800014d7983 */ /* 0x000ea40000300800 */
[----:B------:R-:W-:Y:S02]  /*62d90*/  IADD3 R6, R11, 0x100000, R6 ;  /* 0x001000000b067810 */ /* 0x000fe40007ffe006 */
[----:B------:R-:W-:Y:S04]  /*62da0*/  STL [R1+0x2a3c], R14 ;  /* 0x002a3c0e01007387 */ /* 0x000fe80000100800 */
[----:B------:R-:W2:Y:S01]  /*62db0*/  LDL.LU R13, [R1+0x2adc] ;  /* 0x002adc00010d7983 */ /* 0x000ea20000300800 */
[----:B------:R-:W-:-:S03]  /*62dc0*/  IMAD.MOV.U32 R83, RZ, RZ, R76 ;  /* 0x000000ffff537224 */ /* 0x000fc600078e004c */
[----:B------:R1:W-:Y:S04]  /*62dd0*/  STL [R1+0x2a38], R76 ;  /* 0x002a384c01007387 */ /* 0x0003e80000100800 */
[----:B------:R-:W2:Y:S01]  /*62de0*/  LDL.LU R11, [R1+0x2afc] ;  /* 0x002afc00010b7983 */ /* 0x000ea20000300800 */
[----:B------:R-:W-:-:S03]  /*62df0*/  IMAD.MOV.U32 R82, RZ, RZ, R14 ;  /* 0x000000ffff527224 */ /* 0x000fc600078e000e */
[----:B------:R-:W0:Y:S04]  /*62e00*/  LDGDEPBAR ;  /* 0x00000000000079af */ /* 0x000e280000000000 */
[----:B-1----:R-:W2:Y:S04]  /*62e10*/  LDL.LU R76, [R1+0x2ad8] ;  /* 0x002ad800014c7983 */ /* 0x002ea80000300800 */
[----:B------:R-:W2:Y:S01]  /*62e20*/  LDL.LU R14, [R1+0x2af8] ;  /* 0x002af800010e7983 */ /* 0x000ea20000300800 */
[----:B------:R-:W-:Y:S02]  /*62e30*/  ISETP.NE.U32.AND P0, PT, R5, RZ, PT ;  /* 0x000000ff0500720c */ /* 0x000fe40003f05070 */
[----:B------:R-:W-:-:S11]  /*62e40*/  IADD3 R9, P1, R9, R4, RZ ;  /* 0x0000000409097210 */ /* 0x000fd60007f3e0ff */
[----:B------:R-:W-:Y:S01]  /*62e50*/  LDGSTS.E [R6+-0x60000], desc[UR4][R82.64], P0 ;  /* 0xa000000052067fae */ /* 0x000fe20008121844 */
[--C-:B------:R-:W-:Y:S01]  /*62e60*/  IMAD.X R80, R80, 0x1, R3.reuse, P1 ;  /* 0x0000000150507824 */ /* 0x100fe200008e0603 */
[----:B----4-:R-:W-:Y:S02]  /*62e70*/  IADD3 R7, P2, R7, R4, RZ ;  /* 0x0000000407077210 */ /* 0x010fe40007f5e0ff */
[----:B------:R-:W-:Y:S01]  /*62e80*/  STL [R1+0x2a5c], R9 ;  /* 0x002a5c0901007387 */ /* 0x000fe20000100800 */
[----:B------:R-:W-:Y:S02]  /*62e90*/  IMAD.MOV.U32 R81, RZ, RZ, R80 ;  /* 0x000000ffff517224 */ /* 0x000fe400078e0050 */
[----:B------:R-:W-:Y:S01]  /*62ea0*/  IMAD.X R10, R10, 0x1, R3, P2 ;  /* 0x000000010a0a7824 */ /* 0x000fe200010e0603 */
[----:B------:R1:W-:Y:S04]  /*62eb0*/  STL [R1+0x2a58], R80 ;  /* 0x002a585001007387 */ /* 0x0003e80000100800 */
[----:B------:R-:W-:Y:S04]  /*62ec0*/  STL [R1+0x2a7c], R7 ;  /* 0x002a7c0701007387 */ /* 0x000fe80000100800 */
[----:B------:R4:W-:Y:S01]  /*62ed0*/  STL [R1+0x2a78], R10 ;  /* 0x002a780a01007387 */ /* 0x0009e20000100800 */
[----:B-1----:R-:W-:-:S03]  /*62ee0*/  IMAD.MOV.U32 R80, RZ, RZ, R9 ;  /* 0x000000ffff507224 */ /* 0x002fc600078e0009 */
[----:B------:R-:W2:Y:S04]  /*62ef0*/  LDL.LU R9, [R1+0x2b1c] ;  /* 0x002b1c0001097983 */ /* 0x000ea80000300800 */
[----:B------:R1:W-:Y:S04]  /*62f00*/  LDGSTS.E [R6+-0x5fc00], desc[UR4][R80.64], P0 ;  /* 0xa040000050067fae */ /* 0x0003e80008121844 */
[----:B------:R-:W2:Y:S01]  /*62f10*/  LDL.LU R5, [R1+0x2b3c] ;  /* 0x002b3c0001057983 */ /* 0x000ea20000300800 */
[----:B-1----:R-:W-:-:S03]  /*62f20*/  IMAD.MOV.U32 R81, RZ, RZ, R10 ;  /* 0x000000ffff517224 */ /* 0x002fc600078e000a */
[----:B----4-:R-:W4:Y:S01]  /*62f30*/  LDL.LU R10, [R1+0x2b18] ;  /* 0x002b1800010a7983 */ /* 0x010f220000300800 */
[----:B------:R-:W-:-:S03]  /*62f40*/  IMAD.MOV.U32 R80, RZ, RZ, R7 ;  /* 0x000000ffff507224 */ /* 0x000fc600078e0007 */
[----:B------:R-:W4:Y:S04]  /*62f50*/  LDL.LU R7, [R1+0x2b38] ;  /* 0x002b380001077983 */ /* 0x000f280000300800 */
[----:B------:R-:W-:Y:S01]  /*62f60*/  LDGSTS.E [R6+-0x5f800], desc[UR4][R80.64], P0 ;  /* 0xa080000050067fae */ /* 0x000fe20008121844 */
[-C--:B------:R-:W-:Y:S02]  /*62f70*/  IADD3 R78, P1, R78, R4.reuse, RZ ;  /* 0x000000044e4e7210 */ /* 0x080fe40007f3e0ff */
[----:B------:R-:W-:-:S03]  /*62f80*/  IADD3 R12, P2, R12, R4, RZ ;  /* 0x000000040c0c7210 */ /* 0x000fc60007f5e0ff */
[--C-:B---3--:R-:W-:Y:S01]  /*62f90*/  IMAD.X R79, R79, 0x1, R3.reuse, P1 ;  /* 0x000000014f4f7824 */ /* 0x108fe200008e0603 */
[----:B------:R1:W-:Y:S01]  /*62fa0*/  STL [R1+0x2a9c], R78 ;  /* 0x002a9c4e01007387 */ /* 0x0003e20000100800 */
[----:B--2---:R-:W-:-:S03]  /*62fb0*/  IMAD.X R77, R77, 0x1, R3, P2 ;  /* 0x000000014d4d7824 */ /* 0x004fc600010e0603 */
[----:B------:R2:W-:Y:S04]  /*62fc0*/  STL [R1+0x2a98], R79 ;  /* 0x002a984f01007387 */ /* 0x0005e80000100800 */
[----:B------:R3:W-:Y:S01]  /*62fd0*/  STL [R1+0x2abc], R12 ;  /* 0x002abc0c01007387 */ /* 0x0007e20000100800 */
[----:B------:R-:W-:-:S03]  /*62fe0*/  IADD3 R13, P1, R13, R4, RZ ;  /* 0x000000040d0d7210 */ /* 0x000fc60007f3e0ff */
[----:B------:R3:W-:Y:S04]  /*62ff0*/  STL [R1+0x2ab8], R77 ;  /* 0x002ab84d01007387 */ /* 0x0007e80000100800 */
[----:B------:R1:W-:Y:S01]  /*63000*/  LDGSTS.E [R6+-0x5f400], desc[UR4][R78.64], P0 ;  /* 0xa0c000004e067fae */ /* 0x0003e20008121844 */
[----:B------:R-:W-:-:S03]  /*63010*/  IADD3 R11, P2, R11, R4, RZ ;  /* 0x000000040b0b7210 */ /* 0x000fc60007f5e0ff */
[----:B------:R-:W4:Y:S04]  /*63020*/  LDL.LU R83, [R1+0x2b58] ;  /* 0x002b580001537983 */ /* 0x000f280000300800 */
[----:B------:R-:W4:Y:S01]  /*63030*/  LDL.LU R82, [R1+0x2b5c] ;  /* 0x002b5c0001527983 */ /* 0x000f220000300800 */
[----:B-1----:R-:W-:-:S03]  /*63040*/  IMAD.MOV.U32 R78, RZ, RZ, R12 ;  /* 0x000000ffff4e7224 */ /* 0x002fc600078e000c */
[----:B------:R-:W4:Y:S01]  /*63050*/  LDL.LU R81, [R1+0x2b78] ;  /* 0x002b780001517983 */ /* 0x000f220000300800 */
[----:B--2---:R-:W-:Y:S02]  /*63060*/  IMAD.MOV.U32 R79, RZ, RZ, R77 ;  /* 0x000000ffff4f7224 */ /* 0x004fe400078e004d */
[--C-:B------:R-:W-:Y:S01]  /*63070*/  IMAD.X R76, R76, 0x1, R3.reuse, P1 ;  /* 0x000000014c4c7824 */ /* 0x100fe200008e0603 */
[----:B------:R-:W2:Y:S01]  /*63080*/  LDL.LU R80, [R1+0x2b7c] ;  /* 0x002b7c0001507983 */ /* 0x000ea20000300800 */
[----:B------:R-:W-:-:S03]  /*63090*/  IMAD.X R14, R14, 0x1, R3, P2 ;  /* 0x000000010e0e7824 */ /* 0x000fc600010e0603 */
[----:B------:R-:W-:Y:S04]  /*630a0*/  LDGSTS.E [R6+-0x5f000], desc[UR4][R78.64], P0 ;  /* 0xa10000004e067fae */ /* 0x000fe80008121844 */
[----:B---3--:R-:W3:Y:S01]  /*630b0*/  LDL.LU R12, [R1+0x2b9c] ;  /* 0x002b9c00010c7983 */ /* 0x008ee20000300800 */
[----:B------:R-:W-:-:S03]  /*630c0*/  IMAD.MOV.U32 R77, RZ, RZ, R76 ;  /* 0x000000ffff4d7224 */ /* 0x000fc600078e004c */
[----:B------:R-:W3:Y:S04]  /*630d0*/  LDL.LU R78, [R1+0x2bbc] ;  /* 0x002bbc00014e7983 */ /* 0x000ee80000300800 */
[----:B------:R-:W-:Y:S04]  /*630e0*/  STL [R1+0x2adc], R13 ;  /* 0x002adc0d01007387 */ /* 0x000fe80000100800 */
[----:B------:R1:W-:Y:S04]  /*630f0*/  STL [R1+0x2ad8], R76 ;  /* 0x002ad84c01007387 */ /* 0x0003e80000100800 */
[----:B------:R4:W-:Y:S04]  /*63100*/  STL [R1+0x2afc], R11 ;  /* 0x002afc0b01007387 */ /* 0x0009e80000100800 */
[----:B------:R4:W-:Y:S01]  /*63110*/  STL [R1+0x2af8], R14 ;  /* 0x002af80e01007387 */ /* 0x0009e20000100800 */
[----:B-1----:R-:W-:-:S03]  /*63120*/  IMAD.MOV.U32 R76, RZ, RZ, R13 ;  /* 0x000000ffff4c7224 */ /* 0x002fc600078e000d */
[----:B------:R-:W3:Y:S04]  /*63130*/  LDL.LU R13, [R1+0x2b98] ;  /* 0x002b9800010d7983 */ /* 0x000ee80000300800 */
[----:B------:R-:W3:Y:S01]  /*63140*/  LDL.LU R79, [R1+0x2bb8] ;  /* 0x002bb800014f7983 */ /* 0x000ee20000300800 */
[----:B------:R-:W-:-:S03]  /*63150*/  IADD3 R9, P1, R9, R4, RZ ;  /* 0x0000000409097210 */ /* 0x000fc60007f3e0ff */
[----:B------:R1:W-:Y:S01]  /*63160*/  LDGSTS.E [R6+-0x5ec00], desc[UR4][R76.64], P0 ;  /* 0xa14000004c067fae */ /* 0x0003e20008121844 */
[----:B------:R-:W-:Y:S01]  /*63170*/  IADD3 R5, P2, R5, R4, RZ ;  /* 0x0000000405057210 */ /* 0x000fe20007f5e0ff */
[----:B-1----:R-:W-:Y:S02]  /*63180*/  IMAD.MOV.U32 R76, RZ, RZ, R11 ;  /* 0x000000ffff4c7224 */ /* 0x002fe400078e000b */
[----:B------:R-:W-:Y:S02]  /*63190*/  IMAD.MOV.U32 R77, RZ, RZ, R14 ;  /* 0x000000ffff4d7224 */ /* 0x000fe400078e000e */
[----:B----4-:R-:W-:-:S03]  /*631a0*/  IMAD.X R10, R10, 0x1, R3, P1 ;  /* 0x000000010a0a7824 */ /* 0x010fc600008e0603 */
[----:B------:R-:W-:Y:S01]  /*631b0*/  LDGSTS.E [R6+-0x5e800], desc[UR4][R76.64], P0 ;  /* 0xa18000004c067fae */ /* 0x000fe20008121844 */
[----:B------:R-:W-:-:S03]  /*631c0*/  IMAD.X R7, R7, 0x1, R3, P2 ;  /* 0x0000000107077824 */ /* 0x000fc600010e0603 */
[----:B------:R-:W4:Y:S04]  /*631d0*/  LDL.LU R76, [R1+0x2bdc] ;  /* 0x002bdc00014c7983 */ /* 0x000f280000300800 */
[----:B------:R-:W4:Y:S04]  /*631e0*/  LDL.LU R11, [R1+0x2bfc] ;  /* 0x002bfc00010b7983 */ /* 0x000f280000300800 */
[----:B------:R-:W-:Y:S04]  /*631f0*/  STL [R1+0x2b1c], R9 ;  /* 0x002b1c0901007387 */ /* 0x000fe80000100800 */
[----:B------:R1:W-:Y:S04]  /*63200*/  STL [R1+0x2b18], R10 ;  /* 0x002b180a01007387 */ /* 0x0003e80000100800 */
[----:B------:R-:W-:Y:S04]  /*63210*/  STL [R1+0x2b3c], R5 ;  /* 0x002b3c0501007387 */ /* 0x000fe80000100800 */
[----:B------:R-:W4:Y:S04]  /*63220*/  LDL.LU R77, [R1+0x2bd8] ;  /* 0x002bd800014d7983 */ /* 0x000f280000300800 */
[----:B------:R1:W-:Y:S04]  /*63230*/  STL [R1+0x2b38], R7 ;  /* 0x002b380701007387 */ /* 0x0003e80000100800 */
[----:B------:R-:W4:Y:S01]  /*63240*/  LDL.LU R14, [R1+0x2bf8] ;  /* 0x002bf800010e7983 */ /* 0x000f220000300800 */
[----:B------:R-:W-:-:S02]  /*63250*/  IMAD.MOV.U32 R84, RZ, RZ, R9 ;  /* 0x000000ffff547224 */ /* 0x000fc400078e0009 */
[----:B------:R-:W-:Y:S02]  /*63260*/  IMAD.MOV.U32 R85, RZ, RZ, R10 ;  /* 0x000000ffff557224 */ /* 0x000fe400078e000a */
[----:B-1----:R-:W4:Y:S04]  /*63270*/  LDL.LU R10, [R1+0x2c18] ;  /* 0x002c1800010a7983 */ /* 0x002f280000300800 */
[----:B------:R-:W4:Y:S04]  /*63280*/  LDL.LU R9, [R1+0x2c1c] ;  /* 0x002c1c0001097983 */ /* 0x000f280000300800 */
[----:B------:R1:W-:Y:S02]  /*63290*/  LDGSTS.E [R6+-0x5e400], desc[UR4][R84.64], P0 ;  /* 0xa1c0000054067fae */ /* 0x0003e40008121844 */
[----:B-1----:R-:W-:-:S02]  /*632a0*/  IMAD.MOV.U32 R85, RZ, RZ, R7 ;  /* 0x000000ffff557224 */ /* 0x002fc400078e0007 */
[----:B------:R-:W-:Y:S01]  /*632b0*/  IMAD.MOV.U32 R84, RZ, RZ, R5 ;  /* 0x000000ffff547224 */ /* 0x000fe200078e0005 */
[----:B------:R-:W4:Y:S04]  /*632c0*/  LDL.LU R7, [R1+0x2c38] ;  /* 0x002c380001077983 */ /* 0x000f280000300800 */
[----:B------:R-:W4:Y:S04]  /*632d0*/  LDL.LU R5, [R1+0x2c3c] ;  /* 0x002c3c0001057983 */ /* 0x000f280000300800 */
[----:B------:R-:W-:Y:S01]  /*632e0*/  LDGSTS.E [R6+-0x5e000], desc[UR4][R84.64], P0 ;  /* 0xa200000054067fae */ /* 0x000fe20008121844 */
[----:B------:R-:W-:-:S05]  /*632f0*/  IADD3 R82, P1, R82, R4, RZ ;  /* 0x0000000452527210 */ /* 0x000fca0007f3e0ff */
[--C-:B------:R-:W-:Y:S01]  /*63300*/  IMAD.X R83, R83, 0x1, R3.reuse, P1 ;  /* 0x0000000153537824 */ /* 0x100fe200008e0603 */
[-C--:B--2---:R-:W-:Y:S01]  /*63310*/  IADD3 R80, P2, R80, R4.reuse, RZ ;  /* 0x0000000450507210 */ /* 0x084fe20007f5e0ff */
[----:B------:R-:W-:Y:S04]  /*63320*/  STL [R1+0x2b5c], R82 ;  /* 0x002b5c5201007387 */ /* 0x000fe80000100800 */
[----:B------:R-:W-:Y:S01]  /*63330*/  IMAD.X R81, R81, 0x1, R3, P2 ;  /* 0x0000000151517824 */ /* 0x000fe200010e0603 */
[-C--:B---3--:R-:W-:Y:S01]  /*63340*/  IADD3 R12, P1, R12, R4.reuse, RZ ;  /* 0x000000040c0c7210 */ /* 0x088fe20007f3e0ff */
[----:B------:R-:W-:Y:S04]  /*63350*/  STL [R1+0x2b58], R83 ;  /* 0x002b585301007387 */ /* 0x000fe80000100800 */
[----:B------:R-:W-:Y:S01]  /*63360*/  LDGSTS.E [R6+-0x5dc00], desc[UR4][R82.64], P0 ;  /* 0xa240000052067fae */ /* 0x000fe20008121844 */
[----:B------:R-:W-:-:S03]  /*63370*/  IADD3 R78, P2, R78, R4, RZ ;  /* 0x000000044e4e7210 */ /* 0x000fc60007f5e0ff */
[----:B------:R-:W-:Y:S04]  /*63380*/  STL [R1+0x2b7c], R80 ;  /* 0x002b7c5001007387 */ /* 0x000fe80000100800 */
[----:B------:R-:W-:Y:S04]  /*63390*/  STL [R1+0x2b78], R81 ;  /* 0x002b785101007387 */ /* 0x000fe80000100800 */
[----:B------:R-:W-:Y:S04]  /*633a0*/  STL [R1+0x2b9c], R12 ;  /* 0x002b9c0c01007387 */ /* 0x000fe80000100800 */
[----:B------:R-:W-:Y:S01]  /*633b0*/  LDGSTS.E [R6+-0x5d800], desc[UR4][R80.64], P0 ;  /* 0xa280000050067fae */ /* 0x000fe20008121844 */
[----:B------:R-:W-:-:S02]  /*633c0*/  IMAD.X R13, R13, 0x1, R3, P1 ;  /* 0x000000010d0d7824 */ /* 0x000fc400008e0603 */
[----:B------:R-:W-:-:S03]  /*633d0*/  IMAD.X R79, R79, 0x1, R3, P2 ;  /* 0x000000014f4f7824 */ /* 0x000fc600010e0603 */
[----:B------:R1:W-:Y:S04]  /*633e0*/  STL [R1+0x2b98], R13 ;  /* 0x002b980d01007387 */ /* 0x0003e80000100800 */
[----:B------:R-:W-:Y:S04]  /*633f0*/  STL [R1+0x2bbc], R78 ;  /* 0x002bbc4e01007387 */ /* 0x000fe80000100800 */
[----:B------:R-:W-:Y:S04]  /*63400*/  LDGSTS.E [R6+-0x5d400], desc[UR4][R12.64], P0 ;  /* 0xa2c000000c067fae */ /* 0x000fe80008121844 */
[----:B------:R-:W-:Y:S04]  /*63410*/  STL [R1+0x2bb8], R79 ;  /* 0x002bb84f01007387 */ /* 0x000fe80000100800 */
[----:B------:R-:W-:Y:S04]  /*63420*/  LDGSTS.E [R6+-0x5d000], desc[UR4][R78.64], P0 ;  /* 0xa30000004e067fae */ /* 0x000fe80008121844 */
[----:B-1----:R-:W2:Y:S04]  /*63430*/  LDL.LU.64 R12, [R1+0x2220] ;  /* 0x00222000010c7983 */ /* 0x002ea80000300a00 */
[----:B------:R-:W3:Y:S04]  /*63440*/  LDL.LU.64 R88, [R1+0x2200] ;  /* 0x0022000001587983 */ /* 0x000ee80000300a00 */
[----:B------:R-:W3:Y:S01]  /*63450*/  LDL.LU.64 R80, [R1+0x21e0] ;  /* 0x0021e00001507983 */ /* 0x000ee20000300a00 */
[----:B----4-:R-:W-:-:S02]  /*63460*/  IADD3 R76, P1, R76, R4, RZ ;  /* 0x000000044c4c7210 */ /* 0x010fc40007f3e0ff */
[----:B------:R-:W-:-:S03]  /*63470*/  IADD3 R11, P2, R11, R4, RZ ;  /* 0x000000040b0b7210 */ /* 0x000fc60007f5e0ff */
[----:B------:R1:W-:Y:S01]  /*63480*/  STL [R1+0x2bdc], R76 ;  /* 0x002bdc4c01007387 */ /* 0x0003e20000100800 */
[----:B------:R-:W-:-:S05]  /*63490*/  IMAD.X R77, R77, 0x1, R3, P1 ;  /* 0x000000014d4d7824 */ /* 0x000fca00008e0603 */
[----:B------:R4:W-:Y:S01]  /*634a0*/  STL [R1+0x2bd8], R77 ;  /* 0x002bd84d01007387 */ /* 0x0009e20000100800 */
[----:B------:R-:W-:-:S03]  /*634b0*/  IMAD.X R14, R14, 0x1, R3, P2 ;  /* 0x000000010e0e7824 */ /* 0x000fc600010e0603 */
[----:B------:R4:W-:Y:S04]  /*634c0*/  STL [R1+0x2bfc], R11 ;  /* 0x002bfc0b01007387 */ /* 0x0009e80000100800 */
[----:B------:R1:W-:Y:S04]  /*634d0*/  LDGSTS.E [R6+-0x5cc00], desc[UR4][R76.64], P0 ;  /* 0xa34000004c067fae */ /* 0x0003e80008121844 */
[----:B------:R-:W-:Y:S04]  /*634e0*/  STL [R1+0x2bf8], R14 ;  /* 0x002bf80e01007387 */ /* 0x000fe80000100800 */
[----:B------:R-:W3:Y:S01]  /*634f0*/  LDL.LU.64 R86, [R1+0x21c0] ;  /* 0x0021c00001567983 */ /* 0x000ee20000300a00 */
[----:B-1----:R-:W-:-:S02]  /*63500*/  IMAD.MOV.U32 R76, RZ, RZ, R11 ;  /* 0x000000ffff4c7224 */ /* 0x002fc400078e000b */
[----:B----4-:R-:W-:-:S05]  /*63510*/  IMAD.MOV.U32 R77, RZ, RZ, R14 ;  /* 0x000000ffff4d7224 */ /* 0x010fca00078e000e */
[----:B------:R-:W-:Y:S04]  /*63520*/  LDGSTS.E [R6+-0x5c800], desc[UR4][R76.64], P0 ;  /* 0xa38000004c067fae */ /* 0x000fe80008121844 */
[----:B------:R-:W4:Y:S01]  /*63530*/  LDL.LU.64 R76, [R1+0x21a0] ;  /* 0x0021a000014c7983 */ /* 0x000f220000300a00 */
[-C--:B------:R-:W-:Y:S02]  /*63540*/  IADD3 R9, P1, R9, R4.reuse, RZ ;  /* 0x0000000409097210 */ /* 0x080fe40007f3e0ff */
[----:B------:R-:W-:Y:S01]  /*63550*/  IADD3 R5, P2, R5, R4, RZ ;  /* 0x0000000405057210 */ /* 0x000fe20007f5e0ff */
[----:B------:R-:W4:Y:S02]  /*63560*/  LDL.LU.64 R84, [R1+0x2180] ;  /* 0x0021800001547983 */ /* 0x000f240000300a00 */
[----:B------:R-:W-:-:S02]  /*63570*/  IMAD.X R10, R10, 0x1, R3, P1 ;  /* 0x000000010a0a7824 */ /* 0x000fc400008e0603 */
[----:B------:R-:W-:Y:S01]  /*63580*/  STL [R1+0x2c1c], R9 ;  /* 0x002c1c0901007387 */ /* 0x000fe20000100800 */
[----:B------:R-:W-:Y:S02]  /*63590*/  IMAD.X R7, R7, 0x1, R3, P2 ;  /* 0x0000000107077824 */ /* 0x000fe400010e0603 */
[----:B------:R-:W-:Y:S01]  /*635a0*/  IMAD.MOV.U32 R11, RZ, RZ, R10 ;  /* 0x000000ffff0b7224 */ /* 0x000fe200078e000a */
[----:B------:R1:W-:Y:S04]  /*635b0*/  STL [R1+0x2c18], R10 ;  /* 0x002c180a01007387 */ /* 0x0003e80000100800 */
[----:B------:R2:W-:Y:S04]  /*635c0*/  STL [R1+0x2c3c], R5 ;  /* 0x002c3c0501007387 */ /* 0x0005e80000100800 */
[----:B------:R-:W4:Y:S01]  /*635d0*/  LDL.LU.64 R78, [R1+0x2160] ;  /* 0x00216000014e7983 */ /* 0x000f220000300a00 */
[----:B-1----:R-:W-:-:S03]  /*635e0*/  IMAD.MOV.U32 R10, RZ, RZ, R9 ;  /* 0x000000ffff0a7224 */ /* 0x002fc600078e0009 */
[----:B------:R1:W-:Y:S04]  /*635f0*/  STL [R1+0x2c38], R7 ;  /* 0x002c380701007387 */ /* 0x0003e80000100800 */
[----:B------:R1:W-:Y:S04]  /*63600*/  LDGSTS.E [R6+-0x5c400], desc[UR4][R10.64], P0 ;  /* 0xa3c000000a067fae */ /* 0x0003e80008121844 */
[----:B------:R-:W4:Y:S01]  /*63610*/  LDL.LU.64 R100, [R1+0x2140] ;  /* 0x0021400001647983 */ /* 0x000f220000300a00 */
[----:B-1----:R-:W-:Y:S02]  /*63620*/  IMAD.MOV.U32 R10, RZ, RZ, R5 ;  /* 0x000000ffff0a7224 */ /* 0x002fe400078e0005 */
[----:B------:R-:W-:-:S05]  /*63630*/  IMAD.MOV.U32 R11, RZ, RZ, R7 ;  /* 0x000000ffff0b7224 */ /* 0x000fca00078e0007 */
[----:B------:R1:W-:Y:S04]  /*63640*/  LDGSTS.E [R6+-0x5c000], desc[UR4][R10.64], P0 ;  /* 0xa40000000a067fae */ /* 0x0003e80008121844 */
[----:B------:R-:W4:Y:S04]  /*63650*/  LDL.LU.64 R10, [R1+0x2120] ;  /* 0x00212000010a7983 */ /* 0x000f280000300a00 */
[----:B------:R-:W4:Y:S04]  /*63660*/  LDL.LU.64 R98, [R1+0x2100] ;  /* 0x0021000001627983 */ /* 0x000f280000300a00 */
[----:B------:R-:W4:Y:S04]  /*63670*/  LDL.LU R83, [R1+0x2a40] ;  /* 0x002a400001537983 */ /* 0x000f280000300800 */
[----:B------:R-:W4:Y:S04]  /*63680*/  LDL.LU R82, [R1+0x2a44] ;  /* 0x002a440001527983 */ /* 0x000f280000300800 */
[----:B------:R-:W4:Y:S01]  /*63690*/  LDL.LU.64 R96, [R1+0x20e0] ;  /* 0x0020e00001607983 */ /* 0x000f220000300a00 */
[----:B--2---:R-:W-:-:S05]  /*636a0*/  IADD3 R140, P1, R12, R4, RZ ;  /* 0x000000040c8c7210 */ /* 0x004fca0007f3e0ff */
[----:B------:R-:W-:Y:S02]  /*636b0*/  IMAD.X R5, R13, 0x1, R3, P1 ;  /* 0x000000010d057824 */ /* 0x000fe400008e0603 */
[----:B------:R-:W2:Y:S01]  /*636c0*/  LDL.LU.64 R12, [R1+0x20c0] ;  /* 0x0020c000010c7983 */ /* 0x000ea20000300a00 */
[----:B---3--:R-:W-:-:S03]  /*636d0*/  IADD3 R138, P1, R88, R4, RZ ;  /* 0x00000004588a7210 */ /* 0x008fc60007f3e0ff */
[----:B------:R-:W3:Y:S02]  /*636e0*/  LDL.LU.64 R94, [R1+0x20a0] ;  /* 0x0020a000015e7983 */ /* 0x000ee40000300a00 */
[--C-:B------:R-:W-:Y:S01]  /*636f0*/  IMAD.X R139, R89, 0x1, R3.reuse, P1 ;  /* 0x00000001598b7824 */ /* 0x100fe200008e0603 */
[-C--:B------:R-:W-:Y:S01]  /*63700*/  IADD3 R136, P1, R80, R4.reuse, RZ ;  /* 0x0000000450887210 */ /* 0x080fe20007f3e0ff */
[----:B------:R-:W3:Y:S04]  /*63710*/  LDL.LU.64 R92, [R1+0x2080] ;  /* 0x00208000015c7983 */ /* 0x000ee80000300a00 */
[----:B------:R-:W-:Y:S02]  /*63720*/  IMAD.X R137, R81, 0x1, R3, P1 ;  /* 0x0000000151897824 */ /* 0x000fe400008e0603 */
[----:B------:R-:W3:Y:S04]  /*63730*/  LDL.LU.64 R80, [R1+0x2060] ;  /* 0x0020600001507983 */ /* 0x000ee80000300a00 */
[----:B------:R-:W3:Y:S04]  /*63740*/  LDL.LU.64 R90, [R1+0x2040] ;  /* 0x00204000015a7983 */ /* 0x000ee80000300a00 */
[----:B------:R-:W3:Y:S01]  /*63750*/  LDL.LU.64 R88, [R1+0x2020] ;  /* 0x0020200001587983 */ /* 0x000ee20000300a00 */
[----:B------:R-:W-:-:S05]  /*63760*/  IADD3 R134, P1, R86, R4, RZ ;  /* 0x0000000456867210 */ /* 0x000fca0007f3e0ff */
[----:B------:R-:W-:Y:S01]  /*63770*/  IMAD.X R135, R87, 0x1, R3, P1 ;  /* 0x0000000157877824 */ /* 0x000fe200008e0603 */
[----:B----4-:R-:W-:-:S05]  /*63780*/  IADD3 R132, P1, R76, R4, RZ ;  /* 0x000000044c847210 */ /* 0x010fca0007f3e0ff */
[----:B------:R-:W-:Y:S02]  /*63790*/  IMAD.X R133, R77, 0x1, R3, P1 ;  /* 0x000000014d857824 */ /* 0x000fe400008e0603 */
[----:B------:R-:W4:Y:S01]  /*637a0*/  LDL.LU.64 R76, [R1+0x2000] ;  /* 0x00200000014c7983 */ /* 0x000f220000300a00 */
[----:B------:R-:W-:-:S03]  /*637b0*/  IADD3 R130, P1, R84, R4, RZ ;  /* 0x0000000454827210 */ /* 0x000fc60007f3e0ff */
[----:B------:R-:W4:Y:S02]  /*637c0*/  LDL.LU.64 R86, [R1+0x1fe0] ;  /* 0x001fe00001567983 */ /* 0x000f240000300a00 */
[----:B------:R-:W-:Y:S02]  /*637d0*/  IMAD.X R131, R85, 0x1, R3, P1 ;  /* 0x0000000155837824 */ /* 0x000fe400008e0603 */
[----:B------:R-:W4:Y:S01]  /*637e0*/  LDL.LU.64 R84, [R1+0x1fc0] ;  /* 0x001fc00001547983 */ /* 0x000f220000300a00 */
[----:B------:R-:W-:-:S05]  /*637f0*/  IADD3 R128, P1, R78, R4, RZ ;  /* 0x000000044e807210 */ /* 0x000fca0007f3e0ff */
[----:B------:R-:W-:Y:S02]  /*63800*/  IMAD.X R129, R79, 0x1, R3, P1 ;  /* 0x000000014f817824 */ /* 0x000fe400008e0603 */
[----:B------:R-:W4:Y:S01]  /*63810*/  LDL.LU.64 R78, [R1+0x1fa0] ;  /* 0x001fa000014e7983 */ /* 0x000f220000300a00 */
[----:B------:R-:W-:-:S05]  /*63820*/  IADD3 R126, P1, R100, R4, RZ ;  /* 0x00000004647e7210 */ /* 0x000fca0007f3e0ff */
[----:B------:R-:W-:Y:S01]  /*63830*/  IMAD.X R127, R101, 0x1, R3, P1 ;  /* 0x00000001657f7824 */ /* 0x000fe200008e0603 */
[----:B------:R-:W-:-:S05]  /*63840*/  IADD3 R124, P1, R10, R4, RZ ;  /* 0x000000040a7c7210 */ /* 0x000fca0007f3e0ff */
[--C-:B------:R-:W-:Y:S01]  /*63850*/  IMAD.X R125, R11, 0x1, R3.reuse, P1 ;  /* 0x000000010b7d7824 */ /* 0x100fe200008e0603 */
[-C--:B------:R-:W-:Y:S01]  /*63860*/  IADD3 R122, P1, R98, R4.reuse, RZ ;  /* 0x00000004627a7210 */ /* 0x080fe20007f3e0ff */
[----:B------:R-:W4:Y:S04]  /*63870*/  LDL.LU.64 R10, [R1+0x1f80] ;  /* 0x001f8000010a7983 */ /* 0x000f280000300a00 */
[----:B------:R-:W-:Y:S01]  /*63880*/  IMAD.X R123, R99, 0x1, R3, P1 ;  /* 0x00000001637b7824 */ /* 0x000fe200008e0603 */
[----:B------:R-:W-:-:S05]  /*63890*/  IADD3 R120, P1, R96, R4, RZ ;  /* 0x0000000460787210 */ /* 0x000fca0007f3e0ff */
[----:B------:R-:W-:Y:S01]  /*638a0*/  IMAD.X R121, R97, 0x1, R3, P1 ;  /* 0x0000000161797824 */ /* 0x000fe200008e0603 */
[----:B--2---:R-:W-:-:S05]  /*638b0*/  IADD3 R118, P1, R12, R4, RZ ;  /* 0x000000040c767210 */ /* 0x004fca0007f3e0ff */
[--C-:B------:R-:W-:Y:S01]  /*638c0*/  IMAD.X R119, R13, 0x1, R3.reuse, P1 ;  /* 0x000000010d777824 */ /* 0x100fe200008e0603 */
[-C--:B---3--:R-:W-:Y:S01]  /*638d0*/  IADD3 R116, P1, R94, R4.reuse, RZ ;  /* 0x000000045e747210 */ /* 0x088fe20007f3e0ff */
[----:B------:R-:W2:Y:S04]  /*638e0*/  LDL.LU.64 R12, [R1+0x1f60] ;  /* 0x001f6000010c7983 */ /* 0x000ea80000300a00 */
[----:B------:R-:W-:Y:S01]  /*638f0*/  IMAD.X R117, R95, 0x1, R3, P1 ;  /* 0x000000015f757824 */ /* 0x000fe200008e0603 */
[----:B------:R-:W-:-:S05]  /*63900*/  IADD3 R114, P1, R92, R4, RZ ;  /* 0x000000045c727210 */ /* 0x000fca0007f3e0ff */
[----:B------:R-:W-:Y:S01]  /*63910*/  IMAD.X R115, R93, 0x1, R3, P1 ;  /* 0x000000015d737824 */ /* 0x000fe200008e0603 */
[----:B------:R-:W-:-:S05]  /*63920*/  IADD3 R112, P1, R80, R4, RZ ;  /* 0x0000000450707210 */ /* 0x000fca0007f3e0ff */
[--C-:B------:R-:W-:Y:S01]  /*63930*/  IMAD.X R113, R81, 0x1, R3.reuse, P1 ;  /* 0x0000000151717824 */ /* 0x100fe200008e0603 */
[-C--:B------:R-:W-:Y:S01]  /*63940*/  IADD3 R110, P1, R90, R4.reuse, RZ ;  /* 0x000000045a6e7210 */ /* 0x080fe20007f3e0ff */
[----:B------:R-:W3:Y:S04]  /*63950*/  LDL.LU.64 R80, [R1+0x1f40] ;  /* 0x001f400001507983 */ /* 0x000ee80000300a00 */
[----:B------:R-:W-:Y:S01]  /*63960*/  IMAD.X R111, R91, 0x1, R3, P1 ;  /* 0x000000015b6f7824 */ /* 0x000fe200008e0603 */
[----:B------:R-:W-:-:S05]  /*63970*/  IADD3 R108, P1, R88, R4, RZ ;  /* 0x00000004586c7210 */ /* 0x000fca0007f3e0ff */
[----:B------:R-:W-:Y:S01]  /*63980*/  IMAD.X R109, R89, 0x1, R3, P1 ;  /* 0x00000001596d7824 */ /* 0x000fe200008e0603 */
[----:B----4-:R-:W-:-:S05]  /*63990*/  IADD3 R106, P1, R76, R4, RZ ;  /* 0x000000044c6a7210 */ /* 0x010fca0007f3e0ff */
[----:B------:R-:W-:Y:S02]  /*639a0*/  IMAD.X R107, R77, 0x1, R3, P1 ;  /* 0x000000014d6b7824 */ /* 0x000fe400008e0603 */
[----:B------:R-:W4:Y:S01]  /*639b0*/  LDL.LU.64 R76, [R1+0x1f20] ;  /* 0x001f2000014c7983 */ /* 0x000f220000300a00 */
[----:B------:R-:W-:-:S03]  /*639c0*/  IADD3 R104, P1, R86, R4, RZ ;  /* 0x0000000456687210 */ /* 0x000fc60007f3e0ff */
[----:B------:R-:W4:Y:S02]  /*639d0*/  LDL.LU.64 R88, [R1+0x1f00] ;  /* 0x001f000001587983 */ /* 0x000f240000300a00 */
[--C-:B------:R-:W-:Y:S01]  /*639e0*/  IMAD.X R105, R87, 0x1, R3.reuse, P1 ;  /* 0x0000000157697824 */ /* 0x100fe200008e0603 */
[-C--:B------:R-:W-:Y:S01]  /*639f0*/  IADD3 R102, P1, R84, R4.reuse, RZ ;  /* 0x0000000454667210 */ /* 0x080fe20007f3e0ff */
[----:B------:R-:W4:Y:S04]  /*63a00*/  LDL.LU.64 R86, [R1+0x1ee0] ;  /* 0x001ee00001567983 */ /* 0x000f280000300a00 */
[----:B------:R-:W-:Y:S01]  /*63a10*/  IMAD.X R103, R85, 0x1, R3, P1 ;  /* 0x0000000155677824 */ /* 0x000fe200008e0603 */
[----:B------:R-:W-:-:S05]  /*63a20*/  IADD3 R100, P1, R78, R4, RZ ;  /* 0x000000044e647210 */ /* 0x000fca0007f3e0ff */
[----:B------:R-:W-:Y:S01]  /*63a30*/  IMAD.X R101, R79, 0x1, R3, P1 ;  /* 0x000000014f657824 */ /* 0x000fe200008e0603 */
[----:B------:R-:W-:-:S05]  /*63a40*/  IADD3 R98, P1, R10, R4, RZ ;  /* 0x000000040a627210 */ /* 0x000fca0007f3e0ff */
[----:B------:R-:W-:Y:S02]  /*63a50*/  IMAD.X R99, R11, 0x1, R3, P1 ;  /* 0x000000010b637824 */ /* 0x000fe400008e0603 */
[----:B------:R-:W4:Y:S04]  /*63a60*/  LDL.LU.64 R10, [R1+0x1ec0] ;  /* 0x001ec000010a7983 */ /* 0x000f280000300a00 */
[----:B------:R-:W1:Y:S01]  /*63a70*/  LDL.LU.64 R78, [R1+0x1ea0] ;  /* 0x001ea000014e7983 */ /* 0x000e620000300a00 */
[----:B--2---:R-:W-:-:S05]  /*63a80*/  IADD3 R96, P1, R12, R4, RZ ;  /* 0x000000040c607210 */ /* 0x004fca0007f3e0ff */
[----:B------:R-:W-:Y:S02]  /*63a90*/  IMAD.X R97, R13, 0x1, R3, P1 ;  /* 0x000000010d617824 */ /* 0x000fe400008e0603 */
[----:B------:R-:W2:Y:S04]  /*63aa0*/  LDL.LU.64 R12, [R1+0x1e80] ;  /* 0x001e8000010c7983 */ /* 0x000ea80000300a00 */
[----:B------:R-:W2:Y:S01]  /*63ab0*/  LDL.LU.64 R84, [R1+0x1e60] ;  /* 0x001e600001547983 */ /* 0x000ea20000300a00 */
[----:B---3--:R-:W-:-:S05]  /*63ac0*/  IADD3 R94, P1, R80, R4, RZ ;  /* 0x00000004505e7210 */ /* 0x008fca0007f3e0ff */
[----:B------:R-:W-:Y:S02]  /*63ad0*/  IMAD.X R95, R81, 0x1, R3, P1 ;  /* 0x00000001515f7824 */ /* 0x000fe400008e0603 */
[----:B------:R-:W3:Y:S01]  /*63ae0*/  LDL.LU.64 R80, [R1+0x1e40] ;  /* 0x001e400001507983 */ /* 0x000ee20000300a00 */
[----:B----4-:R-:W-:-:S05]  /*63af0*/  IADD3 R92, P1, R76, R4, RZ ;  /* 0x000000044c5c7210 */ /* 0x010fca0007f3e0ff */
[----:B------:R-:W-:Y:S02]  /*63b00*/  IMAD.X R93, R77, 0x1, R3, P1 ;  /* 0x000000014d5d7824 */ /* 0x000fe400008e0603 */
[----:B------:R-:W4:Y:S04]  /*63b10*/  LDL.LU.64 R76, [R1+0x1e20] ;  /* 0x001e2000014c7983 */ /* 0x000f280000300a00 */
[----:B------:R-:W4:Y:S01]  /*63b20*/  LDL.LU.64 R142, [R1+0x1e00] ;  /* 0x001e0000018e7983 */ /* 0x000f220000300a00 */
[----:B------:R-:W-:-:S05]  /*63b30*/  IADD3 R90, P1, R88, R4, RZ ;  /* 0x00000004585a7210 */ /* 0x000fca0007f3e0ff */
[----:B------:R-:W-:Y:S01]  /*63b40*/  IMAD.X R91, R89, 0x1, R3, P1 ;  /* 0x00000001595b7824 */ /* 0x000fe200008e0603 */
[----:B------:R-:W-:-:S05]  /*63b50*/  IADD3 R88, P1, R86, R4, RZ ;  /* 0x0000000456587210 */ /* 0x000fca0007f3e0ff */
[----:B------:R-:W-:Y:S01]  /*63b60*/  IMAD.X R89, R87, 0x1, R3, P1 ;  /* 0x0000000157597824 */ /* 0x000fe200008e0603 */
[----:B------:R-:W-:-:S05]  /*63b70*/  IADD3 R86, P1, R10, R4, RZ ;  /* 0x000000040a567210 */ /* 0x000fca0007f3e0ff */
[----:B------:R-:W-:Y:S01]  /*63b80*/  IMAD.X R87, R11, 0x1, R3, P1 ;  /* 0x000000010b577824 */ /* 0x000fe200008e0603 */
[----:B-1----:R-:W-:-:S05]  /*63b90*/  IADD3 R10, P1, R78, R4, RZ ;  /* 0x000000044e0a7210 */ /* 0x002fca0007f3e0ff */
[----:B------:R-:W-:Y:S02]  /*63ba0*/  IMAD.X R11, R79, 0x1, R3, P1 ;  /* 0x000000014f0b7824 */ /* 0x000fe400008e0603 */
[----:B------:R-:W-:-:S05]  /*63bb0*/  IMAD.MOV.U32 R141, RZ, RZ, R5 ;  /* 0x000000ffff8d7224 */ /* 0x000fca00078e0005 */
        /* <DEDUP_REMOVED lines=17> */
[----:B------:R-:W-:-:S03]  /*63cd0*/  IADD3 R14, P2, R20, R4, RZ ;  /* 0x00000004140e7210 */ /* 0x000fc60007f5e0ff */
[----:B------:R-:W-:Y:S04]  /*63ce0*/  LDGSTS.E [R6+-0x4f800], desc[UR4][R106.64], P0 ;  /* 0xb08000006a067fae */ /* 0x000fe80008121844 */
[----:B------:R-:W-:Y:S04]  /*63cf0*/  LDGSTS.E [R6+-0x4f400], desc[UR4][R104.64], P0 ;  /* 0xb0c0000068067fae */ /* 0x000fe80008121844 */
[----:B------:R-:W-:Y:S04]  /*63d00*/  LDGSTS.E [R6+-0x4f000], desc[UR4][R102.64], P0 ;  /* 0xb100000066067fae */ /* 0x000fe80008121844 */
[----:B------:R-:W-:Y:S04]  /*63d10*/  LDGSTS.E [R6+-0x4ec00], desc[UR4][R100.64], P0 ;  /* 0xb140000064067fae */ /* 0x000fe80008121844 */
[----:B------:R-:W-:Y:S01]  /*63d20*/  LDGSTS.E [R6+-0x4e800], desc[UR4][R98.64], P0 ;  /* 0xb180000062067fae */ /* 0x000fe20008121844 */
[----:B--2---:R-:W-:-:S03]  /*63d30*/  IADD3 R78, P1, R12, R4, RZ ;  /* 0x000000040c4e7210 */ /* 0x004fc60007f3e0ff */
[----:B------:R-:W-:Y:S02]  /*63d40*/  LDGSTS.E [R6+-0x4e400], desc[UR4][R96.64], P0 ;  /* 0xb1c0000060067fae */ /* 0x000fe40008121844 */
[--C-:B------:R-:W-:Y:S01]  /*63d50*/  IMAD.X R79, R13, 0x1, R3.reuse, P1 ;  /* 0x000000010d4f7824 */ /* 0x100fe200008e0603 */
[----:B------:R-:W-:Y:S01]  /*63d60*/  IADD3 R12, P1, R84, R4, RZ ;  /* 0x00000004540c7210 */ /* 0x000fe20007f3e0ff */
[----:B------:R-:W-:Y:S04]  /*63d70*/  LDGSTS.E [R6+-0x4e000], desc[UR4][R94.64], P0 ;  /* 0xb20000005e067fae */ /* 0x000fe80008121844 */
[--C-:B------:R-:W-:Y:S01]  /*63d80*/  IMAD.X R13, R85, 0x1, R3.reuse, P1 ;  /* 0x00000001550d7824 */ /* 0x100fe200008e0603 */
[----:B------:R-:W-:Y:S01]  /*63d90*/  LDGSTS.E [R6+-0x4dc00], desc[UR4][R92.64], P0 ;  /* 0xb24000005c067fae */ /* 0x000fe20008121844 */
[----:B------:R-:W-:-:S03]  /*63da0*/  IMAD.X R20, R21, 0x1, R3, P2 ;  /* 0x0000000115147824 */ /* 0x000fc600010e0603 */
[----:B------:R-:W-:Y:S01]  /*63db0*/  LDGSTS.E [R6+-0x4d800], desc[UR4][R90.64], P0 ;  /* 0xb28000005a067fae */ /* 0x000fe20008121844 */
[----:B---3--:R-:W-:-:S03]  /*63dc0*/  IADD3 R84, P1, R80, R4, RZ ;  /* 0x0000000450547210 */ /* 0x008fc60007f3e0ff */
[----:B------:R-:W-:Y:S02]  /*63dd0*/  LDGSTS.E [R6+-0x4d400], desc[UR4][R88.64], P0 ;  /* 0xb2c0000058067fae */ /* 0x000fe40008121844 */
[----:B------:R-:W-:Y:S02]  /*63de0*/  IMAD.X R85, R81, 0x1, R3, P1 ;  /* 0x0000000151557824 */ /* 0x000fe400008e0603 */
[----:B------:R-:W-:Y:S01]  /*63df0*/  LDGSTS.E [R6+-0x4d000], desc[UR4][R86.64], P0 ;  /* 0xb300000056067fae */ /* 0x000fe20008121844 */
[----:B------:R-:W-:-:S03]  /*63e00*/  IMAD.MOV.U32 R21, RZ, RZ, R20 ;  /* 0x000000ffff157224 */ /* 0x000fc600078e0014 */
[----:B------:R1:W-:Y:S01]  /*63e10*/  LDGSTS.E [R6+-0x4cc00], desc[UR4][R10.64], P0 ;  /* 0xb34000000a067fae */ /* 0x0003e20008121844 */
[-C--:B----4-:R-:W-:Y:S01]  /*63e20*/  IADD3 R80, P1, R76, R4.reuse, RZ ;  /* 0x000000044c507210 */ /* 0x090fe20007f3e0ff */
[----:B------:R-:W-:Y:S02]  /*63e30*/  IMAD.MOV.U32 R20, RZ, RZ, R14 ;  /* 0x000000ffff147224 */ /* 0x000fe400078e000e */
[----:B------:R-:W-:Y:S02]  /*63e40*/  LDGSTS.E [R6+-0x4c800], desc[UR4][R78.64], P0 ;  /* 0xb38000004e067fae */ /* 0x000fe40008121844 */
[--C-:B------:R-:W-:Y:S01]  /*63e50*/  IMAD.X R81, R77, 0x1, R3.reuse, P1 ;  /* 0x000000014d517824 */ /* 0x100fe200008e0603 */
[-C--:B------:R-:W-:Y:S01]  /*63e60*/  IADD3 R76, P1, R142, R4.reuse, RZ ;  /* 0x000000048e4c7210 */ /* 0x080fe20007f3e0ff */
[----:B------:R2:W-:Y:S04]  /*63e70*/  LDGSTS.E [R6+-0x4c400], desc[UR4][R12.64], P0 ;  /* 0xb3c000000c067fae */ /* 0x0005e80008121844 */
[--C-:B------:R-:W-:Y:S01]  /*63e80*/  IMAD.X R77, R143, 0x1, R3.reuse, P1 ;  /* 0x000000018f4d7824 */ /* 0x100fe200008e0603 */
[-C--:B------:R-:W-:Y:S01]  /*63e90*/  IADD3 R7, P1, R244, R4.reuse, RZ ;  /* 0x00000004f4077210 */ /* 0x080fe20007f3e0ff */
[----:B------:R-:W-:Y:S01]  /*63ea0*/  IMAD.U32 R5, RZ, RZ, UR13 ;  /* 0x0000000dff057e24 */ /* 0x000fe2000f8e00ff */
[----:B------:R-:W-:Y:S03]  /*63eb0*/  LDGSTS.E [R6+-0x4c000], desc[UR4][R84.64], P0 ;  /* 0xb400000054067fae */ /* 0x000fe60008121844 */
[--C-:B------:R-:W-:Y:S01]  /*63ec0*/  IMAD.X R244, R245, 0x1, R3.reuse, P1 ;  /* 0x00000001f5f47824 */ /* 0x100fe200008e0603 */
[-C--:B------:R-:W-:Y:S01]  /*63ed0*/  IADD3 R9, P1, R236, R4.reuse, RZ ;  /* 0x00000004ec097210 */ /* 0x080fe20007f3e0ff */
[----:B------:R-:W-:Y:S04]  /*63ee0*/  LDGSTS.E [R6+-0x4bc00], desc[UR4][R80.64], P0 ;  /* 0xb440000050067fae */ /* 0x000fe80008121844 */
[--C-:B------:R-:W-:Y:S01]  /*63ef0*/  IMAD.X R236, R237, 0x1, R3.reuse, P1 ;  /* 0x00000001edec7824 */ /* 0x100fe200008e0603 */
[-C--:B------:R-:W-:Y:S01]  /*63f00*/  IADD3 R151, P1, R228, R4.reuse, RZ ;  /* 0x00000004e4977210 */ /* 0x080fe20007f3e0ff */
[----:B------:R-:W-:Y:S01]  /*63f10*/  IMAD.MOV.U32 R245, RZ, RZ, R244 ;  /* 0x000000fffff57224 */ /* 0x000fe200078e00f4 */
[----:B------:R-:W-:Y:S03]  /*63f20*/  LDGSTS.E [R6+-0x4b800], desc[UR4][R76.64], P0 ;  /* 0xb48000004c067fae */ /* 0x000fe60008121844 */
[----:B------:R-:W-:Y:S01]  /*63f30*/  IMAD.X R228, R229, 0x1, R3, P1 ;  /* 0x00000001e5e47824 */ /* 0x000fe200008e0603 */
[----:B------:R-:W-:-:S05]  /*63f40*/  IADD3 R150, P1, R220, R4, RZ ;  /* 0x00000004dc967210 */ /* 0x000fca0007f3e0ff */
        /* <DEDUP_REMOVED lines=49> */
[----:B------:R-:W-:Y:S04]  /*64260*/  STL.64 [R1+0x1ec0], R86 ;  /* 0x001ec05601007387 */ /* 0x000fe80000100a00 */
[----:B------:R3:W-:Y:S04]  /*64270*/  STL.64 [R1+0x1ea0], R10 ;  /* 0x001ea00a01007387 */ /* 0x0007e80000100a00 */
[----:B------:R-:W-:Y:S04]  /*64280*/  STL.64 [R1+0x1e80], R78 ;  /* 0x001e804e01007387 */ /* 0x000fe80000100a00 */
[----:B------:R4:W-:Y:S04]  /*64290*/  STL.64 [R1+0x1e60], R12 ;  /* 0x001e600c01007387 */ /* 0x0009e80000100a00 */
[----:B------:R-:W2:Y:S01]  /*642a0*/  LDL R7, [R1+0x3218] ;  /* 0x0032180001077983 */ /* 0x000ea20000100800 */
[----:B------:R-:W-:-:S02]  /*642b0*/  IMAD.MOV.U32 R237, RZ, RZ, R236 ;  /* 0x000000ffffed7224 */ /* 0x000fc400078e00ec */
[----:B------:R-:W-:Y:S01]  /*642c0*/  IMAD.MOV.U32 R236, RZ, RZ, R9 ;  /* 0x000000ffffec7224 */ /* 0x000fe200078e0009 */
[----:B------:R-:W-:Y:S04]  /*642d0*/  STL.64 [R1+0x1e40], R84 ;  /* 0x001e405401007387 */ /* 0x000fe80000100a00 */
[----:B------:R-:W2:Y:S04]  /*642e0*/  LDL.LU R9, [R1+0x3368] ;  /* 0x0033680001097983 */ /* 0x000ea80000300800 */
[----:B------:R1:W-:Y:S04]  /*642f0*/  STL.64 [R1+0x1e20], R80 ;  /* 0x001e205001007387 */ /* 0x0003e80000100a00 */
[----:B------:R1:W-:Y:S04]  /*64300*/  STL.64 [R1+0x1e00], R76 ;  /* 0x001e004c01007387 */ /* 0x0003e80000100a00 */
[----:B---3--:R-:W3:Y:S04]  /*64310*/  LDL.LU R11, [R1+0x2a64] ;  /* 0x002a6400010b7983 */ /* 0x008ee80000300800 */
[----:B------:R-:W3:Y:S04]  /*64320*/  LDL.LU R14, [R1+0x2a84] ;  /* 0x002a8400010e7983 */ /* 0x000ee80000300800 */
[----:B----4-:R-:W4:Y:S04]  /*64330*/  LDL.LU R12, [R1+0x2a60] ;  /* 0x002a6000010c7983 */ /* 0x010f280000300800 */
[----:B------:R-:W4:Y:S04]  /*64340*/  LDL.LU R78, [R1+0x2a80] ;  /* 0x002a8000014e7983 */ /* 0x000f280000300800 */
[----:B-1----:R-:W4:Y:S04]  /*64350*/  LDL.LU R81, [R1+0x2aa0] ;  /* 0x002aa00001517983 */ /* 0x002f280000300800 */
[----:B------:R-:W4:Y:S04]  /*64360*/  LDL.LU R13, [R1+0x2aa4] ;  /* 0x002aa400010d7983 */ /* 0x000f280000300800 */
[----:B------:R-:W4:Y:S01]  /*64370*/  LDL.LU R76, [R1+0x2ac0] ;  /* 0x002ac000014c7983 */ /* 0x000f220000300800 */
[----:B------:R-:W-:-:S02]  /*64380*/  IMAD.MOV.U32 R229, RZ, RZ, R228 ;  /* 0x000000ffffe57224 */ /* 0x000fc400078e00e4 */
[----:B------:R-:W-:Y:S01]  /*64390*/  IMAD.MOV.U32 R221, RZ, RZ, R220 ;  /* 0x000000ffffdd7224 */ /* 0x000fe200078e00dc */
[----:B------:R-:W-:Y:S01]  /*643a0*/  LDGSTS.E [R6+-0x4b400], desc[UR4][R244.64], P0 ;  /* 0xb4c00000f4067fae */ /* 0x000fe20008121844 */
[----:B--2---:R-:W-:Y:S01]  /*643b0*/  IADD3 R5, R7, 0x100000, R5 ;  /* 0x0010000007057810 */ /* 0x004fe20007ffe005 */
[----:B------:R-:W-:Y:S02]  /*643c0*/  IMAD.MOV.U32 R228, RZ, RZ, R151 ;  /* 0x000000ffffe47224 */ /* 0x000fe400078e0097 */
[----:B------:R-:W2:Y:S04]  /*643d0*/  LDL.LU R7, [R1+0x2ac4] ;  /* 0x002ac40001077983 */ /* 0x000ea80000300800 */
[----:B------:R-:W2:Y:S04]  /*643e0*/  LDL.LU R80, [R1+0x2ae0] ;  /* 0x002ae00001507983 */ /* 0x000ea80000300800 */
[----:B------:R-:W2:Y:S01]  /*643f0*/  LDL.LU R79, [R1+0x2ae4] ;  /* 0x002ae400014f7983 */ /* 0x000ea20000300800 */
[----:B------:R-:W-:-:S03]  /*64400*/  IMAD.MOV.U32 R220, RZ, RZ, R150 ;  /* 0x000000ffffdc7224 */ /* 0x000fc600078e0096 */
[----:B------:R-:W2:Y:S01]  /*64410*/  LDL.LU R77, [R1+0x2b00] ;  /* 0x002b0000014d7983 */ /* 0x000ea20000300800 */
[----:B------:R-:W-:-:S03]  /*64420*/  IMAD.MOV.U32 R213, RZ, RZ, R212 ;  /* 0x000000ffffd57224 */ /* 0x000fc600078e00d4 */
[----:B------:R-:W2:Y:S01]  /*64430*/  LDL.LU R10, [R1+0x2b04] ;  /* 0x002b0400010a7983 */ /* 0x000ea20000300800 */
[----:B------:R-:W-:Y:S02]  /*64440*/  IMAD.MOV.U32 R212, RZ, RZ, R149 ;  /* 0x000000ffffd47224 */ /* 0x000fe400078e0095 */
[----:B------:R-:W-:Y:S01]  /*64450*/  IMAD.MOV.U32 R205, RZ, RZ, R204 ;  /* 0x000000ffffcd7224 */ /* 0x000fe200078e00cc */
[----:B------:R-:W-:Y:S01]  /*64460*/  LDGSTS.E [R6+-0x4b000], desc[UR4][R236.64], P0 ;  /* 0xb5000000ec067fae */ /* 0x000fe20008121844 */
[----:B------:R-:W-:Y:S02]  /*64470*/  IMAD.MOV.U32 R204, RZ, RZ, R148 ;  /* 0x000000ffffcc7224 */ /* 0x000fe400078e0094 */
[----:B------:R-:W-:Y:S01]  /*64480*/  IMAD.MOV.U32 R197, RZ, RZ, R196 ;  /* 0x000000ffffc57224 */ /* 0x000fe200078e00c4 */
[----:B------:R-:W-:Y:S01]  /*64490*/  LDGSTS.E [R6+-0x4ac00], desc[UR4][R228.64], P0 ;  /* 0xb5400000e4067fae */ /* 0x000fe20008121844 */
[----:B------:R-:W-:Y:S02]  /*644a0*/  IMAD.MOV.U32 R196, RZ, RZ, R147 ;  /* 0x000000ffffc47224 */ /* 0x000fe400078e0093 */
[----:B------:R-:W-:Y:S01]  /*644b0*/  IMAD.MOV.U32 R189, RZ, RZ, R188 ;  /* 0x000000ffffbd7224 */ /* 0x000fe200078e00bc */
[----:B------:R-:W-:Y:S01]  /*644c0*/  LDGSTS.E [R6+-0x4a800], desc[UR4][R220.64], P0 ;  /* 0xb5800000dc067fae */ /* 0x000fe20008121844 */
[----:B------:R-:W-:Y:S01]  /*644d0*/  IMAD.MOV.U32 R188, RZ, RZ, R146 ;  /* 0x000000ffffbc7224 */ /* 0x000fe200078e0092 */
[----:B---3--:R-:W-:Y:S01]  /*644e0*/  IADD3 R11, P1, R11, R4, RZ ;  /* 0x000000040b0b7210 */ /* 0x008fe20007f3e0ff */
[----:B------:R-:W-:Y:S01]  /*644f0*/  IMAD.MOV.U32 R181, RZ, RZ, R180 ;  /* 0x000000ffffb57224 */ /* 0x000fe200078e00b4 */
[----:B------:R-:W-:Y:S01]  /*64500*/  LDGSTS.E [R6+-0x4a400], desc[UR4][R212.64], P0 ;  /* 0xb5c00000d4067fae */ /* 0x000fe20008121844 */
[----:B------:R-:W-:-:S02]  /*64510*/  IMAD.MOV.U32 R180, RZ, RZ, R145 ;  /* 0x000000ffffb47224 */ /* 0x000fc400078e0091 */
[----:B------:R-:W-:Y:S01]  /*64520*/  IMAD.MOV.U32 R173, RZ, RZ, R172 ;  /* 0x000000ffffad7224 */ /* 0x000fe200078e00ac */
[----:B------:R-:W-:Y:S01]  /*64530*/  LDGSTS.E [R6+-0x4a000], desc[UR4][R204.64], P0 ;  /* 0xb6000000cc067fae */ /* 0x000fe20008121844 */
[----:B------:R-:W-:Y:S01]  /*64540*/  IMAD.MOV.U32 R172, RZ, RZ, R144 ;  /* 0x000000ffffac7224 */ /* 0x000fe200078e0090 */
[----:B------:R-:W-:Y:S01]  /*64550*/  IADD3 R14, P2, R14, R4, RZ ;  /* 0x000000040e0e7210 */ /* 0x000fe20007f5e0ff */
[----:B------:R-:W-:Y:S01]  /*64560*/  IMAD.MOV.U32 R165, RZ, RZ, R164 ;  /* 0x000000ffffa57224 */ /* 0x000fe200078e00a4 */
[----:B------:R-:W-:Y:S01]  /*64570*/  LDGSTS.E [R6+-0x49c00], desc[UR4][R196.64], P0 ;  /* 0xb6400000c4067fae */ /* 0x000fe20008121844 */
[----:B------:R-:W-:Y:S02]  /*64580*/  IMAD.MOV.U32 R164, RZ, RZ, R143 ;  /* 0x000000ffffa47224 */ /* 0x000fe400078e008f */
[----:B------:R-:W-:Y:S01]  /*64590*/  IMAD.MOV.U32 R157, RZ, RZ, R156 ;  /* 0x000000ffff9d7224 */ /* 0x000fe200078e009c */
[----:B------:R-:W-:Y:S01]  /*645a0*/  LDGSTS.E [R6+-0x49800], desc[UR4][R188.64], P0 ;  /* 0xb6800000bc067fae */ /* 0x000fe20008121844 */
[----:B------:R-:W-:-:S02]  /*645b0*/  IMAD.MOV.U32 R156, RZ, RZ, R142 ;  /* 0x000000ffff9c7224 */ /* 0x000fc400078e008e */
[--C-:B----4-:R-:W-:Y:S01]  /*645c0*/  IMAD.X R12, R12, 0x1, R3.reuse, P1 ;  /* 0x000000010c0c7824 */ /* 0x110fe200008e0603 */
[----:B------:R-:W-:Y:S01]  /*645d0*/  LDGSTS.E [R6+-0x49400], desc[UR4][R180.64], P0 ;  /* 0xb6c00000b4067fae */ /* 0x000fe20008121844 */
[----:B------:R-:W-:-:S03]  /*645e0*/  IMAD.X R78, R78, 0x1, R3, P2 ;  /* 0x000000014e4e7824 */ /* 0x000fc600010e0603 */
[----:B------:R-:W-:Y:S04]  /*645f0*/  LDGSTS.E [R6+-0x49000], desc[UR4][R172.64], P0 ;  /* 0xb7000000ac067fae */ /* 0x000fe80008121844 */
[----:B------:R-:W-:Y:S04]  /*64600*/  LDGSTS.E [R6+-0x48c00], desc[UR4][R164.64], P0 ;  /* 0xb7400000a4067fae */ /* 0x000fe80008121844 */
[----:B------:R-:W-:Y:S04]  /*64610*/  LDGSTS.E [R6+-0x48800], desc[UR4][R156.64], P0 ;  /* 0xb78000009c067fae */ /* 0x000fe80008121844 */
[----:B------:R-:W-:Y:S04]  /*64620*/  LDGSTS.E [R6+-0x48400], desc[UR4][R20.64], P0 ;  /* 0xb7c0000014067fae */ /* 0x000fe80008121844 */
[----:B------:R1:W-:Y:S04]  /*64630*/  STL [R1+0x2a64], R11 ;  /* 0x002a640b01007387 */ /* 0x0003e80000100800 */
[----:B------:R3:W-:Y:S04]  /*64640*/  LDGSTS.E [R5+-0x5ff00], desc[UR4][R82.64], P0 ;  /* 0xa010000052057fae */ /* 0x0007e80008121844 */
[----:B------:R4:W-:Y:S04]  /*64650*/  STL [R1+0x2a60], R12 ;  /* 0x002a600c01007387 */ /* 0x0009e80000100800 */
[----:B------:R-:W-:Y:S01]  /*64660*/  STL [R1+0x2a84], R14 ;  /* 0x002a840e01007387 */ /* 0x000fe20000100800 */
[----:B---3--:R-:W-:-:S03]  /*64670*/  IMAD.MOV.U32 R82, RZ, RZ, R11 ;  /* 0x000000ffff527224 */ /* 0x008fc600078e000b */
[----:B------:R3:W-:Y:S01]  /*64680*/  STL [R1+0x2a80], R78 ;  /* 0x002a804e01007387 */ /* 0x0007e20000100800 */
[----:B------:R-:W-:-:S03]  /*64690*/  IMAD.MOV.U32 R83, RZ, RZ, R12 ;  /* 0x000000ffff537224 */ /* 0x000fc600078e000c */
[----:B-1----:R-:W2:Y:S04]  /*646a0*/  LDL.LU R11, [R1+0x2b24] ;  /* 0x002b2400010b7983 */ /* 0x002ea80000300800 */
[----:B----4-:R-:W4:Y:S04]  /*646b0*/  LDL.LU R12, [R1+0x2b44] ;  /* 0x002b4400010c7983 */ /* 0x010f280000300800 */
[----:B------:R1:W-:Y:S01]  /*646c0*/  LDGSTS.E [R5+-0x5fb00], desc[UR4][R82.64], P0 ;  /* 0xa050000052057fae */ /* 0x0003e20008121844 */
[----:B------:R-:W-:Y:S01]  /*646d0*/  IADD3 R13, P1, R13, R4, RZ ;  /* 0x000000040d0d7210 */ /* 0x000fe20007f3e0ff */
[----:B-1----:R-:W-:-:S02]  /*646e0*/  IMAD.MOV.U32 R83, RZ, RZ, R78 ;  /* 0x000000ffff537224 */ /* 0x002fc400078e004e */
[----:B---3--:R-:W3:Y:S01]  /*646f0*/  LDL.LU R78, [R1+0x2b20] ;  /* 0x002b2000014e7983 */ /* 0x008ee20000300800 */
[----:B------:R-:W-:-:S03]  /*64700*/  IMAD.MOV.U32 R82, RZ, RZ, R14 ;  /* 0x000000ffff527224 */ /* 0x000fc600078e000e */
[----:B------:R-:W3:Y:S01]  /*64710*/  LDL.LU R14, [R1+0x2b40] ;  /* 0x002b4000010e7983 */ /* 0x000ee20000300800 */
[----:B------:R-:W-:-:S03]  /*64720*/  IMAD.X R81, R81, 0x1, R3, P1 ;  /* 0x0000000151517824 */ /* 0x000fc600008e0603 */
[----:B------:R1:W-:Y:S04]  /*64730*/  STL [R1+0x2aa4], R13 ;  /* 0x002aa40d01007387 */ /* 0x0003e80000100800 */
[----:B------:R1:W-:Y:S04]  /*64740*/  LDGSTS.E [R5+-0x5f700], desc[UR4][R82.64], P0 ;  /* 0xa090000052057fae */ /* 0x0003e80008121844 */
[----:B------:R-:W-:Y:S01]  /*64750*/  STL [R1+0x2aa0], R81 ;  /* 0x002aa05101007387 */ /* 0x000fe20000100800 */
[----:B-1----:R-:W-:Y:S02]  /*64760*/  IMAD.MOV.U32 R82, RZ, RZ, R13 ;  /* 0x000000ffff527224 */ /* 0x002fe400078e000d */
[----:B------:R-:W-:-:S05]  /*64770*/  IMAD.MOV.U32 R83, RZ, RZ, R81 ;  /* 0x000000ffff537224 */ /* 0x000fca00078e0051 */
[----:B------:R1:W-:Y:S01]  /*64780*/  LDGSTS.E [R5+-0x5f300], desc[UR4][R82.64], P0 ;  /* 0xa0d0000052057fae */ /* 0x0003e20008121844 */
[----:B--2---:R-:W-:-:S05]  /*64790*/  IADD3 R7, P2, R7, R4, RZ ;  /* 0x0000000407077210 */ /* 0x004fca0007f5e0ff */
[----:B------:R-:W-:Y:S01]  /*647a0*/  IMAD.X R76, R76, 0x1, R3, P2 ;  /* 0x000000014c4c7824 */ /* 0x000fe200010e0603 */
[----:B------:R-:W-:Y:S04]  /*647b0*/  STL [R1+0x2ac4], R7 ;  /* 0x002ac40701007387 */ /* 0x000fe80000100800 */
[----:B------:R2:W-:Y:S04]  /*647c0*/  STL [R1+0x2ac0], R76 ;  /* 0x002ac04c01007387 */ /* 0x0005e80000100800 */
[----:B------:R-:W3:Y:S01]  /*647d0*/  LDL.LU R13, [R1+0x2b64] ;  /* 0x002b6400010d7983 */ /* 0x000ee20000300800 */
[----:B-1----:R-:W-:-:S03]  /*647e0*/  IMAD.MOV.U32 R83, RZ, RZ, R76 ;  /* 0x000000ffff537224 */ /* 0x002fc600078e004c */
[----:B------:R-:W3:Y:S04]  /*647f0*/  LDL.LU R6, [R1+0x2b84] ;  /* 0x002b840001067983 */ /* 0x000ee80000300800 */
[----:B--2---:R-:W2:Y:S01]  /*64800*/  LDL.LU R76, [R1+0x2b60] ;  /* 0x002b6000014c7983 */ /* 0x004ea20000300800 */
[----:B------:R-:W-:-:S03]  /*64810*/  IMAD.MOV.U32 R82, RZ, RZ, R7 ;  /* 0x000000ffff527224 */ /* 0x000fc600078e0007 */
[----:B------:R-:W2:Y:S01]  /*64820*/  LDL.LU R7, [R1+0x2b80] ;  /* 0x002b800001077983 */ /* 0x000ea20000300800 */
[-C--:B------:R-:W-:Y:S02]  /*64830*/  IADD3 R79, P1, R79, R4.reuse, RZ ;  /* 0x000000044f4f7210 */ /* 0x080fe40007f3e0ff */
[----:B------:R-:W-:Y:S01]  /*64840*/  IADD3 R10, P2, R10, R4, RZ ;  /* 0x000000040a0a7210 */ /* 0x000fe20007f5e0ff */
[----:B------:R1:W-:Y:S02]  /*64850*/  LDGSTS.E [R5+-0x5ef00], desc[UR4][R82.64], P0 ;  /* 0xa110000052057fae */ /* 0x0003e40008121844 */
[--C-:B------:R-:W-:Y:S02]  /*64860*/  IMAD.X R80, R80, 0x1, R3.reuse, P1 ;  /* 0x0000000150507824 */ /* 0x100fe400008e0603 */
[----:B------:R-:W-:Y:S01]  /*64870*/  IMAD.X R77, R77, 0x1, R3, P2 ;  /* 0x000000014d4d7824 */ /* 0x000fe200010e0603 */
[----:B------:R1:W-:Y:S04]  /*64880*/  STL [R1+0x2ae4], R79 ;  /* 0x002ae44f01007387 */ /* 0x0003e80000100800 */
[----:B------:R1:W-:Y:S02]  /*64890*/  STL [R1+0x2ae0], R80 ;  /* 0x002ae05001007387 */ /* 0x0003e40000100800 */
[----:B-1----:R-:W-:-:S02]  /*648a0*/  IMAD.MOV.U32 R82, RZ, RZ, R79 ;  /* 0x000000ffff527224 */ /* 0x002fc400078e004f */
[----:B------:R-:W-:Y:S01]  /*648b0*/  STL [R1+0x2b04], R10 ;  /* 0x002b040a01007387 */ /* 0x000fe20000100800 */
[----:B------:R-:W-:-:S03]  /*648c0*/  IMAD.MOV.U32 R83, RZ, RZ, R80 ;  /* 0x000000ffff537224 */ /* 0x000fc600078e0050 */
[----:B------:R-:W2:Y:S04]  /*648d0*/  LDL.LU R81, [R1+0x2ba4] ;  /* 0x002ba40001517983 */ /* 0x000ea80000300800 */
[----:B------:R1:W-:Y:S04]  /*648e0*/  STL [R1+0x2b00], R77 ;  /* 0x002b004d01007387 */ /* 0x0003e80000100800 */
[----:B------:R-:W2:Y:S04]  /*648f0*/  LDL.LU R79, [R1+0x2bc4] ;  /* 0x002bc400014f7983 */ /* 0x000ea80000300800 */
[----:B------:R-:W-:Y:S01]  /*64900*/  LDGSTS.E [R5+-0x5eb00], desc[UR4][R82.64], P0 ;  /* 0xa150000052057fae */ /* 0x000fe20008121844 */
[----:B------:R-:W-:-:S03]  /*64910*/  IMAD.MOV.U32 R84, RZ, RZ, R10 ;  /* 0x000000ffff547224 */ /* 0x000fc600078e000a */
[----:B------:R-:W2:Y:S04]  /*64920*/  LDL.LU R82, [R1+0x2ba0] ;  /* 0x002ba00001527983 */ /* 0x000ea80000300800 */
[----:B------:R-:W2:Y:S01]  /*64930*/  LDL.LU R80, [R1+0x2bc0] ;  /* 0x002bc00001507983 */ /* 0x000ea20000300800 */
[----:B------:R-:W-:-:S03]  /*64940*/  IMAD.MOV.U32 R85, RZ, RZ, R77 ;  /* 0x000000ffff557224 */ /* 0x000fc600078e004d */
[----:B-1----:R-:W2:Y:S04]  /*64950*/  LDL.LU R77, [R1+0x2be4] ;  /* 0x002be400014d7983 */ /* 0x002ea80000300800 */
[----:B------:R-:W2:Y:S04]  /*64960*/  LDL.LU R10, [R1+0x2c04] ;  /* 0x002c0400010a7983 */ /* 0x000ea80000300800 */
[----:B------:R1:W-:Y:S01]  /*64970*/  LDGSTS.E [R5+-0x5e700], desc[UR4][R84.64], P0 ;  /* 0xa190000054057fae */ /* 0x0003e20008121844 */
[-C--:B------:R-:W-:Y:S02]  /*64980*/  IADD3 R11, P1, R11, R4.reuse, RZ ;  /* 0x000000040b0b7210 */ /* 0x080fe40007f3e0ff */
[----:B----4-:R-:W-:-:S03]  /*64990*/  IADD3 R12, P2, R12, R4, RZ ;  /* 0x000000040c0c7210 */ /* 0x010fc60007f5e0ff */
[----:B------:R-:W-:Y:S01]  /*649a0*/  STL [R1+0x2b24], R11 ;  /* 0x002b240b01007387 */ /* 0x000fe20000100800 */
[----:B-1----:R-:W-:Y:S02]  /*649b0*/  IMAD.MOV.U32 R84, RZ, RZ, R11 ;  /* 0x000000ffff547224 */ /* 0x002fe400078e000b */
[--C-:B---3--:R-:W-:Y:S02]  /*649c0*/  IMAD.X R78, R78, 0x1, R3.reuse, P1 ;  /* 0x000000014e4e7824 */ /* 0x108fe400008e0603 */
[----:B------:R-:W-:-:S03]  /*649d0*/  IMAD.X R14, R14, 0x1, R3, P2 ;  /* 0x000000010e0e7824 */ /* 0x000fc600010e0603 */
[----:B------:R1:W-:Y:S01]  /*649e0*/  STL [R1+0x2b20], R78 ;  /* 0x002b204e01007387 */ /* 0x0003e20000100800 */
[----:B------:R-:W-:-:S03]  /*649f0*/  IMAD.MOV.U32 R85, RZ, RZ, R78 ;  /* 0x000000ffff557224 */ /* 0x000fc600078e004e */
[----:B------:R-:W-:Y:S04]  /*64a00*/  STL [R1+0x2b44], R12 ;  /* 0x002b440c01007387 */ /* 0x000fe80000100800 */
[----:B------:R3:W-:Y:S04]  /*64a10*/  STL [R1+0x2b40], R14 ;  /* 0x002b400e01007387 */ /* 0x0007e80000100800 */
[----:B-1----:R-:W4:Y:S04]  /*64a20*/  LDL.LU R78, [R1+0x2be0] ;  /* 0x002be000014e7983 */ /* 0x002f280000300800 */
[----:B------:R-:W4:Y:S04]  /*64a30*/  LDL.LU R11, [R1+0x2c00] ;  /* 0x002c0000010b7983 */ /* 0x000f280000300800 */
[----:B------:R1:W-:Y:S02]  /*64a40*/  LDGSTS.E [R5+-0x5e300], desc[UR4][R84.64], P0 ;  /* 0xa1d0000054057fae */ /* 0x0003e40008121844 */
[----:B-1----:R-:W-:-:S02]  /*64a50*/  IMAD.MOV.U32 R84, RZ, RZ, R12 ;  /* 0x000000ffff547224 */ /* 0x002fc400078e000c */
[----:B------:R-:W-:Y:S02]  /*64a60*/  IMAD.MOV.U32 R85, RZ, RZ, R14 ;  /* 0x000000ffff557224 */ /* 0x000fe400078e000e */
[----:B---3--:R-:W3:Y:S04]  /*64a70*/  LDL.LU R14, [R1+0x2c24] ;  /* 0x002c2400010e7983 */ /* 0x008ee80000300800 */
[----:B------:R-:W3:Y:S04]  /*64a80*/  LDL.LU R12, [R1+0x2c44] ;  /* 0x002c4400010c7983 */ /* 0x000ee80000300800 */
[----:B------:R1:W-:Y:S01]  /*64a90*/  LDGSTS.E [R5+-0x5df00], desc[UR4][R84.64], P0 ;  /* 0xa210000054057fae */ /* 0x0003e20008121844 */
[----:B------:R-:W-:-:S02]  /*64aa0*/  IADD3 R13, P1, R13, R4, RZ ;  /* 0x000000040d0d7210 */ /* 0x000fc40007f3e0ff */
[----:B------:R-:W-:-:S03]  /*64ab0*/  IADD3 R6, P2, R6, R4, RZ ;  /* 0x0000000406067210 */ /* 0x000fc60007f5e0ff */
[--C-:B--2---:R-:W-:Y:S01]  /*64ac0*/  IMAD.X R76, R76, 0x1, R3.reuse, P1 ;  /* 0x000000014c4c7824 */ /* 0x104fe200008e0603 */
[----:B------:R-:W-:Y:S03]  /*64ad0*/  STL [R1+0x2b64], R13 ;  /* 0x002b640d01007387 */ /* 0x000fe60000100800 */
[----:B-1----:R-:W-:Y:S01]  /*64ae0*/  IMAD.MOV.U32 R85, RZ, RZ, R76 ;  /* 0x000000ffff557224 */ /* 0x002fe200078e004c */
[----:B------:R1:W-:Y:S01]  /*64af0*/  STL [R1+0x2b60], R76 ;  /* 0x002b604c01007387 */ /* 0x0003e20000100800 */
[----:B------:R-:W-:-:S03]  /*64b00*/  IMAD.X R7, R7, 0x1, R3, P2 ;  /* 0x0000000107077824 */ /* 0x000fc600010e0603 */
[----:B------:R-:W-:Y:S04]  /*64b10*/  STL [R1+0x2b84], R6 ;  /* 0x002b840601007387 */ /* 0x000fe80000100800 */
[----:B-1----:R-:W2:Y:S01]  /*64b20*/  LDL.LU R76, [R1+0x2c20] ;  /* 0x002c2000014c7983 */ /* 0x002ea20000300800 */
[----:B------:R-:W-:-:S03]  /*64b30*/  IMAD.MOV.U32 R84, RZ, RZ, R13 ;  /* 0x000000ffff547224 */ /* 0x000fc600078e000d */
[----:B------:R1:W-:Y:S04]  /*64b40*/  STL [R1+0x2b80], R7 ;  /* 0x002b800701007387 */ /* 0x0003e80000100800 */
[----:B------:R-:W2:Y:S01]  /*64b50*/  LDL.LU R13, [R1+0x2c40] ;  /* 0x002c4000010d7983 */ /* 0x000ea20000300800 */
[----:B------:R-:W-:-:S03]  /*64b60*/  IADD3 R81, P1, R81, R4, RZ ;  /* 0x0000000451517210 */ /* 0x000fc60007f3e0ff */
[----:B------:R-:W-:Y:S04]  /*64b70*/  LDGSTS.E [R5+-0x5db00], desc[UR4][R84.64], P0 ;  /* 0xa250000054057fae */ /* 0x000fe80008121844 */
[----:B------:R2:W-:Y:S01]  /*64b80*/  LDGSTS.E [R5+-0x5d700], desc[UR4][R6.64], P0 ;  /* 0xa290000006057fae */ /* 0x0005e20008121844 */
[----:B------:R-:W-:-:S03]  /*64b90*/  IADD3 R79, P2, R79, R4, RZ ;  /* 0x000000044f4f7210 */ /* 0x000fc60007f5e0ff */
[----:B-1----:R-:W2:Y:S01]  /*64ba0*/  LDL.LU.64 R6, [R1+0x2218] ;  /* 0x0022180001067983 */ /* 0x002ea20000300a00 */
[----:B------:R-:W-:-:S03]  /*64bb0*/  IMAD.X R82, R82, 0x1, R3, P1 ;  /* 0x0000000152527824 */ /* 0x000fc600008e0603 */
[----:B------:R-:W-:Y:S01]  /*64bc0*/  STL [R1+0x2ba4], R81 ;  /* 0x002ba45101007387 */ /* 0x000fe20000100800 */
[----:B------:R-:W-:-:S03]  /*64bd0*/  IMAD.X R80, R80, 0x1, R3, P2 ;  /* 0x0000000150507824 */ /* 0x000fc600010e0603 */
[----:B------:R1:W-:Y:S04]  /*64be0*/  STL [R1+0x2ba0], R82 ;  /* 0x002ba05201007387 */ /* 0x0003e80000100800 */
[----:B------:R-:W-:Y:S04]  /*64bf0*/  STL [R1+0x2bc4], R79 ;  /* 0x002bc44f01007387 */ /* 0x000fe80000100800 */
[----:B------:R1:W-:Y:S04]  /*64c00*/  STL [R1+0x2bc0], R80 ;  /* 0x002bc05001007387 */ /* 0x0003e80000100800 */
[----:B------:R-:W2:Y:S01]  /*64c10*/  LDL.LU.64 R88, [R1+0x21f8] ;  /* 0x0021f80001587983 */ /* 0x000ea20000300a00 */
[----:B------:R-:W-:-:S02]  /*64c20*/  IADD3 R77, P1, R77, R4, RZ ;  /* 0x000000044d4d7210 */ /* 0x000fc40007f3e0ff */
[----:B------:R-:W-:Y:S01]  /*64c30*/  IADD3 R10, P2, R10, R4, RZ ;  /* 0x000000040a0a7210 */ /* 0x000fe20007f5e0ff */
[----:B------:R-:W2:Y:S01]  /*64c40*/  LDL.LU.64 R86, [R1+0x21d8] ;  /* 0x0021d80001567983 */ /* 0x000ea20000300a00 */
[----:B------:R-:W-:Y:S02]  /*64c50*/  IMAD.MOV.U32 R83, RZ, RZ, R82 ;  /* 0x000000ffff537224 */ /* 0x000fe400078e0052 */
[----:B-1----:R-:W-:Y:S01]  /*64c60*/  IMAD.MOV.U32 R82, RZ, RZ, R81 ;  /* 0x000000ffff527224 */ /* 0x002fe200078e0051 */
[----:B------:R-:W2:Y:S01]  /*64c70*/  LDL.LU.64 R84, [R1+0x21b8] ;  /* 0x0021b80001547983 */ /* 0x000ea20000300a00 */
[----:B------:R-:W-:Y:S02]  /*64c80*/  IMAD.MOV.U32 R81, RZ, RZ, R80 ;  /* 0x000000ffff517224 */ /* 0x000fe400078e0050 */
[----:B------:R-:W-:Y:S01]  /*64c90*/  IMAD.MOV.U32 R80, RZ, RZ, R79 ;  /* 0x000000ffff507224 */ /* 0x000fe200078e004f */
[----:B------:R-:W-:Y:S04]  /*64ca0*/  STL [R1+0x2be4], R77 ;  /* 0x002be44d01007387 */ /* 0x000fe80000100800 */
[----:B------:R-:W-:Y:S04]  /*64cb0*/  LDGSTS.E [R5+-0x5d300], desc[UR4][R82.64], P0 ;  /* 0xa2d0000052057fae */ /* 0x000fe80008121844 */
[----:B------:R-:W-:Y:S01]  /*64cc0*/  LDGSTS.E [R5+-0x5cf00], desc[UR4][R80.64], P0 ;  /* 0xa310000050057fae */ /* 0x000fe20008121844 */
[----:B----4-:R-:W-:-:S02]  /*64cd0*/  IMAD.X R78, R78, 0x1, R3, P1 ;  /* 0x000000014e4e7824 */ /* 0x010fc400008e0603 */
[----:B------:R-:W-:-:S03]  /*64ce0*/  IMAD.X R11, R11, 0x1, R3, P2 ;  /* 0x000000010b0b7824 */ /* 0x000fc600010e0603 */
[----:B------:R1:W-:Y:S01]  /*64cf0*/  STL [R1+0x2be0], R78 ;  /* 0x002be04e01007387 */ /* 0x0003e20000100800 */
[----:B------:R-:W-:-:S03]  /*64d00*/  IMAD.MOV.U32 R79, RZ, RZ, R78 ;  /* 0x000000ffff4f7224 */ /* 0x000fc600078e004e */
[----:B------:R-:W-:Y:S04]  /*64d10*/  STL [R1+0x2c04], R10 ;  /* 0x002c040a01007387 */ /* 0x000fe80000100800 */
[----:B------:R4:W-:Y:S01]  /*64d20*/  STL [R1+0x2c00], R11 ;  /* 0x002c000b01007387 */ /* 0x0009e20000100800 */
[----:B-1----:R-:W-:-:S03]  /*64d30*/  IMAD.MOV.U32 R78, RZ, RZ, R77 ;  /* 0x000000ffff4e7224 */ /* 0x002fc600078e004d */
[----:B------:R-:W2:Y:S04]  /*64d40*/  LDL.LU.64 R82, [R1+0x2198] ;  /* 0x0021980001527983 */ /* 0x000ea80000300a00 */
[----:B------:R-:W-:Y:S01]  /*64d50*/  LDGSTS.E [R5+-0x5cb00], desc[UR4][R78.64], P0 ;  /* 0xa35000004e057fae */ /* 0x000fe20008121844 */
[----:B---3--:R-:W-:-:S03]  /*64d60*/  IADD3 R14, P1, R14, R4, RZ ;  /* 0x000000040e0e7210 */ /* 0x008fc60007f3e0ff */
[----:B------:R1:W-:Y:S01]  /*64d70*/  LDGSTS.E [R5+-0x5c700], desc[UR4][R10.64], P0 ;  /* 0xa39000000a057fae */ /* 0x0003e20008121844 */
[----:B------:R-:W-:-:S03]  /*64d80*/  IADD3 R12, P2, R12, R4, RZ ;  /* 0x000000040c0c7210 */ /* 0x000fc60007f5e0ff */
[----:B----4-:R-:W3:Y:S04]  /*64d90*/  LDL.LU.64 R10, [R1+0x2178] ;  /* 0x00217800010a7983 */ /* 0x010ee80000300a00 */
[----:B------:R-:W4:Y:S04]  /*64da0*/  LDL.LU.64 R80, [R1+0x2158] ;  /* 0x0021580001507983 */ /* 0x000f280000300a00 */
[----:B------:R-:W-:Y:S01]  /*64db0*/  STL [R1+0x2c24], R14 ;  /* 0x002c240e01007387 */ /* 0x000fe20000100800 */
[----:B--2---:R-:W-:-:S05]  /*64dc0*/  IMAD.X R76, R76, 0x1, R3, P1 ;  /* 0x000000014c4c7824 */ /* 0x004fca00008e0603 */
[----:B------:R2:W-:Y:S01]  /*64dd0*/  STL [R1+0x2c20], R76 ;  /* 0x002c204c01007387 */ /* 0x0005e20000100800 */
[----:B------:R-:W-:-:S03]  /*64de0*/  IMAD.X R13, R13, 0x1, R3, P2 ;  /* 0x000000010d0d7824 */ /* 0x000fc600010e0603 */
[----:B------:R-:W-:Y:S04]  /*64df0*/  STL [R1+0x2c44], R12 ;  /* 0x002c440c01007387 */ /* 0x000fe80000100800 */
[----:B------:R-:W4:Y:S01]  /*64e00*/  LDL.LU.64 R78, [R1+0x2138] ;  /* 0x00213800014e7983 */ /* 0x000f220000300a00 */
[----:B------:R-:W-:Y:S02]  /*64e10*/  IMAD.MOV.U32 R77, RZ, RZ, R76 ;  /* 0x000000ffff4d7224 */ /* 0x000fe400078e004c */
[----:B--2---:R-:W-:Y:S01]  /*64e20*/  IMAD.MOV.U32 R76, RZ, RZ, R14 ;  /* 0x000000ffff4c7224 */ /* 0x004fe200078e000e */
[----:B------:R2:W-:Y:S04]  /*64e30*/  STL [R1+0x2c40], R13 ;  /* 0x002c400d01007387 */ /* 0x0005e80000100800 */
[----:B------:R-:W4:Y:S04]  /*64e40*/  LDL.LU.64 R96, [R1+0x2118] ;  /* 0x0021180001607983 */ /* 0x000f280000300a00 */
[----:B------:R1:W-:Y:S04]  /*64e50*/  LDGSTS.E [R5+-0x5c300], desc[UR4][R76.64], P0 ;  /* 0xa3d000004c057fae */ /* 0x0003e80008121844 */
[----:B------:R1:W-:Y:S04]  /*64e60*/  LDGSTS.E [R5+-0x5bf00], desc[UR4][R12.64], P0 ;  /* 0xa41000000c057fae */ /* 0x0003e80008121844 */
[----:B------:R-:W4:Y:S04]  /*64e70*/  LDL.LU.64 R76, [R1+0x20f8] ;  /* 0x0020f800014c7983 */ /* 0x000f280000300a00 */
[----:B------:R-:W4:Y:S04]  /*64e80*/  LDL.LU.64 R94, [R1+0x20d8] ;  /* 0x0020d800015e7983 */ /* 0x000f280000300a00 */
[----:B--2---:R-:W2:Y:S01]  /*64e90*/  LDL.LU.64 R12, [R1+0x20b8] ;  /* 0x0020b800010c7983 */ /* 0x004ea20000300a00 */
[----:B------:R-:W-:-:S03]  /*64ea0*/  IADD3 R134, P1, R6, R4, RZ ;  /* 0x0000000406867210 */ /* 0x000fc60007f3e0ff */
[----:B------:R-:W2:Y:S02]  /*64eb0*/  LDL.LU.64 R92, [R1+0x2098] ;  /* 0x00209800015c7983 */ /* 0x000ea40000300a00 */
[--C-:B------:R-:W-:Y:S01]  /*64ec0*/  IMAD.X R6, R7, 0x1, R3.reuse, P1 ;  /* 0x0000000107067824 */ /* 0x100fe200008e0603 */
[-C--:B------:R-:W-:Y:S01]  /*64ed0*/  IADD3 R132, P1, R88, R4.reuse, RZ ;  /* 0x0000000458847210 */ /* 0x080fe20007f3e0ff */
[----:B------:R-:W2:Y:S04]  /*64ee0*/  LDL.LU.64 R90, [R1+0x2078] ;  /* 0x00207800015a7983 */ /* 0x000ea80000300a00 */
[----:B------:R-:W-:Y:S01]  /*64ef0*/  IMAD.X R133, R89, 0x1, R3, P1 ;  /* 0x0000000159857824 */ /* 0x000fe200008e0603 */
[----:B------:R-:W-:-:S05]  /*64f00*/  IADD3 R130, P1, R86, R4, RZ ;  /* 0x0000000456827210 */ /* 0x000fca0007f3e0ff */
[--C-:B------:R-:W-:Y:S01]  /*64f10*/  IMAD.X R131, R87, 0x1, R3.reuse, P1 ;  /* 0x0000000157837824 */ /* 0x100fe200008e0603 */
[-C--:B------:R-:W-:Y:S01]  /*64f20*/  IADD3 R128, P1, R84, R4.reuse, RZ ;  /* 0x0000000454807210 */ /* 0x080fe20007f3e0ff */
[----:B------:R-:W2:Y:S04]  /*64f30*/  LDL.LU.64 R86, [R1+0x2058] ;  /* 0x0020580001567983 */ /* 0x000ea80000300a00 */
[----:B------:R-:W-:Y:S01]  /*64f40*/  IMAD.X R129, R85, 0x1, R3, P1 ;  /* 0x0000000155817824 */ /* 0x000fe200008e0603 */
[----:B------:R-:W2:Y:S04]  /*64f50*/  LDL.LU.64 R88, [R1+0x2038] ;  /* 0x0020380001587983 */ /* 0x000ea80000300a00 */
[----:B------:R-:W2:Y:S01]  /*64f60*/  LDL.LU.64 R84, [R1+0x2018] ;  /* 0x0020180001547983 */ /* 0x000ea20000300a00 */
[----:B------:R-:W-:-:S05]  /*64f70*/  IADD3 R126, P1, R82, R4, RZ ;  /* 0x00000004527e7210 */ /* 0x000fca0007f3e0ff */
[----:B------:R-:W-:Y:S02]  /*64f80*/  IMAD.X R127, R83, 0x1, R3, P1 ;  /* 0x00000001537f7824 */ /* 0x000fe400008e0603 */
[----:B------:R-:W2:Y:S01]  /*64f90*/  LDL.LU.64 R82, [R1+0x1ff8] ;  /* 0x001ff80001527983 */ /* 0x000ea20000300a00 */
[----:B---3--:R-:W-:-:S05]  /*64fa0*/  IADD3 R124, P1, R10, R4, RZ ;  /* 0x000000040a7c7210 */ /* 0x008fca0007f3e0ff */
[--C-:B------:R-:W-:Y:S01]  /*64fb0*/  IMAD.X R125, R11, 0x1, R3.reuse, P1 ;  /* 0x000000010b7d7824 */ /* 0x100fe200008e0603 */
[-C--:B----4-:R-:W-:Y:S01]  /*64fc0*/  IADD3 R122, P1, R80, R4.reuse, RZ ;  /* 0x00000004507a7210 */ /* 0x090fe20007f3e0ff */
[----:B------:R-:W3:Y:S04]  /*64fd0*/  LDL.LU.64 R10, [R1+0x1fd8] ;  /* 0x001fd800010a7983 */ /* 0x000ee80000300a00 */
        /* <DEDUP_REMOVED lines=12> */
[----:B--2---:R-:W-:-:S05]  /*650a0*/  IADD3 R112, P1, R12, R4, RZ ;  /* 0x000000040c707210 */ /* 0x004fca0007f3e0ff */
[----:B------:R-:W-:Y:S02]  /*650b0*/  IMAD.X R113, R13, 0x1, R3, P1 ;  /* 0x000000010d717824 */ /* 0x000fe400008e0603 */
[----:B------:R-:W2:Y:S01]  /*650c0*/  LDL.LU.64 R12, [R1+0x1f58] ;  /* 0x001f5800010c7983 */ /* 0x000ea20000300a00 */
[----:B------:R-:W-:-:S05]  /*650d0*/  IADD3 R110, P1, R92, R4, RZ ;  /* 0x000000045c6e7210 */ /* 0x000fca0007f3e0ff */
[----:B------:R-:W-:Y:S01]  /*650e0*/  IMAD.X R111, R93, 0x1, R3, P1 ;  /* 0x000000015d6f7824 */ /* 0x000fe200008e0603 */
[----:B------:R-:W-:-:S05]  /*650f0*/  IADD3 R108, P1, R90, R4, RZ ;  /* 0x000000045a6c7210 */ /* 0x000fca0007f3e0ff */
[----:B------:R-:W-:Y:S01]  /*65100*/  IMAD.X R109, R91, 0x1, R3, P1 ;  /* 0x000000015b6d7824 */ /* 0x000fe200008e0603 */
[----:B------:R-:W-:-:S05]  /*65110*/  IADD3 R106, P1, R86, R4, RZ ;  /* 0x00000004566a7210 */ /* 0x000fca0007f3e0ff */
[--C-:B------:R-:W-:Y:S01]  /*65120*/  IMAD.X R107, R87, 0x1, R3.reuse, P1 ;  /* 0x00000001576b7824 */ /* 0x100fe200008e0603 */
[-C--:B------:R-:W-:Y:S01]  /*65130*/  IADD3 R104, P1, R88, R4.reuse, RZ ;  /* 0x0000000458687210 */ /* 0x080fe20007f3e0ff */
[----:B------:R-:W2:Y:S04]  /*65140*/  LDL.LU.64 R86, [R1+0x1f38] ;  /* 0x001f380001567983 */ /* 0x000ea80000300a00 */
[----:B------:R-:W-:Y:S01]  /*65150*/  IMAD.X R105, R89, 0x1, R3, P1 ;  /* 0x0000000159697824 */ /* 0x000fe200008e0603 */
[----:B------:R-:W-:-:S05]  /*65160*/  IADD3 R102, P1, R84, R4, RZ ;  /* 0x0000000454667210 */ /* 0x000fca0007f3e0ff */
[----:B------:R-:W-:Y:S02]  /*65170*/  IMAD.X R103, R85, 0x1, R3, P1 ;  /* 0x0000000155677824 */ /* 0x000fe400008e0603 */
[----:B------:R-:W2:Y:S01]  /*65180*/  LDL.LU.64 R84, [R1+0x1f18] ;  /* 0x001f180001547983 */ /* 0x000ea20000300a00 */
[----:B------:R-:W-:-:S05]  /*65190*/  IADD3 R100, P1, R82, R4, RZ ;  /* 0x0000000452647210 */ /* 0x000fca0007f3e0ff */
[----:B------:R-:W-:Y:S01]  /*651a0*/  IMAD.X R101, R83, 0x1, R3, P1 ;  /* 0x0000000153657824 */ /* 0x000fe200008e0603 */
[----:B---3--:R-:W-:-:S05]  /*651b0*/  IADD3 R98, P1, R10, R4, RZ ;  /* 0x000000040a627210 */ /* 0x008fca0007f3e0ff */
[--C-:B------:R-:W-:Y:S01]  /*651c0*/  IMAD.X R99, R11, 0x1, R3.reuse, P1 ;  /* 0x000000010b637824 */ /* 0x100fe200008e0603 */
[-C--:B----4-:R-:W-:Y:S01]  /*651d0*/  IADD3 R96, P1, R80, R4.reuse, RZ ;  /* 0x0000000450607210 */ /* 0x090fe20007f3e0ff */
[----:B------:R-:W3:Y:S04]  /*651e0*/  LDL.LU.64 R10, [R1+0x1ef8] ;  /* 0x001ef800010a7983 */ /* 0x000ee80000300a00 */
[----:B------:R-:W-:Y:S01]  /*651f0*/  IMAD.X R97, R81, 0x1, R3, P1 ;  /* 0x0000000151617824 */ /* 0x000fe200008e0603 */
[----:B------:R-:W1:Y:S04]  /*65200*/  LDL.LU.64 R82, [R1+0x1ed8] ;  /* 0x001ed80001527983 */ /* 0x000e680000300a00 */
[----:B------:R-:W4:Y:S01]  /*65210*/  LDL.LU.64 R80, [R1+0x1eb8] ;  /* 0x001eb80001507983 */ /* 0x000f220000300a00 */
[----:B------:R-:W-:-:S05]  /*65220*/  IADD3 R94, P1, R78, R4, RZ ;  /* 0x000000044e5e7210 */ /* 0x000fca0007f3e0ff */
[----:B------:R-:W-:Y:S01]  /*65230*/  IMAD.X R95, R79, 0x1, R3, P1 ;  /* 0x000000014f5f7824 */ /* 0x000fe200008e0603 */
[----:B------:R-:W-:-:S05]  /*65240*/  IADD3 R92, P1, R76, R4, RZ ;  /* 0x000000044c5c7210 */ /* 0x000fca0007f3e0ff */
[----:B------:R-:W-:Y:S02]  /*65250*/  IMAD.X R93, R77, 0x1, R3, P1 ;  /* 0x000000014d5d7824 */ /* 0x000fe400008e0603 */
[----:B------:R-:W4:Y:S04]  /*65260*/  LDL.LU.64 R76, [R1+0x1e98] ;  /* 0x001e9800014c7983 */ /* 0x000f280000300a00 */
[----:B------:R-:W4:Y:S01]  /*65270*/  LDL.LU.64 R78, [R1+0x1e78] ;  /* 0x001e7800014e7983 */ /* 0x000f220000300a00 */
[----:B--2---:R-:W-:-:S05]  /*65280*/  IADD3 R90, P1, R12, R4, RZ ;  /* 0x000000040c5a7210 */ /* 0x004fca0007f3e0ff */
[----:B------:R-:W-:Y:S02]  /*65290*/  IMAD.X R91, R13, 0x1, R3, P1 ;  /* 0x000000010d5b7824 */ /* 0x000fe400008e0603 */
[----:B------:R-:W2:Y:S04]  /*652a0*/  LDL.LU.64 R12, [R1+0x1e58] ;  /* 0x001e5800010c7983 */ /* 0x000ea80000300a00 */
[----:B------:R-:W2:Y:S04]  /*652b0*/  LDL.LU.64 R138, [R1+0x1e38] ;  /* 0x001e3800018a7983 */ /* 0x000ea80000300a00 */
[----:B------:R-:W2:Y:S01]  /*652c0*/  LDL.LU.64 R136, [R1+0x1e18] ;  /* 0x001e180001887983 */ /* 0x000ea20000300a00 */
[----:B------:R-:W-:-:S05]  /*652d0*/  IADD3 R88, P1, R86, R4, RZ ;  /* 0x0000000456587210 */ /* 0x000fca0007f3e0ff */
[----:B------:R-:W-:Y:S01]  /*652e0*/  IMAD.X R89, R87, 0x1, R3, P1 ;  /* 0x0000000157597824 */ /* 0x000fe200008e0603 */
[----:B------:R-:W-:-:S05]  /*652f0*/  IADD3 R86, P1, R84, R4, RZ ;  /* 0x0000000454567210 */ /* 0x000fca0007f3e0ff */
[----:B------:R-:W-:Y:S01]  /*65300*/  IMAD.X R87, R85, 0x1, R3, P1 ;  /* 0x0000000155577824 */ /* 0x000fe200008e0603 */
[----:B---3--:R-:W-:-:S05]  /*65310*/  IADD3 R84, P1, R10, R4, RZ ;  /* 0x000000040a547210 */ /* 0x008fca0007f3e0ff */
[----:B------:R-:W-:Y:S01]  /*65320*/  IMAD.X R85, R11, 0x1, R3, P1 ;  /* 0x000000010b557824 */ /* 0x000fe200008e0603 */
[----:B-1----:R-:W-:-:S05]  /*65330*/  IADD3 R10, P1, R82, R4, RZ ;  /* 0x00000004520a7210 */ /* 0x002fca0007f3e0ff */
[----:B------:R-:W-:Y:S01]  /*65340*/  IMAD.X R11, R83, 0x1, R3, P1 ;  /* 0x00000001530b7824 */ /* 0x000fe200008e0603 */
[----:B----4-:R-:W-:-:S05]  /*65350*/  IADD3 R82, P1, R80, R4, RZ ;  /* 0x0000000450527210 */ /* 0x010fca0007f3e0ff */
[----:B------:R-:W-:Y:S02]  /*65360*/  IMAD.X R83, R81, 0x1, R3, P1 ;  /* 0x0000000151537824 */ /* 0x000fe400008e0603 */
[----:B------:R-:W-:-:S05]  /*65370*/  IMAD.MOV.U32 R135, RZ, RZ, R6 ;  /* 0x000000ffff877224 */ /* 0x000fca00078e0006 */
[----:B------:R-:W-:Y:S04]  /*65380*/  STL.64 [R1+0x2218], R134 ;  /* 0x0022188601007387 */ /* 0x000fe80000100a00 */
[----:B------:R-:W-:Y:S04]  /*65390*/  STL.64 [R1+0x21f8], R132 ;  /* 0x0021f88401007387 */ /* 0x000fe80000100a00 */
[----:B------:R-:W-:Y:S04]  /*653a0*/  STL.64 [R1+0x21d8], R130 ;  /* 0x0021d88201007387 */ /* 0x000fe80000100a00 */
[----:B------:R-:W-:Y:S04]  /*653b0*/  STL.64 [R1+0x21b8], R128 ;  /* 0x0021b88001007387 */ /* 0x000fe80000100a00 */
[----:B------:R-:W-:Y:S04]  /*653c0*/  STL.64 [R1+0x2198], R126 ;  /* 0x0021987e01007387 */ /* 0x000fe80000100a00 */
[----:B------:R-:W-:Y:S04]  /*653d0*/  STL.64 [R1+0x2178], R124 ;  /* 0x0021787c01007387 */ /* 0x000fe80000100a00 */
        /* <DEDUP_REMOVED lines=15> */
[----:B------:R-:W-:Y:S01]  /*654d0*/  LDGSTS.E [R5+-0x59f00], desc[UR4][R120.64], P0 ;  /* 0xa610000078057fae */ /* 0x000fe20008121844 */
[----:B------:R-:W-:-:S03]  /*654e0*/  IADD3 R80, P1, R76, R4, RZ ;  /* 0x000000044c507210 */ /* 0x000fc60007f3e0ff */
[----:B------:R-:W-:Y:S02]  /*654f0*/  STL.64 [R1+0x2058], R106 ;  /* 0x0020586a01007387 */ /* 0x000fe40000100a00 */
[--C-:B------:R-:W-:Y:S01]  /*65500*/  IMAD.X R81, R77, 0x1, R3.reuse, P1 ;  /* 0x000000014d517824 */ /* 0x100fe200008e0603 */
[-C--:B------:R-:W-:Y:S01]  /*65510*/  IADD3 R76, P1, R78, R4.reuse, RZ ;  /* 0x000000044e4c7210 */ /* 0x080fe20007f3e0ff */
[----:B------:R-:W-:Y:S04]  /*65520*/  LDGSTS.E [R5+-0x59b00], desc[UR4][R118.64], P0 ;  /* 0xa650000076057fae */ /* 0x000fe80008121844 */
[--C-:B------:R-:W-:Y:S01]  /*65530*/  IMAD.X R77, R79, 0x1, R3.reuse, P1 ;  /* 0x000000014f4d7824 */ /* 0x100fe200008e0603 */
[-C--:B--2---:R-:W-:Y:S01]  /*65540*/  IADD3 R78, P1, R12, R4.reuse, RZ ;  /* 0x000000040c4e7210 */ /* 0x084fe20007f3e0ff */
[----:B------:R-:W-:Y:S04]  /*65550*/  STL.64 [R1+0x2038], R104 ;  /* 0x0020386801007387 */ /* 0x000fe80000100a00 */
[--C-:B------:R-:W-:Y:S01]  /*65560*/  IMAD.X R79, R13, 0x1, R3.reuse, P1 ;  /* 0x000000010d4f7824 */ /* 0x100fe200008e0603 */
[-C--:B------:R-:W-:Y:S01]  /*65570*/  IADD3 R12, P1, R138, R4.reuse, RZ ;  /* 0x000000048a0c7210 */ /* 0x080fe20007f3e0ff */
[----:B------:R-:W-:Y:S04]  /*65580*/  LDGSTS.E [R5+-0x59700], desc[UR4][R116.64], P0 ;  /* 0xa690000074057fae */ /* 0x000fe80008121844 */
[--C-:B------:R-:W-:Y:S01]  /*65590*/  IMAD.X R13, R139, 0x1, R3.reuse, P1 ;  /* 0x000000018b0d7824 */ /* 0x100fe200008e0603 */
[-C--:B------:R-:W-:Y:S01]  /*655a0*/  IADD3 R7, P1, R136, R4.reuse, RZ ;  /* 0x0000000488077210 */ /* 0x080fe20007f3e0ff */
        /* <DEDUP_REMOVED lines=37> */
[----:B------:R-:W-:Y:S01]  /*65800*/  IMAD.X R162, R163, 0x1, R3, P1 ;  /* 0x00000001a3a27824 */ /* 0x000fe200008e0603 */
[----:B------:R-:W-:Y:S01]  /*65810*/  IADD3 R136, P1, R154, R4, RZ ;  /* 0x000000049a887210 */ /* 0x000fe20007f3e0ff */
[----:B------:R-:W-:Y:S01]  /*65820*/  LDGSTS.E [R5+-0x4fb00], desc[UR4][R102.64], P0 ;  /* 0xb050000066057fae */ /* 0x000fe20008121844 */
[----:B------:R-:W-:-:S03]  /*65830*/  IMAD.MOV.U32 R6, RZ, RZ, R7 ;  /* 0x000000ffff067224 */ /* 0x000fc600078e0007 */
[----:B------:R-:W-:Y:S01]  /*65840*/  IMAD.X R154, R155, 0x1, R3, P1 ;  /* 0x000000019b9a7824 */ /* 0x000fe200008e0603 */
[----:B------:R-:W-:Y:S01]  /*65850*/  STL.64 [R1+0x1f38], R88 ;  /* 0x001f385801007387 */ /* 0x000fe20000100a00 */
[----:B------:R-:W-:-:S03]  /*65860*/  IADD3 R14, P1, R18, R4, RZ ;  /* 0x00000004120e7210 */ /* 0x000fc60007f3e0ff */
[----:B------:R-:W-:Y:S01]  /*65870*/  LDGSTS.E [R5+-0x4f700], desc[UR4][R100.64], P0 ;  /* 0xb090000064057fae */ /* 0x000fe20008121844 */
[----:B------:R-:W-:-:S03]  /*65880*/  IMAD.MOV.U32 R7, RZ, RZ, R149 ;  /* 0x000000ffff077224 */ /* 0x000fc600078e0095 */
[----:B------:R-:W-:Y:S04]  /*65890*/  STL.64 [R1+0x1f18], R86 ;  /* 0x001f185601007387 */ /* 0x000fe80000100a00 */
[----:B------:R-:W-:Y:S04]  /*658a0*/  LDGSTS.E [R5+-0x4f300], desc[UR4][R98.64], P0 ;  /* 0xb0d0000062057fae */ /* 0x000fe80008121844 */
[----:B------:R-:W-:Y:S04]  /*658b0*/  STL.64 [R1+0x1ef8], R84 ;  /* 0x001ef85401007387 */ /* 0x000fe80000100a00 */
[----:B------:R-:W-:Y:S01]  /*658c0*/  LDGSTS.E [R5+-0x4ef00], desc[UR4][R96.64], P0 ;  /* 0xb110000060057fae */ /* 0x000fe20008121844 */
[----:B------:R-:W-:-:S03]  /*658d0*/  IMAD.X R18, R19, 0x1, R3, P1 ;  /* 0x0000000113127824 */ /* 0x000fc600008e0603 */
[----:B------:R1:W-:Y:S04]  /*658e0*/  STL.64 [R1+0x1ed8], R10 ;  /* 0x001ed80a01007387 */ /* 0x0003e80000100a00 */
[----:B------:R-:W-:Y:S04]  /*658f0*/  LDGSTS.E [R5+-0x4eb00], desc[UR4][R94.64], P0 ;  /* 0xb15000005e057fae */ /* 0x000fe80008121844 */
[----:B------:R-:W-:Y:S04]  /*65900*/  STL.64 [R1+0x1eb8], R82 ;  /* 0x001eb85201007387 */ /* 0x000fe80000100a00 */
[----:B------:R-:W-:Y:S04]  /*65910*/  LDGSTS.E [R5+-0x4e700], desc[UR4][R92.64], P0 ;  /* 0xb19000005c057fae */ /* 0x000fe80008121844 */
[----:B------:R-:W-:Y:S04]  /*65920*/  STL.64 [R1+0x1e98], R80 ;  /* 0x001e985001007387 */ /* 0x000fe80000100a00 */
[----:B------:R-:W-:Y:S04]  /*65930*/  LDGSTS.E [R5+-0x4e300], desc[UR4][R90.64], P0 ;  /* 0xb1d000005a057fae */ /* 0x000fe80008121844 */
[----:B------:R2:W-:Y:S04]  /*65940*/  STL.64 [R1+0x1e78], R76 ;  /* 0x001e784c01007387 */ /* 0x0005e80000100a00 */
[----:B------:R-:W-:Y:S01]  /*65950*/  LDGSTS.E [R5+-0x4df00], desc[UR4][R88.64], P0 ;  /* 0xb210000058057fae */ /* 0x000fe20008121844 */
[----:B------:R-:W-:-:S03]  /*65960*/  IMAD.MOV.U32 R19, RZ, RZ, R18 ;  /* 0x000000ffff137224 */ /* 0x000fc600078e0012 */
[----:B------:R-:W-:Y:S04]  /*65970*/  STL.64 [R1+0x1e58], R78 ;  /* 0x001e584e01007387 */ /* 0x000fe80000100a00 */
[----:B------:R-:W-:Y:S01]  /*65980*/  LDGSTS.E [R5+-0x4db00], desc[UR4][R86.64], P0 ;  /* 0xb250000056057fae */ /* 0x000fe20008121844 */
[----:B------:R-:W-:-:S03]  /*65990*/  IMAD.MOV.U32 R18, RZ, RZ, R14 ;  /* 0x000000ffff127224 */ /* 0x000fc600078e000e */
[----:B------:R-:W-:Y:S04]  /*659a0*/  STL.64 [R1+0x1e38], R12 ;  /* 0x001e380c01007387 */ /* 0x000fe80000100a00 */
[----:B------:R-:W-:Y:S04]  /*659b0*/  LDGSTS.E [R5+-0x4d700], desc[UR4][R84.64], P0 ;  /* 0xb290000054057fae */ /* 0x000fe80008121844 */
[----:B------:R3:W-:Y:S04]  /*659c0*/  STL.64 [R1+0x1e18], R6 ;  /* 0x001e180601007387 */ /* 0x0007e80000100a00 */
[----:B------:R-:W-:Y:S04]  /*659d0*/  LDGSTS.E [R5+-0x4d300], desc[UR4][R10.64], P0 ;  /* 0xb2d000000a057fae */ /* 0x000fe80008121844 */
[----:B------:R-:W-:Y:S04]  /*659e0*/  LDGSTS.E [R5+-0x4cf00], desc[UR4][R82.64], P0 ;  /* 0xb310000052057fae */ /* 0x000fe80008121844 */
[----:B------:R-:W-:Y:S04]  /*659f0*/  LDGSTS.E [R5+-0x4cb00], desc[UR4][R80.64], P0 ;  /* 0xb350000050057fae */ /* 0x000fe80008121844 */
[----:B-1----:R-:W4:Y:S04]  /*65a00*/  LDL.LU R10, [R1+0x2a4c] ;  /* 0x002a4c00010a7983 */ /* 0x002f280000300800 */
[----:B------:R-:W4:Y:S04]  /*65a10*/  LDL.LU R14, [R1+0x2a6c] ;  /* 0x002a6c00010e7983 */ /* 0x000f280000300800 */
[----:B------:R-:W-:Y:S04]  /*65a20*/  LDGSTS.E [R5+-0x4c700], desc[UR4][R76.64], P0 ;  /* 0xb39000004c057fae */ /* 0x000fe80008121844 */
[----:B------:R-:W-:Y:S04]  /*65a30*/  LDGSTS.E [R5+-0x4c300], desc[UR4][R78.64], P0 ;  /* 0xb3d000004e057fae */ /* 0x000fe80008121844 */
[----:B------:R-:W-:Y:S04]  /*65a40*/  LDGSTS.E [R5+-0x4bf00], desc[UR4][R12.64], P0 ;  /* 0xb41000000c057fae */ /* 0x000fe80008121844 */
[----:B--2---:R-:W2:Y:S04]  /*65a50*/  LDL.LU R77, [R1+0x2a48] ;  /* 0x002a4800014d7983 */ /* 0x004ea80000300800 */
[----:B------:R-:W2:Y:S04]  /*65a60*/  LDL R81, [R1+0x3214] ;  /* 0x0032140001517983 */ /* 0x000ea80000100800 */
[----:B------:R-:W2:Y:S04]  /*65a70*/  LDL.LU R80, [R1+0x2a68] ;  /* 0x002a680001507983 */ /* 0x000ea80000300800 */
[----:B------:R-:W-:Y:S04]  /*65a80*/  LDGSTS.E [R5+-0x4bb00], desc[UR4][R6.64], P0 ;  /* 0xb450000006057fae */ /* 0x000fe80008121844 */
[----:B------:R-:W2:Y:S04]  /*65a90*/  LDL.LU R11, [R1+0x2a88] ;  /* 0x002a8800010b7983 */ /* 0x000ea80000300800 */
[----:B---3--:R-:W3:Y:S04]  /*65aa0*/  LDL.LU R6, [R1+0x2a8c] ;  /* 0x002a8c0001067983 */ /* 0x008ee80000300800 */
[----:B------:R-:W3:Y:S04]  /*65ab0*/  LDL.LU R78, [R1+0x2aa8] ;  /* 0x002aa800014e7983 */ /* 0x000ee80000300800 */
[----:B------:R-:W3:Y:S04]  /*65ac0*/  LDL.LU R7, [R1+0x2aac] ;  /* 0x002aac0001077983 */ /* 0x000ee80000300800 */
[----:B------:R-:W3:Y:S04]  /*65ad0*/  LDL.LU R79, [R1+0x2ac8] ;  /* 0x002ac800014f7983 */ /* 0x000ee80000300800 */
[----:B------:R-:W3:Y:S04]  /*65ae0*/  LDL.LU R12, [R1+0x2acc] ;  /* 0x002acc00010c7983 */ /* 0x000ee80000300800 */
[----:B------:R-:W3:Y:S04]  /*65af0*/  LDL.LU R76, [R1+0x2ae8] ;  /* 0x002ae800014c7983 */ /* 0x000ee80000300800 */
[----:B------:R-:W3:Y:S01]  /*65b00*/  LDL.LU R13, [R1+0x2aec] ;  /* 0x002aec00010d7983 */ /* 0x000ee20000300800 */
[----:B------:R-:W-:-:S02]  /*65b10*/  IMAD.MOV.U32 R251, RZ, RZ, R250 ;  /* 0x000000fffffb7224 */ /* 0x000fc400078e00fa */
[----:B------:R-:W-:Y:S02]  /*65b20*/  IMAD.MOV.U32 R250, RZ, RZ, R148 ;  /* 0x000000fffffa7224 */ /* 0x000fe400078e0094 */
[----:B------:R-:W-:Y:S02]  /*65b30*/  IMAD.MOV.U32 R243, RZ, RZ, R242 ;  /* 0x000000fffff37224 */ /* 0x000fe400078e00f2 */
[----:B------:R-:W-:Y:S01]  /*65b40*/  IMAD.MOV.U32 R242, RZ, RZ, R147 ;  /* 0x000000fffff27224 */ /* 0x000fe200078e0093 */
[----:B------:R-:W-:Y:S01]  /*65b50*/  LDGSTS.E [R5+-0x4b700], desc[UR4][R250.64], P0 ;  /* 0xb4900000fa057fae */ /* 0x000fe20008121844 */
[----:B------:R-:W-:Y:S02]  /*65b60*/  IMAD.MOV.U32 R235, RZ, RZ, R234 ;  /* 0x000000ffffeb7224 */ /* 0x000fe400078e00ea */
[----:B------:R-:W-:Y:S01]  /*65b70*/  IMAD.MOV.U32 R234, RZ, RZ, R146 ;  /* 0x000000ffffea7224 */ /* 0x000fe200078e0092 */
[----:B------:R-:W-:Y:S01]  /*65b80*/  LDGSTS.E [R5+-0x4b300], desc[UR4][R242.64], P0 ;  /* 0xb4d00000f2057fae */ /* 0x000fe20008121844 */
[----:B------:R-:W-:-:S02]  /*65b90*/  IMAD.MOV.U32 R227, RZ, RZ, R226 ;  /* 0x000000ffffe37224 */ /* 0x000fc400078e00e2 */
        /* <DEDUP_REMOVED lines=28> */
[----:B------:R-:W-:Y:S04]  /*65d60*/  LDGSTS.E [R5+-0x48b00], desc[UR4][R162.64], P0 ;  /* 0xb7500000a2057fae */ /* 0x000fe80008121844 */
[----:B------:R-:W-:Y:S04]  /*65d70*/  LDGSTS.E [R5+-0x48700], desc[UR4][R154.64], P0 ;  /* 0xb79000009a057fae */ /* 0x000fe80008121844 */
[----:B------:R1:W-:Y:S02]  /*65d80*/  LDGSTS.E [R5+-0x48300], desc[UR4][R18.64], P0 ;  /* 0xb7d0000012057fae */ /* 0x0003e40008121844 */
[----:B-1----:R-:W-:Y:S01]  /*65d90*/  IMAD.U32 R5, RZ, RZ, UR13 ;  /* 0x0000000dff057e24 */ /* 0x002fe2000f8e00ff */
[----:B----4-:R-:W-:-:S02]  /*65da0*/  IADD3 R10, P1, R10, R4, RZ ;  /* 0x000000040a0a7210 */ /* 0x010fc40007f3e0ff */
[----:B------:R-:W-:-:S03]  /*65db0*/  IADD3 R14, P2, R14, R4, RZ ;  /* 0x000000040e0e7210 */ /* 0x000fc60007f5e0ff */
[----:B------:R-:W-:Y:S01]  /*65dc0*/  STL [R1+0x2a4c], R10 ;  /* 0x002a4c0a01007387 */ /* 0x000fe20000100800 */
[----:B------:R-:W-:-:S03]  /*65dd0*/  IMAD.MOV.U32 R82, RZ, RZ, R10 ;  /* 0x000000ffff527224 */ /* 0x000fc600078e000a */
[----:B------:R-:W-:Y:S01]  /*65de0*/  STL [R1+0x2a6c], R14 ;  /* 0x002a6c0e01007387 */ /* 0x000fe20000100800 */
[----:B--2---:R-:W-:-:S04]  /*65df0*/  IMAD.X R77, R77, 0x1, R3, P1 ;  /* 0x000000014d4d7824 */ /* 0x004fc800008e0603 */
[----:B------:R-:W-:Y:S01]  /*65e00*/  IMAD.MOV.U32 R83, RZ, RZ, R77 ;  /* 0x000000ffff537224 */ /* 0x000fe200078e004d */
[----:B------:R1:W-:Y:S01]  /*65e10*/  STL [R1+0x2a48], R77 ;  /* 0x002a484d01007387 */ /* 0x0003e20000100800 */
[----:B------:R-:W-:Y:S01]  /*65e20*/  IMAD.X R80, R80, 0x1, R3, P2 ;  /* 0x0000000150507824 */ /* 0x000fe200010e0603 */
[----:B------:R-:W-:-:S03]  /*65e30*/  IADD3 R5, R81, 0x100000, R5 ;  /* 0x0010000051057810 */ /* 0x000fc60007ffe005 */
[----:B------:R-:W-:Y:S02]  /*65e40*/  IMAD.MOV.U32 R81, RZ, RZ, R80 ;  /* 0x000000ffff517224 */ /* 0x000fe400078e0050 */
[----:B------:R2:W-:Y:S04]  /*65e50*/  LDGSTS.E [R5+-0x5fe00], desc[UR4][R82.64], P0 ;  /* 0xa020000052057fae */ /* 0x0005e80008121844 */
[----:B-1----:R-:W4:Y:S04]  /*65e60*/  LDL.LU R77, [R1+0x2b0c] ;  /* 0x002b0c00014d7983 */ /* 0x002f280000300800 */
[----:B------:R1:W-:Y:S04]  /*65e70*/  STL [R1+0x2a68], R80 ;  /* 0x002a685001007387 */ /* 0x0003e80000100800 */
[----:B------:R-:W4:Y:S01]  /*65e80*/  LDL.LU R10, [R1+0x2b2c] ;  /* 0x002b2c00010a7983 */ /* 0x000f220000300800 */
[----:B-1----:R-:W-:Y:S01]  /*65e90*/  IMAD.MOV.U32 R80, RZ, RZ, R14 ;  /* 0x000000ffff507224 */ /* 0x002fe200078e000e */
[----:B---3--:R-:W-:-:S04]  /*65ea0*/  IADD3 R6, P1, R6, R4, RZ ;  /* 0x0000000406067210 */ /* 0x008fc80007f3e0ff */
[----:B------:R-:W-:Y:S01]  /*65eb0*/  LDGSTS.E [R5+-0x5fa00], desc[UR4][R80.64], P0 ;  /* 0xa060000050057fae */ /* 0x000fe20008121844 */
[----:B------:R-:W-:Y:S01]  /*65ec0*/  IADD3 R7, P2, R7, R4, RZ ;  /* 0x0000000407077210 */ /* 0x000fe20007f5e0ff */
[--C-:B------:R-:W-:Y:S02]  /*65ed0*/  IMAD.X R11, R11, 0x1, R3.reuse, P1 ;  /* 0x000000010b0b7824 */ /* 0x100fe400008e0603 */
[----:B------:R-:W3:Y:S04]  /*65ee0*/  LDL.LU R80, [R1+0x2b08] ;  /* 0x002b080001507983 */ /* 0x000ee80000300800 */
[----:B------:R-:W3:Y:S01]  /*65ef0*/  LDL.LU R14, [R1+0x2b28] ;  /* 0x002b2800010e7983 */ /* 0x000ee20000300800 */
[----:B------:R-:W-:-:S03]  /*65f00*/  IMAD.X R78, R78, 0x1, R3, P2 ;  /* 0x000000014e4e7824 */ /* 0x000fc600010e0603 */
[----:B------:R-:W-:Y:S01]  /*65f10*/  STL [R1+0x2a8c], R6 ;  /* 0x002a8c0601007387 */ /* 0x000fe20000100800 */
[----:B--2---:R-:W-:Y:S02]  /*65f20*/  IMAD.MOV.U32 R82, RZ, RZ, R6 ;  /* 0x000000ffff527224 */ /* 0x004fe400078e0006 */
[----:B------:R-:W-:Y:S01]  /*65f30*/  IMAD.MOV.U32 R83, RZ, RZ, R11 ;  /* 0x000000ffff537224 */ /* 0x000fe200078e000b */
[----:B------:R1:W-:Y:S04]  /*65f40*/  STL [R1+0x2a88], R11 ;  /* 0x002a880b01007387 */ /* 0x0003e80000100800 */
[----:B------:R-:W-:Y:S04]  /*65f50*/  STL [R1+0x2aac], R7 ;  /* 0x002aac0701007387 */ /* 0x000fe80000100800 */
[----:B------:R2:W-:Y:S04]  /*65f60*/  STL [R1+0x2aa8], R78 ;  /* 0x002aa84e01007387 */ /* 0x0005e80000100800 */
[----:B-1----:R-:W3:Y:S04]  /*65f70*/  LDL.LU R11, [R1+0x2b4c] ;  /* 0x002b4c00010b7983 */ /* 0x002ee80000300800 */
[----:B------:R1:W-:Y:S04]  /*65f80*/  LDGSTS.E [R5+-0x5f600], desc[UR4][R82.64], P0 ;  /* 0xa0a0000052057fae */ /* 0x0003e80008121844 */
[----:B------:R-:W3:Y:S01]  /*65f90*/  LDL.LU R6, [R1+0x2b6c] ;  /* 0x002b6c0001067983 */ /* 0x000ee20000300800 */
[----:B-1----:R-:W-:-:S03]  /*65fa0*/  IMAD.MOV.U32 R83, RZ, RZ, R78 ;  /* 0x000000ffff537224 */ /* 0x002fc600078e004e */
        /* <DEDUP_REMOVED lines=9> */
[----:B------:R-:W-:Y:S01]  /*66040*/  STL [R1+0x2ac8], R79 ;  /* 0x002ac84f01007387 */ /* 0x000fe20000100800 */
[----:B-1----:R-:W-:-:S03]  /*66050*/  IMAD.MOV.U32 R82, RZ, RZ, R12 ;  /* 0x000000ffff527224 */ /* 0x002fc600078e000c */
[----:B------:R1:W-:Y:S01]  /*66060*/  STL [R1+0x2aec], R13 ;  /* 0x002aec0d01007387 */ /* 0x0003e20000100800 */
[----:B------:R-:W-:-:S03]  /*66070*/  IMAD.MOV.U32 R83, RZ, RZ, R79 ;  /* 0x000000ffff537224 */ /* 0x000fc600078e004f */
[----:B------:R-:W2:Y:S04]  /*66080*/  LDL.LU R81, [R1+0x2b8c] ;  /* 0x002b8c0001517983 */ /* 0x000ea80000300800 */
[----:B------:R1:W-:Y:S04]  /*66090*/  STL [R1+0x2ae8], R76 ;  /* 0x002ae84c01007387 */ /* 0x0003e80000100800 */
[----:B------:R-:W2:Y:S01]  /*660a0*/  LDL.LU R12, [R1+0x2bac] ;  /* 0x002bac00010c7983 */ /* 0x000ea20000300800 */
[----:B------:R-:W-:-:S03]  /*660b0*/  IMAD.MOV.U32 R84, RZ, RZ, R13 ;  /* 0x000000ffff547224 */ /* 0x000fc600078e000d */
[----:B------:R-:W-:Y:S04]  /*660c0*/  LDGSTS.E [R5+-0x5ee00], desc[UR4][R82.64], P0 ;  /* 0xa120000052057fae */ /* 0x000fe80008121844 */
[----:B------:R-:W2:Y:S04]  /*660d0*/  LDL.LU R82, [R1+0x2b88] ;  /* 0x002b880001527983 */ /* 0x000ea80000300800 */
[----:B-1----:R-:W2:Y:S01]  /*660e0*/  LDL.LU R13, [R1+0x2ba8] ;  /* 0x002ba800010d7983 */ /* 0x002ea20000300800 */
[----:B------:R-:W-:-:S03]  /*660f0*/  IMAD.MOV.U32 R85, RZ, RZ, R76 ;  /* 0x000000ffff557224 */ /* 0x000fc600078e004c */
[----:B------:R-:W2:Y:S04]  /*66100*/  LDL.LU R79, [R1+0x2bcc] ;  /* 0x002bcc00014f7983 */ /* 0x000ea80000300800 */
[----:B------:R-:W2:Y:S04]  /*66110*/  LDL.LU R76, [R1+0x2bec] ;  /* 0x002bec00014c7983 */ /* 0x000ea80000300800 */
[----:B------:R1:W-:Y:S01]  /*66120*/  LDGSTS.E [R5+-0x5ea00], desc[UR4][R84.64], P0 ;  /* 0xa160000054057fae */ /* 0x0003e20008121844 */
[-C--:B----4-:R-:W-:Y:S02]  /*66130*/  IADD3 R77, P1, R77, R4.reuse, RZ ;  /* 0x000000044d4d7210 */ /* 0x090fe40007f3e0ff */
[----:B------:R-:W-:-:S03]  /*66140*/  IADD3 R10, P2, R10, R4, RZ ;  /* 0x000000040a0a7210 */ /* 0x000fc60007f5e0ff */
[----:B------:R-:W-:Y:S01]  /*66150*/  STL [R1+0x2b0c], R77 ;  /* 0x002b0c4d01007387 */ /* 0x000fe20000100800 */
[----:B-1----:R-:W-:Y:S02]  /*66160*/  IMAD.MOV.U32 R84, RZ, RZ, R77 ;  /* 0x000000ffff547224 */ /* 0x002fe400078e004d */
[--C-:B---3--:R-:W-:Y:S02]  /*66170*/  IMAD.X R80, R80, 0x1, R3.reuse, P1 ;  /* 0x0000000150507824 */ /* 0x108fe400008e0603 */
[----:B------:R-:W-:-:S03]  /*66180*/  IMAD.X R14, R14, 0x1, R3, P2 ;  /* 0x000000010e0e7824 */ /* 0x000fc600010e0603 */
[----:B------:R1:W-:Y:S01]  /*66190*/  STL [R1+0x2b08], R80 ;  /* 0x002b085001007387 */ /* 0x0003e20000100800 */
[----:B------:R-:W-:-:S03]  /*661a0*/  IMAD.MOV.U32 R85, RZ, RZ, R80 ;  /* 0x000000ffff557224 */ /* 0x000fc600078e0050 */
[----:B------:R3:W-:Y:S04]  /*661b0*/  STL [R1+0x2b2c], R10 ;  /* 0x002b2c0a01007387 */ /* 0x0007e80000100800 */
[----:B------:R4:W-:Y:S04]  /*661c0*/  STL [R1+0x2b28], R14 ;  /* 0x002b280e01007387 */ /* 0x0009e80000100800 */
[----:B-1----:R-:W4:Y:S04]  /*661d0*/  LDL.LU R80, [R1+0x2bc8] ;  /* 0x002bc80001507983 */ /* 0x002f280000300800 */
[----:B------:R-:W4:Y:S01]  /*661e0*/  LDL.LU R77, [R1+0x2be8] ;  /* 0x002be800014d7983 */ /* 0x000f220000300800 */
[----:B------:R-:W-:-:S03]  /*661f0*/  IADD3 R11, P1, R11, R4, RZ ;  /* 0x000000040b0b7210 */ /* 0x000fc60007f3e0ff */
[----:B------:R1:W-:Y:S01]  /*66200*/  LDGSTS.E [R5+-0x5e600], desc[UR4][R84.64], P0 ;  /* 0xa1a0000054057fae */ /* 0x0003e20008121844 */
[----:B------:R-:W-:Y:S01]  /*66210*/  IADD3 R6, P2, R6, R4, RZ ;  /* 0x0000000406067210 */ /* 0x000fe20007f5e0ff */
[----:B-1----:R-:W-:Y:S02]  /*66220*/  IMAD.MOV.U32 R84, RZ, RZ, R10 ;  /* 0x000000ffff547224 */ /* 0x002fe400078e000a */
[----:B------:R-:W-:Y:S01]  /*66230*/  IMAD.MOV.U32 R85, RZ, RZ, R14 ;  /* 0x000000ffff557224 */ /* 0x000fe200078e000e */
[----:B---3--:R-:W3:Y:S01]  /*66240*/  LDL.LU R10, [R1+0x2c0c] ;  /* 0x002c0c00010a7983 */ /* 0x008ee20000300800 */
[----:B--2---:R-:W-:-:S03]  /*66250*/  IMAD.X R78, R78, 0x1, R3, P1 ;  /* 0x000000014e4e7824 */ /* 0x004fc600008e0603 */
[----:B----4-:R-:W2:Y:S04]  /*66260*/  LDL.LU R14, [R1+0x2c2c] ;  /* 0x002c2c00010e7983 */ /* 0x010ea80000300800 */
[----:B------:R1:W-:Y:S01]  /*66270*/  STL [R1+0x2b4c], R11 ;  /* 0x002b4c0b01007387 */ /* 0x0003e20000100800 */
[----:B------:R-:W-:-:S03]  /*66280*/  IMAD.X R7, R7, 0x1, R3, P2 ;  /* 0x0000000107077824 */ /* 0x000fc600010e0603 */
[----:B------:R4:W-:Y:S04]  /*66290*/  LDGSTS.E [R5+-0x5e200], desc[UR4][R84.64], P0 ;  /* 0xa1e0000054057fae */ /* 0x0009e80008121844 */
[----:B------:R1:W-:Y:S04]  /*662a0*/  STL [R1+0x2b48], R78 ;  /* 0x002b484e01007387 */ /* 0x0003e80000100800 */
[----:B------:R-:W-:Y:S01]  /*662b0*/  STL [R1+0x2b6c], R6 ;  /* 0x002b6c0601007387 */ /* 0x000fe20000100800 */
[----:B----4-:R-:W-:-:S03]  /*662c0*/  IMAD.MOV.U32 R84, RZ, RZ, R11 ;  /* 0x000000ffff547224 */ /* 0x010fc600078e000b */
[----:B-1----:R-:W4:Y:S01]  /*662d0*/  LDL.LU R11, [R1+0x2c08] ;  /* 0x002c0800010b7983 */ /* 0x002f220000300800 */
[----:B------:R-:W-:-:S03]  /*662e0*/  IMAD.MOV.U32 R85, RZ, RZ, R78 ;  /* 0x000000ffff557224 */ /* 0x000fc600078e004e */
[----:B------:R1:W-:Y:S04]  /*662f0*/  STL [R1+0x2b68], R7 ;  /* 0x002b680701007387 */ /* 0x0003e80000100800 */
[----:B------:R-:W4:Y:S01]  /*66300*/  LDL.LU R78, [R1+0x2c28] ;  /* 0x002c2800014e7983 */ /* 0x000f220000300800 */
[-C--:B------:R-:W-:Y:S02]  /*66310*/  IADD3 R81, P1, R81, R4.reuse, RZ ;  /* 0x0000000451517210 */ /* 0x080fe40007f3e0ff */
[----:B------:R-:W-:Y:S01]  /*66320*/  IADD3 R12, P2, R12, R4, RZ ;  /* 0x000000040c0c7210 */ /* 0x000fe20007f5e0ff */
[----:B------:R-:W-:Y:S04]  /*66330*/  LDGSTS.E [R5+-0x5de00], desc[UR4][R84.64], P0 ;  /* 0xa220000054057fae */ /* 0x000fe80008121844 */
[----:B------:R-:W-:Y:S01]  /*66340*/  LDGSTS.E [R5+-0x5da00], desc[UR4][R6.64], P0 ;  /* 0xa260000006057fae */ /* 0x000fe20008121844 */
[----:B------:R-:W-:-:S03]  /*66350*/  IMAD.X R82, R82, 0x1, R3, P1 ;  /* 0x0000000152527824 */ /* 0x000fc600008e0603 */
[----:B-1----:R-:W4:Y:S01]  /*66360*/  LDL.LU.64 R6, [R1+0x2230] ;  /* 0x0022300001067983 */ /* 0x002f220000300a00 */
[----:B------:R-:W-:-:S03]  /*66370*/  IMAD.X R13, R13, 0x1, R3, P2 ;  /* 0x000000010d0d7824 */ /* 0x000fc600010e0603 */
[----:B------:R-:W-:Y:S01]  /*66380*/  STL [R1+0x2b8c], R81 ;  /* 0x002b8c5101007387 */ /* 0x000fe20000100800 */
[----:B------:R-:W-:-:S03]  /*66390*/  IMAD.MOV.U32 R83, RZ, RZ, R82 ;  /* 0x000000ffff537224 */ /* 0x000fc600078e0052 */
[----:B------:R1:W-:Y:S04]  /*663a0*/  STL [R1+0x2b88], R82 ;  /* 0x002b885201007387 */ /* 0x0003e80000100800 */
[----:B------:R-:W-:Y:S04]  /*663b0*/  STL [R1+0x2bac], R12 ;  /* 0x002bac0c01007387 */ /* 0x000fe80000100800 */
[----:B------:R1:W-:Y:S02]  /*663c0*/  STL [R1+0x2ba8], R13 ;  /* 0x002ba80d01007387 */ /* 0x0003e40000100800 */
[----:B-1----:R-:W-:-:S02]  /*663d0*/  IMAD.MOV.U32 R82, RZ, RZ, R81 ;  /* 0x000000ffff527224 */ /* 0x002fc400078e0051 */
[----:B------:R-:W4:Y:S04]  /*663e0*/  LDL.LU.64 R88, [R1+0x2210] ;  /* 0x0022100001587983 */ /* 0x000f280000300a00 */
[----:B------:R-:W-:Y:S04]  /*663f0*/  LDGSTS.E [R5+-0x5d600], desc[UR4][R82.64], P0 ;  /* 0xa2a0000052057fae */ /* 0x000fe80008121844 */
[----:B------:R-:W-:Y:S04]  /*66400*/  LDGSTS.E [R5+-0x5d200], desc[UR4][R12.64], P0 ;  /* 0xa2e000000c057fae */ /* 0x000fe80008121844 */
[----:B------:R-:W4:Y:S01]  /*66410*/  LDL.LU.64 R12, [R1+0x21f0] ;  /* 0x0021f000010c7983 */ /* 0x000f220000300a00 */
[----:B------:R-:W-:-:S02]  /*66420*/  IADD3 R79, P1, R79, R4, RZ ;  /* 0x000000044f4f7210 */ /* 0x000fc40007f3e0ff */
[----:B------:R-:W-:Y:S01]  /*66430*/  IADD3 R76, P2, R76, R4, RZ ;  /* 0x000000044c4c7210 */ /* 0x000fe20007f5e0ff */
[----:B------:R-:W4:Y:S04]  /*66440*/  LDL.LU.64 R86, [R1+0x21d0] ;  /* 0x0021d00001567983 */ /* 0x000f280000300a00 */
[----:B------:R-:W-:Y:S01]  /*66450*/  STL [R1+0x2bcc], R79 ;  /* 0x002bcc4f01007387 */ /* 0x000fe20000100800 */
[--C-:B------:R-:W-:Y:S02]  /*66460*/  IMAD.X R80, R80, 0x1, R3.reuse, P1 ;  /* 0x0000000150507824 */ /* 0x100fe400008e0603 */
[----:B------:R-:W-:-:S03]  /*66470*/  IMAD.X R77, R77, 0x1, R3, P2 ;  /* 0x000000014d4d7824 */ /* 0x000fc600010e0603 */
[----:B------:R1:W-:Y:S04]  /*66480*/  STL [R1+0x2bc8], R80 ;  /* 0x002bc85001007387 */ /* 0x0003e80000100800 */
[----:B------:R-:W-:Y:S04]  /*66490*/  STL [R1+0x2bec], R76 ;  /* 0x002bec4c01007387 */ /* 0x000fe80000100800 */
[----:B------:R2:W-:Y:S04]  /*664a0*/  STL [R1+0x2be8], R77 ;  /* 0x002be84d01007387 */ /* 0x0005e80000100800 */
[----:B------:R-:W4:Y:S01]  /*664b0*/  LDL.LU.64 R84, [R1+0x21b0] ;  /* 0x0021b00001547983 */ /* 0x000f220000300a00 */
[----:B------:R-:W-:-:S02]  /*664c0*/  IMAD.MOV.U32 R81, RZ, RZ, R80 ;  /* 0x000000ffff517224 */ /* 0x000fc400078e0050 */
[----:B-1----:R-:W-:Y:S01]  /*664d0*/  IMAD.MOV.U32 R80, RZ, RZ, R79 ;  /* 0x000000ffff507224 */ /* 0x002fe200078e004f */
[----:B------:R-:W4:Y:S01]  /*664e0*/  LDL.LU.64 R82, [R1+0x2190] ;  /* 0x0021900001527983 */ /* 0x000f220000300a00 */
[----:B---3--:R-:W-:-:S03]  /*664f0*/  IADD3 R10, P1, R10, R4, RZ ;  /* 0x000000040a0a7210 */ /* 0x008fc60007f3e0ff */
[----:B------:R1:W-:Y:S01]  /*66500*/  LDGSTS.E [R5+-0x5ce00], desc[UR4][R80.64], P0 ;  /* 0xa320000050057fae */ /* 0x0003e20008121844 */
[----:B--2---:R-:W-:-:S03]  /*66510*/  IADD3 R14, P2, R14, R4, RZ ;  /* 0x000000040e0e7210 */ /* 0x004fc60007f5e0ff */
[----:B------:R2:W-:Y:S04]  /*66520*/  LDGSTS.E [R5+-0x5ca00], desc[UR4][R76.64], P0 ;  /* 0xa36000004c057fae */ /* 0x0005e80008121844 */
[----:B------:R-:W3:Y:S01]  /*66530*/  LDL.LU.64 R76, [R1+0x2170] ;  /* 0x00217000014c7983 */ /* 0x000ee20000300a00 */
[----:B-1----:R-:W-:-:S03]  /*66540*/  IMAD.MOV.U32 R80, RZ, RZ, R10 ;  /* 0x000000ffff507224 */ /* 0x002fc600078e000a */
[----:B------:R-:W-:Y:S01]  /*66550*/  STL [R1+0x2c0c], R10 ;  /* 0x002c0c0a01007387 */ /* 0x000fe20000100800 */
[----:B----4-:R-:W-:-:S04]  /*66560*/  IMAD.X R11, R11, 0x1, R3, P1 ;  /* 0x000000010b0b7824 */ /* 0x010fc800008e0603 */
[----:B------:R-:W-:Y:S01]  /*66570*/  IMAD.MOV.U32 R81, RZ, RZ, R11 ;  /* 0x000000ffff517224 */ /* 0x000fe200078e000b */
[----:B------:R1:W-:Y:S01]  /*66580*/  STL [R1+0x2c08], R11 ;  /* 0x002c080b01007387 */ /* 0x0003e20000100800 */
[----:B------:R-:W-:-:S03]  /*66590*/  IMAD.X R78, R78, 0x1, R3, P2 ;  /* 0x000000014e4e7824 */ /* 0x000fc600010e0603 */
[----:B------:R-:W-:Y:S04]  /*665a0*/  STL [R1+0x2c2c], R14 ;  /* 0x002c2c0e01007387 */ /* 0x000fe80000100800 */
[----:B------:R4:W-:Y:S04]  /*665b0*/  LDGSTS.E [R5+-0x5c600], desc[UR4][R80.64], P0 ;  /* 0xa3a0000050057fae */ /* 0x0009e80008121844 */
[----:B-1----:R-:W2:Y:S04]  /*665c0*/  LDL.LU.64 R10, [R1+0x2150] ;  /* 0x00215000010a7983 */ /* 0x002ea80000300a00 */
[----:B------:R1:W-:Y:S04]  /*665d0*/  STL [R1+0x2c28], R78 ;  /* 0x002c284e01007387 */ /* 0x0003e80000100800 */
[----:B------:R-:W4:Y:S01]  /*665e0*/  LDL.LU.64 R80, [R1+0x2130] ;  /* 0x0021300001507983 */ /* 0x000f220000300a00 */
[----:B------:R-:W-:-:S03]  /*665f0*/  IMAD.MOV.U32 R79, RZ, RZ, R78 ;  /* 0x000000ffff4f7224 */ /* 0x000fc600078e004e */
[----:B------:R-:W4:Y:S01]  /*66600*/  LDL.LU.64 R96, [R1+0x2110] ;  /* 0x0021100001607983 */ /* 0x000f220000300a00 */
[----:B-1----:R-:W-:Y:S01]  /*66610*/  IMAD.MOV.U32 R78, RZ, RZ, R14 ;  /* 0x000000ffff4e7224 */ /* 0x002fe200078e000e */
[----:B------:R-:W-:-:S04]  /*66620*/  IADD3 R136, P1, R6, R4, RZ ;  /* 0x0000000406887210 */ /* 0x000fc80007f3e0ff */
[----:B------:R1:W-:Y:S01]  /*66630*/  LDGSTS.E [R5+-0x5c200], desc[UR4][R78.64], P0 ;  /* 0xa3e000004e057fae */ /* 0x0003e20008121844 */
[----:B------:R-:W-:-:S03]  /*66640*/  IMAD.X R6, R7, 0x1, R3, P1 ;  /* 0x0000000107067824 */ /* 0x000fc600008e0603 */
        /* <DEDUP_REMOVED lines=8> */
[----:B------:R-:W-:-:S03]  /*666d0*/  IADD3 R130, P1, R86, R4, RZ ;  /* 0x0000000456827210 */ /* 0x000fc60007f3e0ff */
[----:B------:R-:W4:Y:S02]  /*666e0*/  LDL.LU.64 R90, [R1+0x2070] ;  /* 0x00207000015a7983 */ /* 0x000f240000300a00 */
[----:B------:R-:W-:Y:S02]  /*666f0*/  IMAD.X R131, R87, 0x1, R3, P1 ;  /* 0x0000000157837824 */ /* 0x000fe400008e0603 */
[----:B------:R-:W4:Y:S04]  /*66700*/  LDL.LU.64 R88, [R1+0x2050] ;  /* 0x0020500001587983 */ /* 0x000f280000300a00 */
[----:B------:R-:W4:Y:S01]  /*66710*/  LDL.LU.64 R86, [R1+0x2030] ;  /* 0x0020300001567983 */ /* 0x000f220000300a00 */
[----:B------:R-:W-:-:S05]  /*66720*/  IADD3 R128, P1, R84, R4, RZ ;  /* 0x0000000454807210 */ /* 0x000fca0007f3e0ff */
[--C-:B------:R-:W-:Y:S01]  /*66730*/  IMAD.X R129, R85, 0x1, R3.reuse, P1 ;  /* 0x0000000155817824 */ /* 0x100fe200008e0603 */
[-C--:B------:R-:W-:Y:S01]  /*66740*/  IADD3 R126, P1, R82, R4.reuse, RZ ;  /* 0x00000004527e7210 */ /* 0x080fe20007f3e0ff */
[----:B------:R-:W4:Y:S04]  /*66750*/  LDL.LU.64 R84, [R1+0x2010] ;  /* 0x0020100001547983 */ /* 0x000f280000300a00 */
[----:B------:R-:W-:Y:S02]  /*66760*/  IMAD.X R127, R83, 0x1, R3, P1 ;  /* 0x00000001537f7824 */ /* 0x000fe400008e0603 */
[----:B------:R-:W4:Y:S01]  /*66770*/  LDL.LU.64 R82, [R1+0x1ff0] ;  /* 0x001ff00001527983 */ /* 0x000f220000300a00 */
[----:B---3--:R-:W-:-:S05]  /*66780*/  IADD3 R124, P1, R76, R4, RZ ;  /* 0x000000044c7c7210 */ /* 0x008fca0007f3e0ff */
[----:B------:R-:W-:Y:S02]  /*66790*/  IMAD.X R125, R77, 0x1, R3, P1 ;  /* 0x000000014d7d7824 */ /* 0x000fe400008e0603 */
[----:B------:R-:W3:Y:S01]  /*667a0*/  LDL.LU.64 R76, [R1+0x1fd0] ;  /* 0x001fd000014c7983 */ /* 0x000ee20000300a00 */
[----:B--2---:R-:W-:-:S05]  /*667b0*/  IADD3 R122, P1, R10, R4, RZ ;  /* 0x000000040a7a7210 */ /* 0x004fca0007f3e0ff */
[----:B------:R-:W-:Y:S02]  /*667c0*/  IMAD.X R123, R11, 0x1, R3, P1 ;  /* 0x000000010b7b7824 */ /* 0x000fe400008e0603 */
[----:B------:R-:W2:Y:S01]  /*667d0*/  LDL.LU.64 R10, [R1+0x1fb0] ;  /* 0x001fb000010a7983 */ /* 0x000ea20000300a00 */
[----:B----4-:R-:W-:-:S05]  /*667e0*/  IADD3 R120, P1, R80, R4, RZ ;  /* 0x0000000450787210 */ /* 0x010fca0007f3e0ff */
[--C-:B------:R-:W-:Y:S01]  /*667f0*/  IMAD.X R121, R81, 0x1, R3.reuse, P1 ;  /* 0x0000000151797824 */ /* 0x100fe200008e0603 */
[-C--:B------:R-:W-:Y:S01]  /*66800*/  IADD3 R118, P1, R96, R4.reuse, RZ ;  /* 0x0000000460767210 */ /* 0x080fe20007f3e0ff */
[----:B------:R-:W4:Y:S04]  /*66810*/  LDL.LU.64 R80, [R1+0x1f90] ;  /* 0x001f900001507983 */ /* 0x000f280000300a00 */
        /* <DEDUP_REMOVED lines=10> */
[----:B------:R-:W4:Y:S01]  /*668c0*/  LDL.LU.64 R12, [R1+0x1f50] ;  /* 0x001f5000010c7983 */ /* 0x000f220000300a00 */
[----:B------:R-:W-:-:S05]  /*668d0*/  IADD3 R108, P1, R90, R4, RZ ;  /* 0x000000045a6c7210 */ /* 0x000fca0007f3e0ff */
        /* <DEDUP_REMOVED lines=10> */
[----:B---3--:R-:W-:-:S05]  /*66980*/  IADD3 R98, P1, R76, R4, RZ ;  /* 0x000000044c627210 */ /* 0x008fca0007f3e0ff */
[----:B------:R-:W-:Y:S02]  /*66990*/  IMAD.X R99, R77, 0x1, R3, P1 ;  /* 0x000000014d637824 */ /* 0x000fe400008e0603 */
[----:B------:R-:W3:Y:S01]  /*669a0*/  LDL.LU.64 R76, [R1+0x1f10] ;  /* 0x001f1000014c7983 */ /* 0x000ee20000300a00 */
[----:B--2---:R-:W-:-:S05]  /*669b0*/  IADD3 R96, P1, R10, R4, RZ ;  /* 0x000000040a607210 */ /* 0x004fca0007f3e0ff */
[----:B------:R-:W-:Y:S02]  /*669c0*/  IMAD.X R97, R11, 0x1, R3, P1 ;  /* 0x000000010b617824 */ /* 0x000fe400008e0603 */
[----:B------:R-:W2:Y:S04]  /*669d0*/  LDL.LU.64 R10, [R1+0x1ef0] ;  /* 0x001ef000010a7983 */ /* 0x000ea80000300a00 */
[----:B------:R-:W2:Y:S01]  /*669e0*/  LDL.LU.64 R84, [R1+0x1ed0] ;  /* 0x001ed00001547983 */ /* 0x000ea20000300a00 */
[----:B----4-:R-:W-:-:S03]  /*669f0*/  IADD3 R94, P1, R80, R4, RZ ;  /* 0x00000004505e7210 */ /* 0x010fc60007f3e0ff */
[----:B------:R-:W4:Y:S02]  /*66a00*/  LDL.LU.64 R82, [R1+0x1eb0] ;  /* 0x001eb00001527983 */ /* 0x000f240000300a00 */
[----:B------:R-:W-:Y:S02]  /*66a10*/  IMAD.X R95, R81, 0x1, R3, P1 ;  /* 0x00000001515f7824 */ /* 0x000fe400008e0603 */
[----:B------:R-:W4:Y:S01]  /*66a20*/  LDL.LU.64 R80, [R1+0x1e90] ;  /* 0x001e900001507983 */ /* 0x000f220000300a00 */
[----:B------:R-:W-:-:S05]  /*66a30*/  IADD3 R92, P1, R78, R4, RZ ;  /* 0x000000044e5c7210 */ /* 0x000fca0007f3e0ff */
[----:B------:R-:W-:Y:S02]  /*66a40*/  IMAD.X R93, R79, 0x1, R3, P1 ;  /* 0x000000014f5d7824 */ /* 0x000fe400008e0603 */
[----:B------:R-:W4:Y:S01]  /*66a50*/  LDL.LU.64 R78, [R1+0x1e70] ;  /* 0x001e7000014e7983 */ /* 0x000f220000300a00 */
[----:B------:R-:W-:-:S05]  /*66a60*/  IADD3 R90, P1, R12, R4, RZ ;  /* 0x000000040c5a7210 */ /* 0x000fca0007f3e0ff */
[----:B------:R-:W-:Y:S02]  /*66a70*/  IMAD.X R91, R13, 0x1, R3, P1 ;  /* 0x000000010d5b7824 */ /* 0x000fe400008e0603 */
[----:B------:R-:W1:Y:S04]  /*66a80*/  LDL.LU.64 R12, [R1+0x1e50] ;  /* 0x001e5000010c7983 */ /* 0x000e680000300a00 */
[----:B------:R-:W4:Y:S04]  /*66a90*/  LDL.LU.64 R140, [R1+0x1e30] ;  /* 0x001e3000018c7983 */ /* 0x000f280000300a00 */
[----:B------:R-:W4:Y:S01]  /*66aa0*/  LDL.LU.64 R138, [R1+0x1e10] ;  /* 0x001e1000018a7983 */ /* 0x000f220000300a00 */
[----:B------:R-:W-:-:S05]  /*66ab0*/  IADD3 R88, P1, R86, R4, RZ ;  /* 0x0000000456587210 */ /* 0x000fca0007f3e0ff */
        /* <DEDUP_REMOVED lines=22> */
[----:B---3--:R-:W-:-:S03]  /*66c20*/  IADD3 R86, P1, R76, R4, RZ ;  /* 0x000000044c567210 */ /* 0x008fc60007f3e0ff */
[----:B------:R-:W-:Y:S02]  /*66c30*/  STL.64 [R1+0x2090], R110 ;  /* 0x0020906e01007387 */ /* 0x000fe40000100a00 */
[----:B------:R-:W-:Y:S02]  /*66c40*/  IMAD.X R87, R77, 0x1, R3, P1 ;  /* 0x000000014d577824 */ /* 0x000fe400008e0603 */
[----:B------:R-:W-:Y:S04]  /*66c50*/  LDGSTS.E [R5+-0x5a200], desc[UR4][R122.64], P0 ;  /* 0xa5e000007a057fae */ /* 0x000fe80008121844 */
[----:B------:R-:W-:Y:S04]  /*66c60*/  STL.64 [R1+0x2070], R108 ;  /* 0x0020706c01007387 */ /* 0x000fe80000100a00 */
[----:B------:R-:W-:Y:S01]  /*66c70*/  LDGSTS.E [R5+-0x59e00], desc[UR4][R120.64], P0 ;  /* 0xa620000078057fae */ /* 0x000fe20008121844 */
[----:B--2---:R-:W-:-:S03]  /*66c80*/  IADD3 R76, P1, R10, R4, RZ ;  /* 0x000000040a4c7210 */ /* 0x004fc60007f3e0ff */
[----:B------:R-:W-:Y:S02]  /*66c90*/  STL.64 [R1+0x2050], R106 ;  /* 0x0020506a01007387 */ /* 0x000fe40000100a00 */
[--C-:B------:R-:W-:Y:S01]  /*66ca0*/  IMAD.X R77, R11, 0x1, R3.reuse, P1 ;  /* 0x000000010b4d7824 */ /* 0x100fe200008e0603 */
[-C--:B------:R-:W-:Y:S01]  /*66cb0*/  IADD3 R10, P1, R84, R4.reuse, RZ ;  /* 0x00000004540a7210 */ /* 0x080fe20007f3e0ff */
[----:B------:R-:W-:Y:S04]  /*66cc0*/  LDGSTS.E [R5+-0x59a00], desc[UR4][R118.64], P0 ;  /* 0xa660000076057fae */ /* 0x000fe80008121844 */
[--C-:B------:R-:W-:Y:S01]  /*66cd0*/  IMAD.X R11, R85, 0x1, R3.reuse, P1 ;  /* 0x00000001550b7824 */ /* 0x100fe200008e0603 */
[-C--:B----4-:R-:W-:Y:S01]  /*66ce0*/  IADD3 R84, P1, R82, R4.reuse, RZ ;  /* 0x0000000452547210 */ /* 0x090fe20007f3e0ff */
[----:B------:R-:W-:Y:S04]  /*66cf0*/  STL.64 [R1+0x2030], R104 ;  /* 0x0020306801007387 */ /* 0x000fe80000100a00 */
[--C-:B------:R-:W-:Y:S01]  /*66d00*/  IMAD.X R85, R83, 0x1, R3.reuse, P1 ;  /* 0x0000000153557824 */ /* 0x100fe200008e0603 */
[-C--:B------:R-:W-:Y:S01]  /*66d10*/  IADD3 R82, P1, R80, R4.reuse, RZ ;  /* 0x0000000450527210 */ /* 0x080fe20007f3e0ff */
[----:B------:R-:W-:Y:S04]  /*66d20*/  LDGSTS.E [R5+-0x59600], desc[UR4][R116.64], P0 ;  /* 0xa6a0000074057fae */ /* 0x000fe80008121844 */
[----:B------:R-:W-:Y:S01]  /*66d30*/  IMAD.X R83, R81, 0x1, R3, P1 ;  /* 0x0000000151537824 */ /* 0x000fe200008e0603 */
[----:B------:R-:W-:Y:S04]  /*66d40*/  STL.64 [R1+0x2010], R102 ;  /* 0x0020106601007387 */ /* 0x000fe80000100a00 */
[----:B------:R-:W-:Y:S01]  /*66d50*/  LDGSTS.E [R5+-0x59200], desc[UR4][R114.64], P0 ;  /* 0xa6e0000072057fae */ /* 0x000fe20008121844 */
[----:B------:R-:W-:-:S03]  /*66d60*/  IADD3 R80, P1, R78, R4, RZ ;  /* 0x000000044e507210 */ /* 0x000fc60007f3e0ff */
[----:B------:R-:W-:Y:S02]  /*66d70*/  STL.64 [R1+0x1ff0], R100 ;  /* 0x001ff06401007387 */ /* 0x000fe40000100a00 */
[----:B------:R-:W-:Y:S02]  /*66d80*/  IMAD.X R81, R79, 0x1, R3, P1 ;  /* 0x000000014f517824 */ /* 0x000fe400008e0603 */
[----:B------:R-:W-:Y:S04]  /*66d90*/  LDGSTS.E [R5+-0x58e00], desc[UR4][R112.64], P0 ;  /* 0xa720000070057fae */ /* 0x000fe80008121844 */
[----:B------:R-:W-:Y:S04]  /*66da0*/  STL.64 [R1+0x1fd0], R98 ;  /* 0x001fd06201007387 */ /* 0x000fe80000100a00 */
[----:B------:R-:W-:Y:S01]  /*66db0*/  LDGSTS.E [R5+-0x58a00], desc[UR4][R110.64], P0 ;  /* 0xa76000006e057fae */ /* 0x000fe20008121844 */
[----:B-1----:R-:W-:-:S03]  /*66dc0*/  IADD3 R78, P1, R12, R4, RZ ;  /* 0x000000040c4e7210 */ /* 0x002fc60007f3e0ff */
[----:B------:R-:W-:Y:S02]  /*66dd0*/  STL.64 [R1+0x1fb0], R96 ;  /* 0x001fb06001007387 */ /* 0x000fe40000100a00 */
        /* <DEDUP_REMOVED lines=41> */
[----:B------:R1:W-:Y:S04]  /*67070*/  STL.64 [R1+0x1ed0], R10 ;  /* 0x001ed00a01007387 */ /* 0x0003e80000100a00 */
[----:B------:R-:W-:Y:S01]  /*67080*/  IMAD.X R160, R161, 0x1, R3, P1 ;  /* 0x00000001a1a07824 */ /* 0x000fe200008e0603 */
[----:B------:R-:W-:Y:S01]  /*67090*/  IADD3 R138, P1, R152, R4, RZ ;  /* 0x00000004988a7210 */ /* 0x000fe20007f3e0ff */
[----:B------:R-:W-:Y:S01]  /*670a0*/  IMAD.MOV.U32 R6, RZ, RZ, R7 ;  /* 0x000000ffff067224 */ /* 0x000fe200078e0007 */
[----:B------:R-:W-:Y:S01]  /*670b0*/  LDGSTS.E [R5+-0x4ea00], desc[UR4][R94.64], P0 ;  /* 0xb16000005e057fae */ /* 0x000fe20008121844 */
[----:B------:R-:W-:-:S02]  /*670c0*/  IMAD.MOV.U32 R7, RZ, RZ, R151 ;  /* 0x000000ffff077224 */ /* 0x000fc400078e0097 */
[--C-:B------:R-:W-:Y:S01]  /*670d0*/  IMAD.X R152, R153, 0x1, R3.reuse, P1 ;  /* 0x0000000199987824 */ /* 0x100fe200008e0603 */
[----:B------:R-:W-:Y:S01]  /*670e0*/  IADD3 R14, P1, R16, R4, RZ ;  /* 0x00000004100e7210 */ /* 0x000fe20007f3e0ff */
        /* <DEDUP_REMOVED lines=13> */
[----:B------:R-:W-:-:S02]  /*671c0*/  IMAD.MOV.U32 R17, RZ, RZ, R16 ;  /* 0x000000ffff117224 */ /* 0x000fc400078e0010 */
[----:B------:R-:W-:Y:S01]  /*671d0*/  IMAD.MOV.U32 R16, RZ, RZ, R14 ;  /* 0x000000ffff107224 */ /* 0x000fe200078e000e */
[----:B------:R-:W-:Y:S04]  /*671e0*/  LDGSTS.E [R5+-0x4ce00], desc[UR4][R84.64], P0 ;  /* 0xb320000054057fae */ /* 0x000fe80008121844 */
[----:B------:R-:W-:Y:S04]  /*671f0*/  LDGSTS.E [R5+-0x4ca00], desc[UR4][R82.64], P0 ;  /* 0xb360000052057fae */ /* 0x000fe80008121844 */
[----:B-1----:R-:W4:Y:S04]  /*67200*/  LDL.LU R11, [R1+0x2a54] ;  /* 0x002a5400010b7983 */ /* 0x002f280000300800 */
[----:B------:R-:W4:Y:S04]  /*67210*/  LDL.LU R77, [R1+0x2a74] ;  /* 0x002a7400014d7983 */ /* 0x000f280000300800 */
[----:B------:R-:W-:Y:S04]  /*67220*/  LDGSTS.E [R5+-0x4c600], desc[UR4][R80.64], P0 ;  /* 0xb3a0000050057fae */ /* 0x000fe80008121844 */
[----:B------:R-:W4:Y:S04]  /*67230*/  LDL.LU R14, [R1+0x2a50] ;  /* 0x002a5000010e7983 */ /* 0x000f280000300800 */
[----:B------:R-:W-:Y:S04]  /*67240*/  LDGSTS.E [R5+-0x4c200], desc[UR4][R78.64], P0 ;  /* 0xb3e000004e057fae */ /* 0x000fe80008121844 */
[----:B--2---:R-:W2:Y:S04]  /*67250*/  LDL R81, [R1+0x3210] ;  /* 0x0032100001517983 */ /* 0x004ea80000100800 */
[----:B------:R-:W2:Y:S04]  /*67260*/  LDL.LU R80, [R1+0x2a70] ;  /* 0x002a700001507983 */ /* 0x000ea80000300800 */
[----:B------:R-:W-:Y:S04]  /*67270*/  LDGSTS.E [R5+-0x4be00], desc[UR4][R12.64], P0 ;  /* 0xb42000000c057fae */ /* 0x000fe80008121844 */
[----:B------:R-:W-:Y:S04]  /*67280*/  LDGSTS.E [R5+-0x4ba00], desc[UR4][R6.64], P0 ;  /* 0xb460000006057fae */ /* 0x000fe80008121844 */
[----:B------:R-:W2:Y:S04]  /*67290*/  LDL.LU R76, [R1+0x2a90] ;  /* 0x002a9000014c7983 */ /* 0x000ea80000300800 */
[----:B---3--:R-:W3:Y:S04]  /*672a0*/  LDL.LU R6, [R1+0x2a94] ;  /* 0x002a940001067983 */ /* 0x008ee80000300800 */
[----:B------:R-:W3:Y:S04]  /*672b0*/  LDL.LU R78, [R1+0x2ab0] ;  /* 0x002ab000014e7983 */ /* 0x000ee80000300800 */
[----:B------:R-:W3:Y:S01]  /*672c0*/  LDL.LU R7, [R1+0x2ab4] ;  /* 0x002ab40001077983 */ /* 0x000ee20000300800 */
[----:B------:R-:W-:-:S03]  /*672d0*/  IMAD.MOV.U32 R249, RZ, RZ, R248 ;  /* 0x000000fffff97224 */ /* 0x000fc600078e00f8 */
[----:B------:R-:W3:Y:S01]  /*672e0*/  LDL.LU R79, [R1+0x2ad0] ;  /* 0x002ad000014f7983 */ /* 0x000ee20000300800 */
[----:B------:R-:W-:Y:S02]  /*672f0*/  IMAD.MOV.U32 R248, RZ, RZ, R150 ;  /* 0x000000fffff87224 */ /* 0x000fe400078e0096 */
[----:B------:R-:W-:Y:S01]  /*67300*/  IMAD.MOV.U32 R241, RZ, RZ, R240 ;  /* 0x000000fffff17224 */ /* 0x000fe200078e00f0 */
[----:B------:R-:W3:Y:S01]  /*67310*/  LDL.LU R12, [R1+0x2ad4] ;  /* 0x002ad400010c7983 */ /* 0x000ee20000300800 */
[----:B------:R-:W-:Y:S02]  /*67320*/  IMAD.MOV.U32 R240, RZ, RZ, R149 ;  /* 0x000000fffff07224 */ /* 0x000fe400078e0095 */
[----:B------:R-:W-:Y:S01]  /*67330*/  IMAD.MOV.U32 R233, RZ, RZ, R232 ;  /* 0x000000ffffe97224 */ /* 0x000fe200078e00e8 */
[----:B------:R-:W3:Y:S01]  /*67340*/  LDL.LU R13, [R1+0x2af0] ;  /* 0x002af000010d7983 */ /* 0x000ee20000300800 */
[----:B------:R-:W-:Y:S02]  /*67350*/  IMAD.MOV.U32 R232, RZ, RZ, R148 ;  /* 0x000000ffffe87224 */ /* 0x000fe400078e0094 */
[----:B------:R-:W-:Y:S01]  /*67360*/  IMAD.MOV.U32 R225, RZ, RZ, R224 ;  /* 0x000000ffffe17224 */ /* 0x000fe200078e00e0 */
[----:B------:R-:W3:Y:S01]  /*67370*/  LDL.LU R10, [R1+0x2af4] ;  /* 0x002af400010a7983 */ /* 0x000ee20000300800 */
        /* <DEDUP_REMOVED lines=27> */
[----:B------:R-:W-:-:S03]  /*67530*/  IMAD.MOV.U32 R152, RZ, RZ, R138 ;  /* 0x000000ffff987224 */ /* 0x000fc600078e008a */
[----:B------:R-:W-:Y:S04]  /*67540*/  LDGSTS.E [R5+-0x49200], desc[UR4][R176.64], P0 ;  /* 0xb6e00000b0057fae */ /* 0x000fe80008121844 */
[----:B------:R-:W-:Y:S04]  /*67550*/  LDGSTS.E [R5+-0x48e00], desc[UR4][R168.64], P0 ;  /* 0xb7200000a8057fae */ /* 0x000fe80008121844 */
[----:B------:R-:W-:Y:S04]  /*67560*/  LDGSTS.E [R5+-0x48a00], desc[UR4][R160.64], P0 ;  /* 0xb7600000a0057fae */ /* 0x000fe80008121844 */
[----:B------:R-:W-:Y:S04]  /*67570*/  LDGSTS.E [R5+-0x48600], desc[UR4][R152.64], P0 ;  /* 0xb7a0000098057fae */ /* 0x000fe80008121844 */
[----:B------:R1:W-:Y:S02]  /*67580*/  LDGSTS.E [R5+-0x48200], desc[UR4][R16.64], P0 ;  /* 0xb7e0000010057fae */ /* 0x0003e40008121844 */
[----:B-1----:R-:W-:Y:S01]  /*67590*/  IMAD.U32 R5, RZ, RZ, UR13 ;  /* 0x0000000dff057e24 */ /* 0x002fe2000f8e00ff */
[----:B----4-:R-:W-:-:S02]  /*675a0*/  IADD3 R11, P1, R11, R4, RZ ;  /* 0x000000040b0b7210 */ /* 0x010fc40007f3e0ff */
[----:B------:R-:W-:-:S03]  /*675b0*/  IADD3 R77, P2, R77, R4, RZ ;  /* 0x000000044d4d7210 */ /* 0x000fc60007f5e0ff */
[----:B------:R1:W-:Y:S01]  /*675c0*/  STL [R1+0x2a54], R11 ;  /* 0x002a540b01007387 */ /* 0x0003e20000100800 */
[----:B------:R-:W-:Y:S02]  /*675d0*/  IMAD.MOV.U32 R82, RZ, RZ, R11 ;  /* 0x000000ffff527224 */ /* 0x000fe400078e000b */
[----:B------:R-:W-:Y:S01]  /*675e0*/  IMAD.X R14, R14, 0x1, R3, P1 ;  /* 0x000000010e0e7824 */ /* 0x000fe200008e0603 */
[----:B------:R-:W-:Y:S04]  /*675f0*/  STL [R1+0x2a74], R77 ;  /* 0x002a744d01007387 */ /* 0x000fe80000100800 */
[----:B------:R4:W-:Y:S01]  /*67600*/  STL [R1+0x2a50], R14 ;  /* 0x002a500e01007387 */ /* 0x0009e20000100800 */
[----:B------:R-:W-:Y:S01]  /*67610*/  IMAD.MOV.U32 R83, RZ, RZ, R14 ;  /* 0x000000ffff537224 */ /* 0x000fe200078e000e */
[----:B--2---:R-:W-:-:S02]  /*67620*/  IADD3 R5, R81, 0x100000, R5 ;  /* 0x0010000051057810 */ /* 0x004fc40007ffe005 */
[----:B-1----:R-:W2:Y:S01]  /*67630*/  LDL.LU R11, [R1+0x2b14] ;  /* 0x002b1400010b7983 */ /* 0x002ea20000300800 */
[----:B------:R-:W-:-:S03]  /*67640*/  IMAD.X R80, R80, 0x1, R3, P2 ;  /* 0x0000000150507824 */ /* 0x000fc600010e0603 */
[----:B------:R1:W-:Y:S01]  /*67650*/  LDGSTS.E [R5+-0x5fd00], desc[UR4][R82.64], P0 ;  /* 0xa030000052057fae */ /* 0x0003e20008121844 */
[----:B------:R-:W-:-:S03]  /*67660*/  IMAD.MOV.U32 R81, RZ, RZ, R80 ;  /* 0x000000ffff517224 */ /* 0x000fc600078e0050 */
[----:B------:R1:W-:Y:S04]  /*67670*/  STL [R1+0x2a70], R80 ;  /* 0x002a705001007387 */ /* 0x0003e80000100800 */
[----:B----4-:R-:W4:Y:S01]  /*67680*/  LDL.LU R14, [R1+0x2b34] ;  /* 0x002b3400010e7983 */ /* 0x010f220000300800 */
[----:B-1----:R-:W-:-:S05]  /*67690*/  IMAD.MOV.U32 R80, RZ, RZ, R77 ;  /* 0x000000ffff507224 */ /* 0x002fca00078e004d */
[----:B------:R-:W-:Y:S04]  /*676a0*/  LDGSTS.E [R5+-0x5f900], desc[UR4][R80.64], P0 ;  /* 0xa070000050057fae */ /* 0x000fe80008121844 */
[----:B------:R-:W4:Y:S04]  /*676b0*/  LDL.LU R80, [R1+0x2b10] ;  /* 0x002b100001507983 */ /* 0x000f280000300800 */
[----:B------:R-:W4:Y:S01]  /*676c0*/  LDL.LU R77, [R1+0x2b30] ;  /* 0x002b3000014d7983 */ /* 0x000f220000300800 */
[-C--:B---3--:R-:W-:Y:S02]  /*676d0*/  IADD3 R6, P1, R6, R4.reuse, RZ ;  /* 0x0000000406067210 */ /* 0x088fe40007f3e0ff */
[----:B------:R-:W-:-:S03]  /*676e0*/  IADD3 R7, P2, R7, R4, RZ ;  /* 0x0000000407077210 */ /* 0x000fc60007f5e0ff */
[--C-:B------:R-:W-:Y:S02]  /*676f0*/  IMAD.X R76, R76, 0x1, R3.reuse, P1 ;  /* 0x000000014c4c7824 */ /* 0x100fe400008e0603 */
[----:B------:R-:W-:Y:S01]  /*67700*/  IMAD.X R78, R78, 0x1, R3, P2 ;  /* 0x000000014e4e7824 */ /* 0x000fe200010e0603 */
[----:B------:R-:W-:Y:S01]  /*67710*/  STL [R1+0x2a94], R6 ;  /* 0x002a940601007387 */ /* 0x000fe20000100800 */
[----:B------:R-:W-:Y:S02]  /*67720*/  IMAD.MOV.U32 R82, RZ, RZ, R6 ;  /* 0x000000ffff527224 */ /* 0x000fe400078e0006 */
[----:B------:R-:W-:Y:S01]  /*67730*/  IMAD.MOV.U32 R83, RZ, RZ, R76 ;  /* 0x000000ffff537224 */ /* 0x000fe200078e004c */
[----:B------:R1:W-:Y:S04]  /*67740*/  STL [R1+0x2a90], R76 ;  /* 0x002a904c01007387 */ /* 0x0003e80000100800 */
[----:B------:R-:W-:Y:S04]  /*67750*/  STL [R1+0x2ab4], R7 ;  /* 0x002ab40701007387 */ /* 0x000fe80000100800 */
[----:B------:R3:W-:Y:S04]  /*67760*/  STL [R1+0x2ab0], R78 ;  /* 0x002ab04e01007387 */ /* 0x0007e80000100800 */
[----:B-1----:R-:W4:Y:S04]  /*67770*/  LDL.LU R76, [R1+0x2b54] ;  /* 0x002b5400014c7983 */ /* 0x002f280000300800 */
[----:B------:R1:W-:Y:S04]  /*67780*/  LDGSTS.E [R5+-0x5f500], desc[UR4][R82.64], P0 ;  /* 0xa0b0000052057fae */ /* 0x0003e80008121844 */
[----:B------:R-:W4:Y:S01]  /*67790*/  LDL.LU R6, [R1+0x2b74] ;  /* 0x002b740001067983 */ /* 0x000f220000300800 */
[----:B-1----:R-:W-:-:S03]  /*677a0*/  IMAD.MOV.U32 R83, RZ, RZ, R78 ;  /* 0x000000ffff537224 */ /* 0x002fc600078e004e */
[----:B---3--:R-:W3:Y:S01]  /*677b0*/  LDL.LU R78, [R1+0x2b50] ;  /* 0x002b5000014e7983 */ /* 0x008ee20000300800 */
[----:B------:R-:W-:-:S03]  /*677c0*/  IMAD.MOV.U32 R82, RZ, RZ, R7 ;  /* 0x000000ffff527224 */ /* 0x000fc600078e0007 */
[----:B------:R-:W3:Y:S01]  /*677d0*/  LDL.LU R7, [R1+0x2b70] ;  /* 0x002b700001077983 */ /* 0x000ee20000300800 */
        /* <DEDUP_REMOVED lines=8> */
[----:B------:R-:W-:Y:S01]  /*67860*/  STL [R1+0x2af4], R10 ;  /* 0x002af40a01007387 */ /* 0x000fe20000100800 */
[----:B------:R-:W-:-:S03]  /*67870*/  IMAD.MOV.U32 R83, RZ, RZ, R79 ;  /* 0x000000ffff537224 */ /* 0x000fc600078e004f */
[----:B------:R-:W3:Y:S04]  /*67880*/  LDL.LU R81, [R1+0x2b94] ;  /* 0x002b940001517983 */ /* 0x000ee80000300800 */
[----:B------:R1:W-:Y:S04]  /*67890*/  STL [R1+0x2af0], R13 ;  /* 0x002af00d01007387 */ /* 0x0003e80000100800 */
[----:B------:R-:W3:Y:S01]  /*678a0*/  LDL.LU R12, [R1+0x2bb4] ;  /* 0x002bb400010c7983 */ /* 0x000ee20000300800 */
[----:B------:R-:W-:-:S03]  /*678b0*/  IMAD.MOV.U32 R85, RZ, RZ, R13 ;  /* 0x000000ffff557224 */ /* 0x000fc600078e000d */
[----:B------:R-:W-:Y:S04]  /*678c0*/  LDGSTS.E [R5+-0x5ed00], desc[UR4][R82.64], P0 ;  /* 0xa130000052057fae */ /* 0x000fe80008121844 */
[----:B------:R-:W3:Y:S04]  /*678d0*/  LDL.LU R82, [R1+0x2b90] ;  /* 0x002b900001527983 */ /* 0x000ee80000300800 */
[----:B-1----:R-:W3:Y:S01]  /*678e0*/  LDL.LU R13, [R1+0x2bb0] ;  /* 0x002bb000010d7983 */ /* 0x002ee20000300800 */
[----:B------:R-:W-:-:S03]  /*678f0*/  IMAD.MOV.U32 R84, RZ, RZ, R10 ;  /* 0x000000ffff547224 */ /* 0x000fc600078e000a */
[----:B------:R-:W3:Y:S04]  /*67900*/  LDL.LU R10, [R1+0x2bd4] ;  /* 0x002bd400010a7983 */ /* 0x000ee80000300800 */
[----:B------:R-:W3:Y:S04]  /*67910*/  LDL.LU R79, [R1+0x2bf4] ;  /* 0x002bf400014f7983 */ /* 0x000ee80000300800 */
[----:B------:R1:W-:Y:S01]  /*67920*/  LDGSTS.E [R5+-0x5e900], desc[UR4][R84.64], P0 ;  /* 0xa170000054057fae */ /* 0x0003e20008121844 */
[----:B--2---:R-:W-:-:S05]  /*67930*/  IADD3 R11, P1, R11, R4, RZ ;  /* 0x000000040b0b7210 */ /* 0x004fca0007f3e0ff */
[----:B------:R2:W-:Y:S01]  /*67940*/  STL [R1+0x2b14], R11 ;  /* 0x002b140b01007387 */ /* 0x0005e20000100800 */
[----:B----4-:R-:W-:Y:S01]  /*67950*/  IADD3 R14, P2, R14, R4, RZ ;  /* 0x000000040e0e7210 */ /* 0x010fe20007f5e0ff */
[----:B-1----:R-:W-:Y:S02]  /*67960*/  IMAD.MOV.U32 R84, RZ, RZ, R11 ;  /* 0x000000ffff547224 */ /* 0x002fe400078e000b */
[--C-:B------:R-:W-:Y:S02]  /*67970*/  IMAD.X R80, R80, 0x1, R3.reuse, P1 ;  /* 0x0000000150507824 */ /* 0x100fe400008e0603 */
[----:B------:R-:W-:-:S03]  /*67980*/  IMAD.X R77, R77, 0x1, R3, P2 ;  /* 0x000000014d4d7824 */ /* 0x000fc600010e0603 */
[----:B------:R1:W-:Y:S01]  /*67990*/  STL [R1+0x2b10], R80 ;  /* 0x002b105001007387 */ /* 0x0003e20000100800 */
[----:B------:R-:W-:-:S03]  /*679a0*/  IMAD.MOV.U32 R85, RZ, RZ, R80 ;  /* 0x000000ffff557224 */ /* 0x000fc600078e0050 */
[----:B------:R-:W-:Y:S04]  /*679b0*/  STL [R1+0x2b34], R14 ;  /* 0x002b340e01007387 */ /* 0x000fe80000100800 */
[----:B------:R4:W-:Y:S04]  /*679c0*/  STL [R1+0x2b30], R77 ;  /* 0x002b304d01007387 */ /* 0x0009e80000100800 */
[----:B--2---:R-:W2:Y:S04]  /*679d0*/  LDL.LU R11, [R1+0x2bd0] ;  /* 0x002bd000010b7983 */ /* 0x004ea80000300800 */
[----:B-1----:R-:W2:Y:S04]  /*679e0*/  LDL.LU R80, [R1+0x2bf0] ;  /* 0x002bf00001507983 */ /* 0x002ea80000300800 */
[----:B------:R1:W-:Y:S01]  /*679f0*/  LDGSTS.E [R5+-0x5e500], desc[UR4][R84.64], P0 ;  /* 0xa1b0000054057fae */ /* 0x0003e20008121844 */
[-C--:B------:R-:W-:Y:S01]  /*67a00*/  IADD3 R76, P1, R76, R4.reuse, RZ ;  /* 0x000000044c4c7210 */ /* 0x080fe20007f3e0ff */
[----:B-1----:R-:W-:Y:S01]  /*67a10*/  IMAD.MOV.U32 R84, RZ, RZ, R14 ;  /* 0x000000ffff547224 */ /* 0x002fe200078e000e */
[----:B------:R-:W-:Y:S01]  /*67a20*/  IADD3 R6, P2, R6, R4, RZ ;  /* 0x0000000406067210 */ /* 0x000fe20007f5e0ff */
[----:B------:R-:W-:-:S02]  /*67a30*/  IMAD.MOV.U32 R85, RZ, RZ, R77 ;  /* 0x000000ffff557224 */ /* 0x000fc400078e004d */
[----:B----4-:R-:W4:Y:S04]  /*67a40*/  LDL.LU R77, [R1+0x2c14] ;  /* 0x002c1400014d7983 */ /* 0x010f280000300800 */
[----:B------:R-:W4:Y:S01]  /*67a50*/  LDL.LU R14, [R1+0x2c34] ;  /* 0x002c3400010e7983 */ /* 0x000f220000300800 */
[----:B---3--:R-:W-:-:S03]  /*67a60*/  IMAD.X R78, R78, 0x1, R3, P1 ;  /* 0x000000014e4e7824 */ /* 0x008fc600008e0603 */
[----:B------:R-:W-:Y:S04]  /*67a70*/  STL [R1+0x2b54], R76 ;  /* 0x002b544c01007387 */ /* 0x000fe80000100800 */
[----:B------:R1:W-:Y:S01]  /*67a80*/  LDGSTS.E [R5+-0x5e100], desc[UR4][R84.64], P0 ;  /* 0xa1f0000054057fae */ /* 0x0003e20008121844 */
[----:B------:R-:W-:-:S03]  /*67a90*/  IMAD.X R7, R7, 0x1, R3, P2 ;  /* 0x0000000107077824 */ /* 0x000fc600010e0603 */
[----:B------:R3:W-:Y:S04]  /*67aa0*/  STL [R1+0x2b50], R78 ;  /* 0x002b504e01007387 */ /* 0x0007e80000100800 */
[----:B------:R-:W-:Y:S01]  /*67ab0*/  STL [R1+0x2b74], R6 ;  /* 0x002b740601007387 */ /* 0x000fe20000100800 */
[----:B-1----:R-:W-:-:S03]  /*67ac0*/  IMAD.MOV.U32 R85, RZ, RZ, R78 ;  /* 0x000000ffff557224 */ /* 0x002fc600078e004e */
[----:B---3--:R-:W3:Y:S01]  /*67ad0*/  LDL.LU R78, [R1+0x2c10] ;  /* 0x002c1000014e7983 */ /* 0x008ee20000300800 */
[----:B------:R-:W-:-:S03]  /*67ae0*/  IMAD.MOV.U32 R84, RZ, RZ, R76 ;  /* 0x000000ffff547224 */ /* 0x000fc600078e004c */
[----:B------:R1:W-:Y:S04]  /*67af0*/  STL [R1+0x2b70], R7 ;  /* 0x002b700701007387 */ /* 0x0003e80000100800 */
[----:B------:R-:W3:Y:S01]  /*67b00*/  LDL.LU R76, [R1+0x2c30] ;  /* 0x002c3000014c7983 */ /* 0x000ee20000300800 */
[----:B------:R-:W-:-:S03]  /*67b10*/  IADD3 R81, P1, R81, R4, RZ ;  /* 0x0000000451517210 */ /* 0x000fc60007f3e0ff */
[----:B------:R-:W-:Y:S01]  /*67b20*/  LDGSTS.E [R5+-0x5dd00], desc[UR4][R84.64], P0 ;  /* 0xa230000054057fae */ /* 0x000fe20008121844 */
[----:B------:R-:W-:-:S03]  /*67b30*/  IADD3 R12, P2, R12, R4, RZ ;  /* 0x000000040c0c7210 */ /* 0x000fc60007f5e0ff */
[----:B------:R3:W-:Y:S04]  /*67b40*/  LDGSTS.E [R5+-0x5d900], desc[UR4][R6.64], P0 ;  /* 0xa270000006057fae */ /* 0x0007e80008121844 */
[----:B-1----:R-:W3:Y:S01]  /*67b50*/  LDL.LU.64 R6, [R1+0x2228] ;  /* 0x0022280001067983 */ /* 0x002ee20000300a00 */
[--C-:B------:R-:W-:Y:S02]  /*67b60*/  IMAD.X R82, R82, 0x1, R3.reuse, P1 ;  /* 0x0000000152527824 */ /* 0x100fe400008e0603 */
[----:B------:R-:W-:Y:S01]  /*67b70*/  IMAD.X R13, R13, 0x1, R3, P2 ;  /* 0x000000010d0d7824 */ /* 0x000fe200010e0603 */
[----:B------:R-:W-:Y:S01]  /*67b80*/  STL [R1+0x2b94], R81 ;  /* 0x002b945101007387 */ /* 0x000fe20000100800 */
[----:B------:R-:W-:-:S03]  /*67b90*/  IMAD.MOV.U32 R83, RZ, RZ, R82 ;  /* 0x000000ffff537224 */ /* 0x000fc600078e0052 */
[----:B------:R1:W-:Y:S04]  /*67ba0*/  STL [R1+0x2b90], R82 ;  /* 0x002b905201007387 */ /* 0x0003e80000100800 */
[----:B------:R-:W-:Y:S04]  /*67bb0*/  STL [R1+0x2bb4], R12 ;  /* 0x002bb40c01007387 */ /* 0x000fe80000100800 */
[----:B------:R1:W-:Y:S02]  /*67bc0*/  STL [R1+0x2bb0], R13 ;  /* 0x002bb00d01007387 */ /* 0x0003e40000100800 */
[----:B-1----:R-:W-:-:S02]  /*67bd0*/  IMAD.MOV.U32 R82, RZ, RZ, R81 ;  /* 0x000000ffff527224 */ /* 0x002fc400078e0051 */
[----:B------:R-:W3:Y:S04]  /*67be0*/  LDL.LU.64 R92, [R1+0x2208] ;  /* 0x00220800015c7983 */ /* 0x000ee80000300a00 */
[----:B------:R-:W-:Y:S04]  /*67bf0*/  LDGSTS.E [R5+-0x5d500], desc[UR4][R82.64], P0 ;  /* 0xa2b0000052057fae */ /* 0x000fe80008121844 */
[----:B------:R1:W-:Y:S01]  /*67c00*/  LDGSTS.E [R5+-0x5d100], desc[UR4][R12.64], P0 ;  /* 0xa2f000000c057fae */ /* 0x0003e20008121844 */
[-C--:B------:R-:W-:Y:S02]  /*67c10*/  IADD3 R10, P1, R10, R4.reuse, RZ ;  /* 0x000000040a0a7210 */ /* 0x080fe40007f3e0ff */
[----:B------:R-:W-:Y:S01]  /*67c20*/  IADD3 R79, P2, R79, R4, RZ ;  /* 0x000000044f4f7210 */ /* 0x000fe20007f5e0ff */
[----:B------:R-:W3:Y:S04]  /*67c30*/  LDL.LU.64 R12, [R1+0x21e8] ;  /* 0x0021e800010c7983 */ /* 0x000ee80000300a00 */
[----:B------:R-:W3:Y:S04]  /*67c40*/  LDL.LU.64 R86, [R1+0x21c8] ;  /* 0x0021c80001567983 */ /* 0x000ee80000300a00 */
[----:B------:R-:W-:Y:S01]  /*67c50*/  STL [R1+0x2bd4], R10 ;  /* 0x002bd40a01007387 */ /* 0x000fe20000100800 */
[----:B--2---:R-:W-:-:S02]  /*67c60*/  IMAD.X R11, R11, 0x1, R3, P1 ;  /* 0x000000010b0b7824 */ /* 0x004fc400008e0603 */
[----:B------:R-:W-:-:S03]  /*67c70*/  IMAD.X R80, R80, 0x1, R3, P2 ;  /* 0x0000000150507824 */ /* 0x000fc600010e0603 */
[----:B------:R2:W-:Y:S04]  /*67c80*/  STL [R1+0x2bd0], R11 ;  /* 0x002bd00b01007387 */ /* 0x0005e80000100800 */
[----:B------:R-:W-:Y:S04]  /*67c90*/  STL [R1+0x2bf4], R79 ;  /* 0x002bf44f01007387 */ /* 0x000fe80000100800 */
[----:B------:R1:W-:Y:S04]  /*67ca0*/  LDGSTS.E [R5+-0x5cd00], desc[UR4][R10.64], P0 ;  /* 0xa33000000a057fae */ /* 0x0003e80008121844 */
[----:B------:R1:W-:Y:S04]  /*67cb0*/  STL [R1+0x2bf0], R80 ;  /* 0x002bf05001007387 */ /* 0x0003e80000100800 */
[----:B--2---:R-:W2:Y:S01]  /*67cc0*/  LDL.LU.64 R10, [R1+0x21a8] ;  /* 0x0021a800010a7983 */ /* 0x004ea20000300a00 */
[----:B----4-:R-:W-:-:S03]  /*67cd0*/  IADD3 R77, P1, R77, R4, RZ ;  /* 0x000000044d4d7210 */ /* 0x010fc60007f3e0ff */
[----:B------:R-:W4:Y:S01]  /*67ce0*/  LDL.LU.64 R84, [R1+0x2188] ;  /* 0x0021880001547983 */ /* 0x000f220000300a00 */
[----:B------:R-:W-:Y:S01]  /*67cf0*/  IMAD.MOV.U32 R81, RZ, RZ, R80 ;  /* 0x000000ffff517224 */ /* 0x000fe200078e0050 */
[----:B------:R-:W-:Y:S01]  /*67d00*/  IADD3 R14, P2, R14, R4, RZ ;  /* 0x000000040e0e7210 */ /* 0x000fe20007f5e0ff */
[----:B-1----:R-:W-:Y:S01]  /*67d10*/  IMAD.MOV.U32 R80, RZ, RZ, R79 ;  /* 0x000000ffff507224 */ /* 0x002fe200078e004f */
[----:B------:R-:W4:Y:S04]  /*67d20*/  LDL.LU.64 R82, [R1+0x2168] ;  /* 0x0021680001527983 */ /* 0x000f280000300a00 */
[----:B------:R-:W-:Y:S04]  /*67d30*/  STL [R1+0x2c14], R77 ;  /* 0x002c144d01007387 */ /* 0x000fe80000100800 */
[----:B------:R-:W-:Y:S01]  /*67d40*/  LDGSTS.E [R5+-0x5c900], desc[UR4][R80.64], P0 ;  /* 0xa370000050057fae */ /* 0x000fe20008121844 */
[----:B---3--:R-:W-:-:S04]  /*67d50*/  IMAD.X R78, R78, 0x1, R3, P1 ;  /* 0x000000014e4e7824 */ /* 0x008fc800008e0603 */
[----:B------:R-:W-:Y:S01]  /*67d60*/  IMAD.MOV.U32 R79, RZ, RZ, R78 ;  /* 0x000000ffff4f7224 */ /* 0x000fe200078e004e */
[----:B------:R1:W-:Y:S01]  /*67d70*/  STL [R1+0x2c10], R78 ;  /* 0x002c104e01007387 */ /* 0x0003e20000100800 */
[----:B------:R-:W-:-:S03]  /*67d80*/  IMAD.X R76, R76, 0x1, R3, P2 ;  /* 0x000000014c4c7824 */ /* 0x000fc600010e0603 */
[----:B------:R-:W-:Y:S04]  /*67d90*/  STL [R1+0x2c34], R14 ;  /* 0x002c340e01007387 */ /* 0x000fe80000100800 */
[----:B------:R-:W3:Y:S01]  /*67da0*/  LDL.LU.64 R80, [R1+0x2148] ;  /* 0x0021480001507983 */ /* 0x000ee20000300a00 */
[----:B-1----:R-:W-:-:S03]  /*67db0*/  IMAD.MOV.U32 R78, RZ, RZ, R77 ;  /* 0x000000ffff4e7224 */ /* 0x002fc600078e004d */
[----:B------:R1:W-:Y:S04]  /*67dc0*/  STL [R1+0x2c30], R76 ;  /* 0x002c304c01007387 */ /* 0x0003e80000100800 */
[----:B------:R-:W-:Y:S01]  /*67dd0*/  LDGSTS.E [R5+-0x5c500], desc[UR4][R78.64], P0 ;  /* 0xa3b000004e057fae */ /* 0x000fe20008121844 */
[----:B------:R-:W-:Y:S02]  /*67de0*/  IMAD.MOV.U32 R77, RZ, RZ, R76 ;  /* 0x000000ffff4d7224 */ /* 0x000fe400078e004c */
[----:B-1----:R-:W-:Y:S01]  /*67df0*/  IMAD.MOV.U32 R76, RZ, RZ, R14 ;  /* 0x000000ffff4c7224 */ /* 0x002fe200078e000e */
[----:B------:R-:W-:-:S04]  /*67e00*/  IADD3 R88, P1, R6, R4, RZ ;  /* 0x0000000406587210 */ /* 0x000fc80007f3e0ff */
[----:B------:R1:W-:Y:S04]  /*67e10*/  LDGSTS.E [R5+-0x5c100], desc[UR4][R76.64], P0 ;  /* 0xa3f000004c057fae */ /* 0x0003e80008121844 */
[----:B------:R-:W3:Y:S04]  /*67e20*/  LDL.LU.64 R78, [R1+0x2128] ;  /* 0x00212800014e7983 */ /* 0x000ee80000300a00 */
[----:B------:R-:W3:Y:S04]  /*67e30*/  LDL.LU.64 R108, [R1+0x2108] ;  /* 0x00210800016c7983 */ /* 0x000ee80000300a00 */
[----:B------:R-:W3:Y:S01]  /*67e40*/  LDL.LU.64 R76, [R1+0x20e8] ;  /* 0x0020e800014c7983 */ /* 0x000ee20000300a00 */
[----:B------:R-:W-:-:S03]  /*67e50*/  IMAD.X R6, R7, 0x1, R3, P1 ;  /* 0x0000000107067824 */ /* 0x000fc600008e0603 */
[----:B------:R-:W3:Y:S01]  /*67e60*/  LDL.LU.64 R112, [R1+0x20c8] ;  /* 0x0020c80001707983 */ /* 0x000ee20000300a00 */
[----:B------:R-:W-:-:S03]  /*67e70*/  IADD3 R90, P1, R92, R4, RZ ;  /* 0x000000045c5a7210 */ /* 0x000fc60007f3e0ff */
[----:B------:R-:W3:Y:S02]  /*67e80*/  LDL.LU.64 R114, [R1+0x20a8] ;  /* 0x0020a80001727983 */ /* 0x000ee40000300a00 */
[----:B------:R-:W-:Y:S01]  /*67e90*/  IMAD.X R91, R93, 0x1, R3, P1 ;  /* 0x000000015d5b7824 */ /* 0x000fe200008e0603 */
[----:B------:R-:W-:-:S05]  /*67ea0*/  IADD3 R92, P1, R12, R4, RZ ;  /* 0x000000040c5c7210 */ /* 0x000fca0007f3e0ff */
[----:B------:R-:W-:Y:S02]  /*67eb0*/  IMAD.X R93, R13, 0x1, R3, P1 ;  /* 0x000000010d5d7824 */ /* 0x000fe400008e0603 */
[----:B------:R-:W3:Y:S01]  /*67ec0*/  LDL.LU.64 R12, [R1+0x2088] ;  /* 0x00208800010c7983 */ /* 0x000ee20000300a00 */
[----:B------:R-:W-:-:S03]  /*67ed0*/  IADD3 R94, P1, R86, R4, RZ ;  /* 0x00000004565e7210 */ /* 0x000fc60007f3e0ff */
[----:B------:R-:W3:Y:S02]  /*67ee0*/  LDL.LU.64 R118, [R1+0x2068] ;  /* 0x0020680001767983 */ /* 0x000ee40000300a00 */
[----:B------:R-:W-:Y:S02]  /*67ef0*/  IMAD.X R95, R87, 0x1, R3, P1 ;  /* 0x00000001575f7824 */ /* 0x000fe400008e0603 */
[----:B------:R-:W3:Y:S01]  /*67f00*/  LDL.LU.64 R120, [R1+0x2048] ;  /* 0x0020480001787983 */ /* 0x000ee20000300a00 */
[----:B--2---:R-:W-:-:S05]  /*67f10*/  IADD3 R96, P1, R10, R4, RZ ;  /* 0x000000040a607210 */ /* 0x004fca0007f3e0ff */
[----:B------:R-:W-:Y:S02]  /*67f20*/  IMAD.X R97, R11, 0x1, R3, P1 ;  /* 0x000000010b617824 */ /* 0x000fe400008e0603 */
[----:B------:R-:W2:Y:S01]  /*67f30*/  LDL.LU.64 R10, [R1+0x2028] ;  /* 0x00202800010a7983 */ /* 0x000ea20000300a00 */
[----:B----4-:R-:W-:-:S03]  /*67f40*/  IADD3 R98, P1, R84, R4, RZ ;  /* 0x0000000454627210 */ /* 0x010fc60007f3e0ff */
[----:B------:R-:W4:Y:S02]  /*67f50*/  LDL.LU.64 R86, [R1+0x2008] ;  /* 0x0020080001567983 */ /* 0x000f240000300a00 */
        /* <DEDUP_REMOVED lines=8> */
[----:B------:R-:W-:-:S05]  /*67fe0*/  IADD3 R104, P1, R78, R4, RZ ;  /* 0x000000044e687210 */ /* 0x000fca0007f3e0ff */
[--C-:B------:R-:W-:Y:S01]  /*67ff0*/  IMAD.X R105, R79, 0x1, R3.reuse, P1 ;  /* 0x000000014f697824 */ /* 0x100fe200008e0603 */
[-C--:B------:R-:W-:Y:S01]  /*68000*/  IADD3 R106, P1, R108, R4.reuse, RZ ;  /* 0x000000046c6a7210 */ /* 0x080fe20007f3e0ff */
[----:B------:R-:W3:Y:S04]  /*68010*/  LDL.LU.64 R78, [R1+0x1f88] ;  /* 0x001f8800014e7983 */ /* 0x000ee80000300a00 */
        /* <DEDUP_REMOVED lines=23> */
[--C-:B------:R-:W-:Y:S01]  /*68190*/  IMAD.X R125, R85, 0x1, R3.reuse, P1 ;  /* 0x00000001557d7824 */ /* 0x100fe200008e0603 */
[----:B------:R-:W-:Y:S01]  /*681a0*/  IADD3 R126, P1, R82, R4, RZ ;  /* 0x00000004527e7210 */ /* 0x000fe20007f3e0ff */
[----:B------:R-:W4:Y:S04]  /*681b0*/  LDL.LU.64 R84, [R1+0x1ec8] ;  /* 0x001ec80001547983 */ /* 0x000f280000300a00 */
[----:B------:R-:W-:-:S02]  /*681c0*/  IMAD.X R127, R83, 0x1, R3, P1 ;  /* 0x00000001537f7824 */ /* 0x000fc400008e0603 */
[----:B------:R-:W4:Y:S01]  /*681d0*/  LDL.LU.64 R82, [R1+0x1ea8] ;  /* 0x001ea80001527983 */ /* 0x000f220000300a00 */
[----:B---3--:R-:W-:-:S05]  /*681e0*/  IADD3 R128, P1, R80, R4, RZ ;  /* 0x0000000450807210 */ /* 0x008fca0007f3e0ff */
[----:B------:R-:W-:Y:S02]  /*681f0*/  IMAD.X R129, R81, 0x1, R3, P1 ;  /* 0x0000000151817824 */ /* 0x000fe400008e0603 */
[----:B------:R-:W3:Y:S01]  /*68200*/  LDL.LU.64 R80, [R1+0x1e88] ;  /* 0x001e880001507983 */ /* 0x000ee20000300a00 */
[----:B------:R-:W-:-:S05]  /*68210*/  IADD3 R130, P1, R78, R4, RZ ;  /* 0x000000044e827210 */ /* 0x000fca0007f3e0ff */
[----:B------:R-:W-:Y:S02]  /*68220*/  IMAD.X R131, R79, 0x1, R3, P1 ;  /* 0x000000014f837824 */ /* 0x000fe400008e0603 */
[----:B------:R-:W3:Y:S01]  /*68230*/  LDL.LU.64 R78, [R1+0x1e68] ;  /* 0x001e6800014e7983 */ /* 0x000ee20000300a00 */
[----:B------:R-:W-:-:S05]  /*68240*/  IADD3 R132, P1, R76, R4, RZ ;  /* 0x000000044c847210 */ /* 0x000fca0007f3e0ff */
[----:B------:R-:W-:Y:S01]  /*68250*/  IMAD.X R133, R77, 0x1, R3, P1 ;  /* 0x000000014d857824 */ /* 0x000fe200008e0603 */
[----:B------:R-:W-:-:S05]  /*68260*/  IADD3 R134, P1, R12, R4, RZ ;  /* 0x000000040c867210 */ /* 0x000fca0007f3e0ff */
[----:B------:R-:W-:Y:S02]  /*68270*/  IMAD.X R135, R13, 0x1, R3, P1 ;  /* 0x000000010d877824 */ /* 0x000fe400008e0603 */
[----:B------:R-:W3:Y:S01]  /*68280*/  LDL.LU.64 R12, [R1+0x1e48] ;  /* 0x001e4800010c7983 */ /* 0x000ee20000300a00 */
[----:B--2---:R-:W-:-:S05]  /*68290*/  IADD3 R136, P1, R10, R4, RZ ;  /* 0x000000040a887210 */ /* 0x004fca0007f3e0ff */
[----:B------:R-:W-:Y:S02]  /*682a0*/  IMAD.X R137, R11, 0x1, R3, P1 ;  /* 0x000000010b897824 */ /* 0x000fe400008e0603 */
[----:B------:R-:W2:Y:S04]  /*682b0*/  LDL.LU.64 R10, [R1+0x1e28] ;  /* 0x001e2800010a7983 */ /* 0x000ea80000300a00 */
[----:B------:R-:W2:Y:S01]  /*682c0*/  LDL.LU.64 R76, [R1+0x1e08] ;  /* 0x001e0800014c7983 */ /* 0x000ea20000300a00 */
[----:B----4-:R-:W-:-:S05]  /*682d0*/  IADD3 R138, P1, R140, R4, RZ ;  /* 0x000000048c8a7210 */ /* 0x010fca0007f3e0ff */
[----:B------:R-:W-:Y:S01]  /*682e0*/  IMAD.X R139, R141, 0x1, R3, P1 ;  /* 0x000000018d8b7824 */ /* 0x000fe200008e0603 */
[----:B------:R-:W-:-:S05]  /*682f0*/  IADD3 R140, P1, R86, R4, RZ ;  /* 0x00000004568c7210 */ /* 0x000fca0007f3e0ff */
[----:B------:R-:W-:Y:S01]  /*68300*/  IMAD.X R141, R87, 0x1, R3, P1 ;  /* 0x00000001578d7824 */ /* 0x000fe200008e0603 */
[----:B------:R-:W-:-:S05]  /*68310*/  IADD3 R142, P1, R84, R4, RZ ;  /* 0x00000004548e7210 */ /* 0x000fca0007f3e0ff */
[----:B------:R-:W-:Y:S01]  /*68320*/  IMAD.X R143, R85, 0x1, R3, P1 ;  /* 0x00000001558f7824 */ /* 0x000fe200008e0603 */
[----:B------:R-:W-:-:S05]  /*68330*/  IADD3 R144, P1, R82, R4, RZ ;  /* 0x0000000452907210 */ /* 0x000fca0007f3e0ff */
[----:B------:R-:W-:Y:S01]  /*68340*/  IMAD.X R145, R83, 0x1, R3, P1 ;  /* 0x0000000153917824 */ /* 0x000fe200008e0603 */
[----:B---3--:R-:W-:-:S05]  /*68350*/  IADD3 R146, P1, R80, R4, RZ ;  /* 0x0000000450927210 */ /* 0x008fca0007f3e0ff */
[----:B------:R-:W-:Y:S01]  /*68360*/  IMAD.X R147, R81, 0x1, R3, P1 ;  /* 0x0000000151937824 */ /* 0x000fe200008e0603 */
[----:B------:R-:W-:-:S05]  /*68370*/  IADD3 R148, P1, R78, R4, RZ ;  /* 0x000000044e947210 */ /* 0x000fca0007f3e0ff */
[----:B------:R-:W-:Y:S01]  /*68380*/  IMAD.X R149, R79, 0x1, R3, P1 ;  /* 0x000000014f957824 */ /* 0x000fe200008e0603 */
[----:B------:R-:W-:-:S05]  /*68390*/  IADD3 R150, P1, R12, R4, RZ ;  /* 0x000000040c967210 */ /* 0x000fca0007f3e0ff */
[----:B------:R-:W-:Y:S02]  /*683a0*/  IMAD.X R151, R13, 0x1, R3, P1 ;  /* 0x000000010d977824 */ /* 0x000fe400008e0603 */
[----:B------:R-:W-:-:S05]  /*683b0*/  IMAD.MOV.U32 R89, RZ, RZ, R6 ;  /* 0x000000ffff597224 */ /* 0x000fca00078e0006 */
        /* <DEDUP_REMOVED lines=27> */
[----:B------:R4:W-:Y:S01]  /*68570*/  STL.64 [R1+0x1ec8], R142 ;  /* 0x001ec88e01007387 */ /* 0x0009e20000100a00 */
[----:B--2---:R-:W-:-:S03]  /*68580*/  IADD3 R12, P1, R10, R4, RZ ;  /* 0x000000040a0c7210 */ /* 0x004fc60007f3e0ff */
[----:B------:R2:W-:Y:S02]  /*68590*/  LDGSTS.E [R5+-0x5bd00], desc[UR4][R88.64], P0 ;  /* 0xa430000058057fae */ /* 0x0005e40008121844 */
[--C-:B------:R-:W-:Y:S01]  /*685a0*/  IMAD.X R13, R11, 0x1, R3.reuse, P1 ;  /* 0x000000010b0d7824 */ /* 0x100fe200008e0603 */
[-C--:B------:R-:W-:Y:S01]  /*685b0*/  IADD3 R10, P1, R76, R4.reuse, RZ ;  /* 0x000000044c0a7210 */ /* 0x080fe20007f3e0ff */
[----:B------:R2:W-:Y:S04]  /*685c0*/  STL.64 [R1+0x1ea8], R144 ;  /* 0x001ea89001007387 */ /* 0x0005e80000100a00 */
[--C-:B------:R-:W-:Y:S01]  /*685d0*/  IMAD.X R11, R77, 0x1, R3.reuse, P1 ;  /* 0x000000014d0b7824 */ /* 0x100fe200008e0603 */
[-C--:B-1----:R-:W-:Y:S01]  /*685e0*/  IADD3 R76, P1, R246, R4.reuse, RZ ;  /* 0x00000004f64c7210 */ /* 0x082fe20007f3e0ff */
[----:B------:R1:W-:Y:S04]  /*685f0*/  LDGSTS.E [R5+-0x5b900], desc[UR4][R90.64], P0 ;  /* 0xa47000005a057fae */ /* 0x0003e80008121844 */
[--C-:B------:R-:W-:Y:S01]  /*68600*/  IMAD.X R246, R247, 0x1, R3.reuse, P1 ;  /* 0x00000001f7f67824 */ /* 0x100fe200008e0603 */
[-C--:B------:R-:W-:Y:S01]  /*68610*/  IADD3 R77, P1, R238, R4.reuse, RZ ;  /* 0x00000004ee4d7210 */ /* 0x080fe20007f3e0ff */
[----:B------:R1:W-:Y:S04]  /*68620*/  STL.64 [R1+0x1e88], R146 ;  /* 0x001e889201007387 */ /* 0x0003e80000100a00 */
[--C-:B------:R-:W-:Y:S01]  /*68630*/  IMAD.X R238, R239, 0x1, R3.reuse, P1 ;  /* 0x00000001efee7824 */ /* 0x100fe200008e0603 */
[-C--:B------:R-:W-:Y:S01]  /*68640*/  IADD3 R78, P1, R230, R4.reuse, RZ ;  /* 0x00000004e64e7210 */ /* 0x080fe20007f3e0ff */
[----:B------:R1:W-:Y:S04]  /*68650*/  LDGSTS.E [R5+-0x5b500], desc[UR4][R92.64], P0 ;  /* 0xa4b000005c057fae */ /* 0x0003e80008121844 */
[--C-:B------:R-:W-:Y:S01]  /*68660*/  IMAD.X R230, R231, 0x1, R3.reuse, P1 ;  /* 0x00000001e7e67824 */ /* 0x100fe200008e0603 */
[-C--:B------:R-:W-:Y:S01]  /*68670*/  IADD3 R79, P1, R222, R4.reuse, RZ ;  /* 0x00000004de4f7210 */ /* 0x080fe20007f3e0ff */
[----:B------:R-:W-:Y:S01]  /*68680*/  IMAD.MOV.U32 R247, RZ, RZ, R246 ;  /* 0x000000fffff77224 */ /* 0x000fe200078e00f6 */
[----:B------:R1:W-:Y:S03]  /*68690*/  STL.64 [R1+0x1e68], R148 ;  /* 0x001e689401007387 */ /* 0x0003e60000100a00 */
[--C-:B------:R-:W-:Y:S01]  /*686a0*/  IMAD.X R222, R223, 0x1, R3.reuse, P1 ;  /* 0x00000001dfde7824 */ /* 0x100fe200008e0603 */
[-C--:B------:R-:W-:Y:S01]  /*686b0*/  IADD3 R80, P1, R214, R4.reuse, RZ ;  /* 0x00000004d6507210 */ /* 0x080fe20007f3e0ff */
[----:B------:R-:W-:Y:S01]  /*686c0*/  IMAD.MOV.U32 R239, RZ, RZ, R238 ;  /* 0x000000ffffef7224 */ /* 0x000fe200078e00ee */
[----:B------:R1:W-:Y:S03]  /*686d0*/  LDGSTS.E [R5+-0x5b100], desc[UR4][R94.64], P0 ;  /* 0xa4f000005e057fae */ /* 0x0003e60008121844 */
[--C-:B------:R-:W-:Y:S01]  /*686e0*/  IMAD.X R214, R215, 0x1, R3.reuse, P1 ;  /* 0x00000001d7d67824 */ /* 0x100fe200008e0603 */
[-C--:B------:R-:W-:Y:S01]  /*686f0*/  IADD3 R81, P1, R206, R4.reuse, RZ ;  /* 0x00000004ce517210 */ /* 0x080fe20007f3e0ff */
[----:B------:R-:W-:Y:S01]  /*68700*/  IMAD.MOV.U32 R246, RZ, RZ, R76 ;  /* 0x000000fffff67224 */ /* 0x000fe200078e004c */
[----:B------:R1:W-:Y:S03]  /*68710*/  LDGSTS.E [R5+-0x5ad00], desc[UR4][R96.64], P0 ;  /* 0xa530000060057fae */ /* 0x0003e60008121844 */
[--C-:B------:R-:W-:Y:S01]  /*68720*/  IMAD.X R206, R207, 0x1, R3.reuse, P1 ;  /* 0x00000001cfce7824 */ /* 0x100fe200008e0603 */
[-C--:B------:R-:W-:Y:S01]  /*68730*/  IADD3 R82, P1, R198, R4.reuse, RZ ;  /* 0x00000004c6527210 */ /* 0x080fe20007f3e0ff */
[----:B------:R1:W5:Y:S04]  /*68740*/  LDL.LU R76, [R1+0x3364] ;  /* 0x00336400014c7983 */ /* 0x0003680000300800 */
[----:B------:R-:W-:Y:S01]  /*68750*/  IMAD.X R198, R199, 0x1, R3, P1 ;  /* 0x00000001c7c67824 */ /* 0x000fe200008e0603 */
[-C--:B------:R-:W-:Y:S01]  /*68760*/  IADD3 R83, P1, R190, R4.reuse, RZ ;  /* 0x00000004be537210 */ /* 0x080fe20007f3e0ff */
[----:B------:R-:W-:Y:S01]  /*68770*/  IMAD.MOV.U32 R238, RZ, RZ, R77 ;  /* 0x000000ffffee7224 */ /* 0x000fe200078e004d */
[----:B------:R1:W-:Y:S03]  /*68780*/  LDGSTS.E [R5+-0x5a900], desc[UR4][R98.64], P0 ;  /* 0xa570000062057fae */ /* 0x0003e60008121844 */
[--C-:B------:R-:W-:Y:S01]  /*68790*/  IMAD.X R190, R191, 0x1, R3.reuse, P1 ;  /* 0x00000001bfbe7824 */ /* 0x100fe200008e0603 */
[-C--:B------:R-:W-:Y:S01]  /*687a0*/  IADD3 R84, P1, R182, R4.reuse, RZ ;  /* 0x00000004b6547210 */ /* 0x080fe20007f3e0ff */
[----:B------:R1:W-:Y:S04]  /*687b0*/  STL.64 [R1+0x1e48], R150 ;  /* 0x001e489601007387 */ /* 0x0003e80000100a00 */
[--C-:B------:R-:W-:Y:S01]  /*687c0*/  IMAD.X R182, R183, 0x1, R3.reuse, P1 ;  /* 0x00000001b7b67824 */ /* 0x100fe200008e0603 */
[-C--:B------:R-:W-:Y:S01]  /*687d0*/  IADD3 R85, P1, R174, R4.reuse, RZ ;  /* 0x00000004ae557210 */ /* 0x080fe20007f3e0ff */
[----:B------:R1:W5:Y:S04]  /*687e0*/  LDL.LU R77, [R1+0x3360] ;  /* 0x00336000014d7983 */ /* 0x0003680000300800 */
[--C-:B------:R-:W-:Y:S01]  /*687f0*/  IMAD.X R174, R175, 0x1, R3.reuse, P1 ;  /* 0x00000001afae7824 */ /* 0x100fe200008e0603 */
[-C--:B------:R-:W-:Y:S01]  /*68800*/  IADD3 R86, P1, R166, R4.reuse, RZ ;  /* 0x00000004a6567210 */ /* 0x080fe20007f3e0ff */
[----:B------:R-:W-:Y:S01]  /*68810*/  IMAD.MOV.U32 R231, RZ, RZ, R230 ;  /* 0x000000ffffe77224 */ /* 0x000fe200078e00e6 */
[----:B------:R1:W-:Y:S03]  /*68820*/  LDGSTS.E [R5+-0x5a500], desc[UR4][R100.64], P0 ;  /* 0xa5b0000064057fae */ /* 0x0003e60008121844 */
[--C-:B------:R-:W-:Y:S01]  /*68830*/  IMAD.X R166, R167, 0x1, R3.reuse, P1 ;  /* 0x00000001a7a67824 */ /* 0x100fe200008e0603 */
[-C--:B------:R-:W-:Y:S01]  /*68840*/  IADD3 R87, P1, R158, R4.reuse, RZ ;  /* 0x000000049e577210 */ /* 0x080fe20007f3e0ff */
[----:B------:R1:W-:Y:S04]  /*68850*/  STL.64 [R1+0x1e28], R12 ;  /* 0x001e280c01007387 */ /* 0x0003e80000100a00 */
[----:B------:R-:W-:Y:S01]  /*68860*/  IMAD.X R158, R159, 0x1, R3, P1 ;  /* 0x000000019f9e7824 */ /* 0x000fe200008e0603 */
[----:B------:R-:W-:Y:S01]  /*68870*/  IADD3 R7, P1, R22, R4, RZ ;  /* 0x0000000416077210 */ /* 0x000fe20007f3e0ff */
[----:B------:R-:W-:Y:S01]  /*68880*/  IMAD.MOV.U32 R230, RZ, RZ, R78 ;  /* 0x000000ffffe67224 */ /* 0x000fe200078e004e */
[----:B------:R1:W-:Y:S01]  /*68890*/  LDGSTS.E [R5+-0x5a100], desc[UR4][R102.64], P0 ;  /* 0xa5f0000066057fae */ /* 0x0003e20008121844 */
[----:B------:R-:W-:-:S02]  /*688a0*/  IMAD.MOV.U32 R223, RZ, RZ, R222 ;  /* 0x000000ffffdf7224 */ /* 0x000fc400078e00de */
[----:B------:R-:W-:Y:S01]  /*688b0*/  IMAD.X R22, R23, 0x1, R3, P1 ;  /* 0x0000000117167824 */ /* 0x000fe200008e0603 */
[----:B------:R1:W5:Y:S01]  /*688c0*/  LDL.LU R78, [R1+0x335c] ;  /* 0x00335c00014e7983 */ /* 0x0003620000300800 */
[----:B------:R-:W-:Y:S01]  /*688d0*/  IADD3 R14, P1, R8, R4, RZ ;  /* 0x00000004080e7210 */ /* 0x000fe20007f3e0ff */
[----:B------:R-:W-:Y:S02]  /*688e0*/  IMAD.MOV.U32 R222, RZ, RZ, R79 ;  /* 0x000000ffffde7224 */ /* 0x000fe400078e004f */
[----:B------:R1:W-:Y:S01]  /*688f0*/  STL.64 [R1+0x1e08], R10 ;  /* 0x001e080a01007387 */ /* 0x0003e20000100a00 */
[----:B------:R-:W-:Y:S02]  /*68900*/  IMAD.MOV.U32 R215, RZ, RZ, R214 ;  /* 0x000000ffffd77224 */ /* 0x000fe400078e00d6 */
[----:B------:R-:W-:Y:S01]  /*68910*/  IMAD.MOV.U32 R214, RZ, RZ, R80 ;  /* 0x000000ffffd67224 */ /* 0x000fe200078e0050 */
[----:B------:R1:W5:Y:S01]  /*68920*/  LDL.LU R79, [R1+0x3358] ;  /* 0x00335800014f7983 */ /* 0x0003620000300800 */
[----:B------:R-:W-:-:S02]  /*68930*/  IMAD.MOV.U32 R207, RZ, RZ, R206 ;  /* 0x000000ffffcf7224 */ /* 0x000fc400078e00ce */
[----:B------:R-:W-:Y:S01]  /*68940*/  IMAD.MOV.U32 R206, RZ, RZ, R81 ;  /* 0x000000ffffce7224 */ /* 0x000fe200078e0051 */
[----:B------:R1:W5:Y:S01]  /*68950*/  LDL.LU R80, [R1+0x3354] ;  /* 0x0033540001507983 */ /* 0x0003620000300800 */
[----:B------:R-:W-:Y:S02]  /*68960*/  IMAD.MOV.U32 R199, RZ, RZ, R198 ;  /* 0x000000ffffc77224 */ /* 0x000fe400078e00c6 */
[----:B------:R-:W-:Y:S01]  /*68970*/  IMAD.MOV.U32 R198, RZ, RZ, R82 ;  /* 0x000000ffffc67224 */ /* 0x000fe200078e0052 */
[----:B------:R1:W5:Y:S01]  /*68980*/  LDL.LU R81, [R1+0x3350] ;  /* 0x0033500001517983 */ /* 0x0003620000300800 */
[----:B------:R-:W-:Y:S02]  /*68990*/  IMAD.MOV.U32 R191, RZ, RZ, R190 ;  /* 0x000000ffffbf7224 */ /* 0x000fe400078e00be */
[----:B------:R-:W-:Y:S01]  /*689a0*/  IMAD.MOV.U32 R190, RZ, RZ, R83 ;  /* 0x000000ffffbe7224 */ /* 0x000fe200078e0053 */
[----:B------:R1:W5:Y:S01]  /*689b0*/  LDL.LU R82, [R1+0x334c] ;  /* 0x00334c0001527983 */ /* 0x0003620000300800 */
[----:B------:R-:W-:-:S02]  /*689c0*/  IMAD.MOV.U32 R183, RZ, RZ, R182 ;  /* 0x000000ffffb77224 */ /* 0x000fc400078e00b6 */
[----:B------:R-:W-:Y:S01]  /*689d0*/  IMAD.X R8, R9, 0x1, R3, P1 ;  /* 0x0000000109087824 */ /* 0x000fe200008e0603 */
        /* <DEDUP_REMOVED lines=16> */
[----:B------:R-:W-:-:S03]  /*68ae0*/  IMAD.MOV.U32 R8, RZ, RZ, R14 ;  /* 0x000000ffff087224 */ /* 0x000fc600078e000e */
[----:B------:R1:W5:Y:S04]  /*68af0*/  LDL.LU R14, [R1+0x3330] ;  /* 0x00333000010e7983 */ /* 0x0003680000300800 */
[----:B---3--:R3:W5:Y:S04]  /*68b00*/  LDL.LU.64 R88, [R1+0x3328] ;  /* 0x0033280001587983 */ /* 0x0087680000300a00 */
[----:B----4-:R3:W5:Y:S04]  /*68b10*/  LDL.LU.64 R90, [R1+0x3320] ;  /* 0x00332000015a7983 */ /* 0x0107680000300a00 */
[----:B------:R3:W5:Y:S04]  /*68b20*/  LDL.LU.64 R92, [R1+0x3318] ;  /* 0x00331800015c7983 */ /* 0x0007680000300a00 */
[----:B------:R3:W5:Y:S04]  /*68b30*/  LDL.LU.64 R94, [R1+0x3310] ;  /* 0x00331000015e7983 */ /* 0x0007680000300a00 */
[----:B------:R3:W5:Y:S04]  /*68b40*/  LDL.LU.64 R96, [R1+0x3308] ;  /* 0x0033080001607983 */ /* 0x0007680000300a00 */
[----:B------:R3:W5:Y:S04]  /*68b50*/  LDL.LU.64 R98, [R1+0x3300] ;  /* 0x0033000001627983 */ /* 0x0007680000300a00 */
[----:B------:R3:W5:Y:S04]  /*68b60*/  LDL.LU.64 R100, [R1+0x32f8] ;  /* 0x0032f80001647983 */ /* 0x0007680000300a00 */
[----:B------:R3:W5:Y:S04]  /*68b70*/  LDL.LU.64 R102, [R1+0x32f0] ;  /* 0x0032f00001667983 */ /* 0x0007680000300a00 */
[----:B------:R3:W-:Y:S04]  /*68b80*/  LDGSTS.E [R5+-0x59d00], desc[UR4][R104.64], P0 ;  /* 0xa630000068057fae */ /* 0x0007e80008121844 */
[----:B------:R3:W-:Y:S04]  /*68b90*/  LDGSTS.E [R5+-0x59900], desc[UR4][R106.64], P0 ;  /* 0xa67000006a057fae */ /* 0x0007e80008121844 */
[----:B------:R3:W-:Y:S04]  /*68ba0*/  LDGSTS.E [R5+-0x59500], desc[UR4][R108.64], P0 ;  /* 0xa6b000006c057fae */ /* 0x0007e80008121844 */
        /* <DEDUP_REMOVED lines=38> */
[----:B--2---:R3:W5:Y:S04]  /*68e10*/  LDL.LU.64 R144, [R1+0x3248] ;  /* 0x0032480001907983 */ /* 0x0047680000300a00 */
[----:B------:R3:W-:Y:S04]  /*68e20*/  LDGSTS.E [R5+-0x4c900], desc[UR4][R146.64], P0 ;  /* 0xb370000092057fae */ /* 0x0007e80008121844 */
[----:B------:R3:W-:Y:S04]  /*68e30*/  LDGSTS.E [R5+-0x4c500], desc[UR4][R148.64], P0 ;  /* 0xb3b0000094057fae */ /* 0x0007e80008121844 */
[----:B------:R3:W-:Y:S04]  /*68e40*/  LDGSTS.E [R5+-0x4c100], desc[UR4][R150.64], P0 ;  /* 0xb3f0000096057fae */ /* 0x0007e80008121844 */
[----:B-1----:R3:W5:Y:S04]  /*68e50*/  LDL.LU.64 R146, [R1+0x3240] ;  /* 0x0032400001927983 */ /* 0x0027680000300a00 */
[----:B------:R3:W5:Y:S04]  /*68e60*/  LDL.LU.64 R148, [R1+0x3238] ;  /* 0x0032380001947983 */ /* 0x0007680000300a00 */
[----:B------:R3:W5:Y:S04]  /*68e70*/  LDL.LU.64 R150, [R1+0x3230] ;  /* 0x0032300001967983 */ /* 0x0007680000300a00 */
[----:B------:R3:W-:Y:S04]  /*68e80*/  LDGSTS.E [R5+-0x4bd00], desc[UR4][R12.64], P0 ;  /* 0xb43000000c057fae */ /* 0x0007e80008121844 */
[----:B------:R3:W-:Y:S04]  /*68e90*/  LDGSTS.E [R5+-0x4b900], desc[UR4][R10.64], P0 ;  /* 0xb47000000a057fae */ /* 0x0007e80008121844 */
[----:B------:R3:W-:Y:S04]  /*68ea0*/  LDGSTS.E [R5+-0x4b500], desc[UR4][R246.64], P0 ;  /* 0xb4b00000f6057fae */ /* 0x0007e80008121844 */
[----:B------:R3:W5:Y:S04]  /*68eb0*/  LDL.LU.64 R12, [R1+0x3228] ;  /* 0x00322800010c7983 */ /* 0x0007680000300a00 */
[----:B------:R3:W5:Y:S01]  /*68ec0*/  LDL.LU.64 R10, [R1+0x3220] ;  /* 0x00322000010a7983 */ /* 0x0007620000300a00 */
[----:B------:R-:W-:-:S03]  /*68ed0*/  UIADD3 UR6, UR6, 0x1, URZ ;  /* 0x0000000106067890 */ /* 0x000fc6000fffe03f */
[----:B------:R3:W-:Y:S04]  /*68ee0*/  LDGSTS.E [R5+-0x4b100], desc[UR4][R238.64], P0 ;  /* 0xb4f00000ee057fae */ /* 0x0007e80008121844 */
[----:B------:R3:W-:Y:S04]  /*68ef0*/  LDGSTS.E [R5+-0x4ad00], desc[UR4][R230.64], P0 ;  /* 0xb5300000e6057fae */ /* 0x0007e80008121844 */
[----:B------:R3:W-:Y:S04]  /*68f00*/  LDGSTS.E [R5+-0x4a900], desc[UR4][R222.64], P0 ;  /* 0xb5700000de057fae */ /* 0x0007e80008121844 */
[----:B------:R3:W-:Y:S01]  /*68f10*/  LDGSTS.E [R5+-0x4a500], desc[UR4][R214.64], P0 ;  /* 0xb5b00000d6057fae */ /* 0x0007e20008121844 */
[----:B------:R-:W-:-:S03]  /*68f20*/  UISETP.NE.U32.AND UP0, UPT, UR6, UR14, UPT ;  /* 0x0000000e0600728c */ /* 0x000fc6000bf05070 */
[----:B------:R3:W-:Y:S04]  /*68f30*/  LDGSTS.E [R5+-0x4a100], desc[UR4][R206.64], P0 ;  /* 0xb5f00000ce057fae */ /* 0x0007e80008121844 */
[----:B------:R3:W-:Y:S04]  /*68f40*/  LDGSTS.E [R5+-0x49d00], desc[UR4][R198.64], P0 ;  /* 0xb6300000c6057fae */ /* 0x0007e80008121844 */
[----:B------:R3:W-:Y:S04]  /*68f50*/  LDGSTS.E [R5+-0x49900], desc[UR4][R190.64], P0 ;  /* 0xb6700000be057fae */ /* 0x0007e80008121844 */
[----:B------:R3:W-:Y:S04]  /*68f60*/  LDGSTS.E [R5+-0x49500], desc[UR4][R182.64], P0 ;  /* 0xb6b00000b6057fae */ /* 0x0007e80008121844 */
[----:B------:R3:W-:Y:S04]  /*68f70*/  LDGSTS.E [R5+-0x49100], desc[UR4][R174.64], P0 ;  /* 0xb6f00000ae057fae */ /* 0x0007e80008121844 */
[----:B------:R3:W-:Y:S04]  /*68f80*/  LDGSTS.E [R5+-0x48d00], desc[UR4][R166.64], P0 ;  /* 0xb7300000a6057fae */ /* 0x0007e80008121844 */
[----:B------:R3:W-:Y:S04]  /*68f90*/  LDGSTS.E [R5+-0x48900], desc[UR4][R158.64], P0 ;  /* 0xb77000009e057fae */ /* 0x0007e80008121844 */
[----:B------:R3:W-:Y:S04]  /*68fa0*/  LDGSTS.E [R5+-0x48500], desc[UR4][R22.64], P0 ;  /* 0xb7b0000016057fae */ /* 0x0007e80008121844 */
[----:B------:R3:W-:Y:S01]  /*68fb0*/  LDGSTS.E [R5+-0x48100], desc[UR4][R8.64], P0 ;  /* 0xb7f0000008057fae */ /* 0x0007e20008121844 */
[----:B------:R-:W-:-:S03]  /*68fc0*/  PLOP3.LUT P0, PT, PT, PT, UP0, 0x80, 0x0 ;  /* 0x000000000000781c */ /* 0x000fc60003f0f008 */
[----:B------:R-:W0:Y:S10]  /*68fd0*/  LDGDEPBAR ;  /* 0x00000000000079af */ /* 0x000e340000000000 */
[----:B---3--:R-:W-:Y:S05]  /*68fe0*/  @P0 BRA `(.L_x_1) ;  /* 0xfffffe1000780947 */ /* 0x008fea000383ffff */
.L_x_0:
[----:B-----5:R1:W-:Y:S01]  /*68ff0*/  STL [R1+0x32f0], R77 ;  /* 0x0032f04d01007387 */ /* 0x0203e20000100800 */
[----:B------:R-:W-:-:S04]  /*69000*/  DEPBAR.LE SB0, 0x0 ;  /* 0x000080000000791a */ /* 0x000fc80000000000 */
[----:B------:R2:W-:Y:S01]  /*69010*/  STL [R1+0x32ec], R76 ;  /* 0x0032ec4c01007387 */ /* 0x0005e20000100800 */
[----:B------:R-:W-:Y:S01]  /*69020*/  VIADD R2, R10, 0x180 ;  /* 0x000001800a027836 */ /* 0x000fe20000000000 */
[----:B------:R-:W-:Y:S01]  /*69030*/  ULDC.64 UR36, c[0x0][0x228] ;  /* 0x00008a0000247ab9 */ /* 0x000fe20000000a00 */
[----:B------:R-:W-:Y:S01]  /*69040*/  ULDC UR6, c[0x0][0x248] ;  /* 0x0000920000067ab9 */ /* 0x000fe20000000800 */
[----:B------:R3:W-:Y:S01]  /*69050*/  STL [R1+0x32e8], R75 ;  /* 0x0032e84b01007387 */ /* 0x0007e20000100800 */
[----:B------:R-:W-:Y:S01]  /*69060*/  ULDC UR7, c[0x0][0x248] ;  /* 0x0000920000077ab9 */ /* 0x000fe20000000800 */
[----:B------:R-:W-:Y:S01]  /*69070*/  ISETP.GE.AND P0, PT, R2, UR37, PT ;  /* 0x0000002502007c0c */ /* 0x000fe2000bf06270 */
[----:B------:R-:W-:Y:S01]  /*69080*/  ULDC UR8, c[0x0][0x248] ;  /* 0x0000920000087ab9 */ /* 0x000fe20000000800 */
[----:B------:R-:W-:Y:S01]  /*69090*/  STL [R1+0x32e4], R74 ;  /* 0x0032e44a01007387 */ /* 0x000fe20000100800 */
[----:B------:R-:W4:Y:S01]  /*690a0*/  S2R R4, SR_TID.X ;  /* 0x0000000000047919 */ /* 0x000f220000002100 */
[C---:B------:R-:W-:Y:S01]  /*690b0*/  IMAD R2, R10.reuse, UR6, RZ ;  /* 0x000000060a027c24 */ /* 0x040fe2000f8e02ff */
[----:B------:R-:W-:Y:S01]  /*690c0*/  ULDC UR6, c[0x0][0x248] ;  /* 0x0000920000067ab9 */ /* 0x000fe20000000800 */
[----:B------:R-:W-:Y:S01]  /*690d0*/  VIADD R3, R10, 0x181 ;  /* 0x000001810a037836 */ /* 0x000fe20000000000 */
[----:B------:R-:W-:Y:S01]  /*690e0*/  STL [R1+0x32e0], R73 ;  /* 0x0032e04901007387 */ /* 0x000fe20000100800 */
[----:B------:R-:W-:Y:S01]  /*690f0*/  ULDC.64 UR38, c[0x0][0x228] ;  /* 0x00008a0000267ab9 */ /* 0x000fe20000000a00 */
[----:B------:R-:W3:Y:S01]  /*69100*/  LDC R8, c[0x0][0x244] ;  /* 0x00009100ff087b82 */ /* 0x000ee20000000800 */
[----:B------:R-:W-:Y:S01]  /*69110*/  ULDC UR10, c[0x0][0x248] ;  /* 0x00009200000a7ab9 */ /* 0x000fe20000000800 */
[----:B------:R-:W-:Y:S01]  /*69120*/  STL [R1+0x32dc], R72 ;  /* 0x0032dc4801007387 */ /* 0x000fe20000100800 */
[----:B------:R-:W-:Y:S01]  /*69130*/  ISETP.GE.AND P1, PT, R3, UR39, PT ;  /* 0x0000002703007c0c */ /* 0x000fe2000bf26270 */
[----:B------:R-:W-:Y:S01]  /*69140*/  ULDC UR11, c[0x0][0x228] ;  /* 0x00008a00000b7ab9 */ /* 0x000fe20000000800 */
[----:B------:R-:W3:Y:S01]  /*69150*/  S2R R9, SR_TID.X ;  /* 0x0000000000097919 */ /* 0x000ee20000002100 */
[----:B------:R-:W-:Y:S01]  /*69160*/  LOP3.LUT R155, R155, 0xffffbfff, RZ, 0xc0, !PT ;  /* 0xffffbfff9b9b7812 */ /* 0x000fe200078ec0ff */
[----:B------:R-:W-:Y:S01]  /*69170*/  ULDC UR17, c[0x0][0x248] ;  /* 0x0000920000117ab9 */ /* 0x000fe20000000800 */
[----:B------:R-:W-:Y:S01]  /*69180*/  ULDC UR16, c[0x0][0x228] ;  /* 0x00008a0000107ab9 */ /* 0x000fe20000000800 */
[----:B------:R-:W-:Y:S01]  /*69190*/  STL [R1+0x32d8], R71 ;  /* 0x0032d84701007387 */ /* 0x000fe20000100800 */
[----:B------:R-:W-:Y:S01]  /*691a0*/  ULDC.64 UR34, c[0x0][0x228] ;  /* 0x00008a0000227ab9 */ /* 0x000fe20000000a00 */
        /* <DEDUP_REMOVED lines=15> */
[C---:B----4-:R-:W-:Y:S01]  /*692a0*/  IMAD.SHL.U32 R6, R4.reuse, 0x10, RZ ;  /* 0x0000001004067824 */ /* 0x050fe200078e00ff */
[----:B------:R-:W-:Y:S01]  /*692b0*/  LOP3.LUT R173, R173, 0x7fffffff, RZ, 0xc0, !PT ;  /* 0x7fffffffadad7812 */ /* 0x000fe200078ec0ff */
[C---:B------:R-:W-:Y:S01]  /*692c0*/  IMAD.SHL.U32 R5, R4.reuse, 0x40, RZ ;  /* 0x0000004004057824 */ /* 0x040fe200078e00ff */
[----:B------:R-:W-:Y:S01]  /*692d0*/  STL [R1+0x32c4], R66 ;  /* 0x0032c44201007387 */ /* 0x000fe20000100800 */
[----:B------:R-:W-:Y:S01]  /*692e0*/  IMAD.SHL.U32 R4, R4, 0x8, RZ ;  /* 0x0000000804047824 */ /* 0x000fe200078e00ff */
[----:B------:R-:W-:Y:S01]  /*692f0*/  LOP3.LUT R6, R6, 0xf0, RZ, 0xc0, !PT ;  /* 0x000000f006067812 */ /* 0x000fe200078ec0ff */
[----:B------:R-:W-:Y:S01]  /*69300*/  ULDC UR53, c[0x0][0x228] ;  /* 0x00008a0000357ab9 */ /* 0x000fe20000000800 */
[----:B------:R-:W-:Y:S01]  /*69310*/  STL [R1+0x32c0], R65 ;  /* 0x0032c04101007387 */ /* 0x000fe20000100800 */
[----:B------:R-:W-:Y:S01]  /*69320*/  LOP3.LUT R5, R5, 0x400, RZ, 0xc0, !PT ;  /* 0x0000040005057812 */ /* 0x000fe200078ec0ff */
[----:B------:R-:W-:Y:S01]  /*69330*/  ULDC UR52, c[0x0][0x228] ;  /* 0x00008a0000347ab9 */ /* 0x000fe20000000800 */
[----:B------:R-:W-:Y:S01]  /*69340*/  LOP3.LUT R4, R4, 0x300, RZ, 0xc0, !PT ;  /* 0x0000030004047812 */ /* 0x000fe200078ec0ff */
[----:B------:R-:W-:Y:S01]  /*69350*/  STL [R1+0x32bc], R64 ;  /* 0x0032bc4001007387 */ /* 0x000fe20000100800 */
[----:B------:R-:W-:Y:S01]  /*69360*/  IADD3 R0, R5, UR61, R6 ;  /* 0x0000003d05007c10 */ /* 0x000fe2000fffe006 */
[----:B------:R-:W-:Y:S01]  /*69370*/  ULDC UR44, c[0x0][0x228] ;  /* 0x00008a00002c7ab9 */ /* 0x000fe20000000800 */
[----:B------:R-:W-:Y:S01]  /*69380*/  ULDC UR43, c[0x0][0x228] ;  /* 0x00008a00002b7ab9 */ /* 0x000fe20000000800 */
[----:B------:R-:W-:Y:S01]  /*69390*/  STL [R1+0x32b8], R63 ;  /* 0x0032b83f01007387 */ /* 0x000fe20000100800 */
[----:B------:R-:W-:Y:S01]  /*693a0*/  ULDC UR51, c[0x0][0x228] ;  /* 0x00008a0000337ab9 */ /* 0x000fe20000000800 */
[----:B------:R-:W-:Y:S01]  /*693b0*/  IMAD.IADD R0, R0, 0x1, R4 ;  /* 0x0000000100007824 */ /* 0x000fe200078e0204 */
        /* <DEDUP_REMOVED lines=35> */
[----:B------:R-:W-:Y:S01]  /*695f0*/  BAR.SYNC.DEFER_BLOCKING 0x0 ;  /* 0x0000000000007b1d */ /* 0x000fe20000010000 */
[----:B-1----:R-:W-:-:S02]  /*69600*/  VIADD R77, R10, 0x17f ;  /* 0x0000017f0a4d7836 */ /* 0x002fc40000000000 */
[C---:B--2---:R-:W-:Y:S02]  /*69610*/  VIADD R76, R10.reuse, 0x17e ;  /* 0x0000017e0a4c7836 */ /* 0x044fe40000000000 */
[----:B---3--:R-:W-:Y:S01]  /*69620*/  VIADD R75, R10, 0x17d ;  /* 0x0000017d0a4b7836 */ /* 0x008fe20000000000 */
[----:B------:R-:W-:Y:S01]  /*69630*/  ULDC UR37, c[0x0][0x228] ;  /* 0x00008a0000257ab9 */ /* 0x000fe20000000800 */
[----:B------:R-:W-:Y:S04]  /*69640*/  STL [R1+0x3290], R53 ;  /* 0x0032903501007387 */ /* 0x000fe80000100800 */
        /* <DEDUP_REMOVED lines=29> */
[----:B------:R-:W2:Y:S04]  /*69820*/  LDL.LU R4, [R1+0x1c00] ;  /* 0x001c000001047983 */ /* 0x000ea80000300800 */
[----:B------:R-:W2:Y:S04]  /*69830*/  LDL.LU R5, [R1+0x1c08] ;  /* 0x001c080001057983 */ /* 0x000ea80000300800 */
[----:B------:R-:W2:Y:S04]  /*69840*/  LDL.LU R6, [R1+0x1800] ;  /* 0x0018000001067983 */ /* 0x000ea80000300800 */
[----:B------:R-:W2:Y:S01]  /*69850*/  LDL.LU R7, [R1+0x1808] ;  /* 0x0018080001077983 */ /* 0x000ea20000300800 */
[----:B------:R-:W-:-:S03]  /*69860*/  LOP3.LUT R9, R9, 0x7f, RZ, 0xc0, !PT ;  /* 0x0000007f09097812 */ /* 0x000fc600078ec0ff */
[----:B------:R1:W-:Y:S01]  /*69870*/  STL [R1+0x2880], R2 ;  /* 0x0028800201007387 */ /* 0x0003e20000100800 */
[----:B------:R-:W-:Y:S02]  /*69880*/  LEA R15, R9, UR61, 0x4 ;  /* 0x0000003d090f7c11 */ /* 0x000fe4000f8e20ff */
[----:B------:R-:W3:Y:S01]  /*69890*/  LDC R9, c[0x0][0x244] ;  /* 0x00009100ff097b82 */ /* 0x000ee20000000800 */
[----:B-1----:R-:W-:Y:S01]  /*698a0*/  VIADD R2, R2, UR6 ;  /* 0x0000000602027c36 */ /* 0x002fe20008000000 */
[----:B------:R-:W-:-:S04]  /*698b0*/  ULDC UR6, c[0x0][0x248] ;  /* 0x0000920000067ab9 */ /* 0x000fc80000000800 */
[----:B------:R1:W-:Y:S02]  /*698c0*/  STL [R1+0x287c], R2 ;  /* 0x00287c0201007387 */ /* 0x0003e40000100800 */
[----:B-1----:R-:W-:Y:S01]  /*698d0*/  VIADD R2, R2, UR6 ;  /* 0x0000000602027c36 */ /* 0x002fe20008000000 */
[----:B------:R-:W-:Y:S01]  /*698e0*/  ULDC UR6, c[0x0][0x248] ;  /* 0x0000920000067ab9 */ /* 0x000fe20000000800 */
[----:B--2---:R1:W-:Y:S01]  /*698f0*/  STSM.16.M88.4 [R0], R4 ;  /* 0x0000000400007844 */ /* 0x0043e20000000200 */
[----:B------:R-:W-:Y:S06]  /*69900*/  BAR.SYNC.DEFER_BLOCKING 0x0 ;  /* 0x0000000000007b1d */ /* 0x000fec0000010000 */
[----:B-1----:R-:W2:Y:S04]  /*69910*/  LDL.LU R4, [R1+0x1400] ;  /* 0x0014000001047983 */ /* 0x002ea80000300800 */
[----:B------:R-:W2:Y:S04]  /*69920*/  LDL.LU R5, [R1+0x1408] ;  /* 0x0014080001057983 */ /* 0x000ea80000300800 */
[----:B------:R1:W-:Y:S04]  /*69930*/  STL [R1+0x2874], R2 ;  /* 0x0028740201007387 */ /* 0x0003e80000100800 */
[----:B------:R-:W2:Y:S04]  /*69940*/  LDL.LU R6, [R1+0x1000] ;  /* 0x0010000001067983 */ /* 0x000ea80000300800 */
[----:B------:R-:W2:Y:S01]  /*69950*/  LDL.LU R7, [R1+0x1008] ;  /* 0x0010080001077983 */ /* 0x000ea20000300800 */
[----:B-1----:R-:W-:Y:S01]  /*69960*/  VIADD R2, R2, UR7 ;  /* 0x0000000702027c36 */ /* 0x002fe20008000000 */
[----:B------:R-:W-:-:S02]  /*69970*/  ULDC UR7, c[0x0][0x248] ;  /* 0x0000920000077ab9 */ /* 0x000fc40000000800 */
[----:B------:R-:W1:Y:S01]  /*69980*/  LDS.128 R16, [R15] ;  /* 0x000000000f107984 */ /* 0x000e620000000c00 */
[----:B------:R-:W-:Y:S06]  /*69990*/  BAR.SYNC.DEFER_BLOCKING 0x0 ;  /* 0x0000000000007b1d */ /* 0x000fec0000010000 */
[----:B------:R4:W-:Y:S02]  /*699a0*/  STL [R1+0x2554], R2 ;  /* 0x0025540201007387 */ /* 0x0009e40000100800 */
[----:B----4-:R-:W-:Y:S01]  /*699b0*/  VIADD R2, R2, UR8 ;  /* 0x0000000802027c36 */ /* 0x010fe20008000000 */
[----:B------:R-:W-:Y:S01]  /*699c0*/  ULDC UR8, c[0x0][0x248] ;  /* 0x0000920000087ab9 */ /* 0x000fe20000000800 */
[----:B-1----:R-:W-:Y:S04]  /*699d0*/  STL.64 [R1+0x1e20], R16 ;  /* 0x001e201001007387 */ /* 0x002fe80000100a00 */
[----:B------:R-:W-:Y:S04]  /*699e0*/  STL.64 [R1+0x1e28], R18 ;  /* 0x001e281201007387 */ /* 0x000fe80000100a00 */
[----:B------:R-:W-:Y:S04]  /*699f0*/  STL [R1+0x2294], R2 ;  /* 0x0022940201007387 */ /* 0x000fe80000100800 */
[----:B--2---:R1:W-:Y:S01]  /*69a00*/  STSM.16.M88.4 [R0], R4 ;  /* 0x0000000400007844 */ /* 0x0043e20000000200 */
[----:B------:R-:W-:Y:S06]  /*69a10*/  BAR.SYNC.DEFER_BLOCKING 0x0 ;  /* 0x0000000000007b1d */ /* 0x000fec0000010000 */
[----:B-1----:R-:W2:Y:S04]  /*69a20*/  LDL.LU R4, [R1+0xc00] ;  /* 0x000c000001047983 */ /* 0x002ea80000300800 */
[----:B------:R-:W2:Y:S04]  /*69a30*/  LDL.LU R5, [R1+0xc08] ;  /* 0x000c080001057983 */ /* 0x000ea80000300800 */
[----:B------:R-:W2:Y:S04]  /*69a40*/  LDL.LU R6, [R1+0x800] ;  /* 0x0008000001067983 */ /* 0x000ea80000300800 */
[----:B------:R-:W2:Y:S04]  /*69a50*/  LDL.LU R7, [R1+0x808] ;  /* 0x0008080001077983 */ /* 0x000ea80000300800 */
[----:B------:R-:W1:Y:S01]  /*69a60*/  LDS.128 R16, [R15] ;  /* 0x000000000f107984 */ /* 0x000e620000000c00 */
[----:B------:R-:W-:Y:S01]  /*69a70*/  VIADD R174, R2, UR6 ;  /* 0x0000000602ae7c36 */ /* 0x000fe20008000000 */
[----:B------:R-:W-:Y:S01]  /*69a80*/  ULDC UR6, c[0x0][0x248] ;  /* 0x0000920000067ab9 */ /* 0x000fe20000000800 */
[----:B------:R-:W-:Y:S02]  /*69a90*/  BAR.SYNC.DEFER_BLOCKING 0x0 ;  /* 0x0000000000007b1d */ /* 0x000fe40000010000 */
[----:B------:R-:W-:-:S04]  /*69aa0*/  VIADD R175, R174, UR6 ;  /* 0x00000006aeaf7c36 */ /* 0x000fc80008000000 */
[----:B------:R-:W-:Y:S01]  /*69ab0*/  VIADD R252, R175, UR7 ;  /* 0x00000007affc7c36 */ /* 0x000fe20008000000 */
[----:B------:R-:W-:Y:S01]  /*69ac0*/  ULDC UR6, c[0x0][0x248] ;  /* 0x0000920000067ab9 */ /* 0x000fe20000000800 */
[----:B------:R-:W-:Y:S02]  /*69ad0*/  ULDC UR7, c[0x0][0x248] ;  /* 0x0000920000077ab9 */ /* 0x000fe40000000800 */
[----:B------:R-:W-:Y:S01]  /*69ae0*/  VIADD R2, R252, UR8 ;  /* 0x00000008fc027c36 */ /* 0x000fe20008000000 */
[----:B------:R-:W-:Y:S01]  /*69af0*/  ULDC UR8, c[0x0][0x248] ;  /* 0x0000920000087ab9 */ /* 0x000fe20000000800 */
[----:B-1----:R-:W-:Y:S04]  /*69b00*/  STL.64 [R1+0x1e10], R16 ;  /* 0x001e101001007387 */ /* 0x002fe80000100a00 */
[----:B------:R-:W-:Y:S04]  /*69b10*/  STL.64 [R1+0x1e18], R18 ;  /* 0x001e181201007387 */ /* 0x000fe80000100a00 */
[----:B------:R1:W-:Y:S02]  /*69b20*/  STL [R1+0x2090], R2 ;  /* 0x0020900201007387 */ /* 0x0003e40000100800 */
        /* <DEDUP_REMOVED lines=10> */
[----:B------:R-:W2:Y:S04]  /*69bd0*/  LDL.LU R6, [R1] ;  /* 0x0000000001067983 */ /* 0x000ea80000300800 */
[----:B------:R-:W2:Y:S04]  /*69be0*/  LDL.LU R7, [R1+0x8] ;  /* 0x0000080001077983 */ /* 0x000ea80000300800 */
[----:B------:R-:W4:Y:S01]  /*69bf0*/  LDS.128 R16, [R15] ;  /* 0x000000000f107984 */ /* 0x000f220000000c00 */
[----:B------:R-:W-:Y:S01]  /*69c00*/  BAR.SYNC.DEFER_BLOCKING 0x0 ;  /* 0x0000000000007b1d */ /* 0x000fe20000010000 */
[----:B-1----:R-:W-:-:S05]  /*69c10*/  VIADD R2, R2, UR7 ;  /* 0x0000000702027c36 */ /* 0x002fca0008000000 */
[----:B------:R-:W-:Y:S01]  /*69c20*/  ULDC UR7, c[0x0][0x248] ;  /* 0x0000920000077ab9 */ /* 0x000fe20000000800 */
[----:B------:R1:W-:Y:S02]  /*69c30*/  STL [R1+0x209c], R2 ;  /* 0x00209c0201007387 */ /* 0x0003e40000100800 */
[----:B-1----:R-:W-:Y:S01]  /*69c40*/  VIADD R2, R2, UR8 ;  /* 0x0000000802027c36 */ /* 0x002fe20008000000 */
[----:B------:R-:W-:Y:S01]  /*69c50*/  ULDC UR8, c[0x0][0x248] ;  /* 0x0000920000087ab9 */ /* 0x000fe20000000800 */
[----:B----4-:R-:W-:Y:S04]  /*69c60*/  STL.64 [R1+0x1e00], R16 ;  /* 0x001e001001007387 */ /* 0x010fe80000100a00 */
        /* <DEDUP_REMOVED lines=80> */
[----:B------:R-:W-:Y:S01]  /*6a170*/  LDS.128 R248, [R15] ;  /* 0x000000000ff87984 */ /* 0x000fe20000000c00 */
[----:B------:R-:W-:Y:S01]  /*6a180*/  BAR.SYNC.DEFER_BLOCKING 0x0 ;  /* 0x0000000000007b1d */ /* 0x000fe20000010000 */
[----:B-1----:R-:W-:-:S05]  /*6a190*/  VIADD R2, R2, UR7 ;  /* 0x0000000702027c36 */ /* 0x002fca0008000000 */
[----:B------:R-:W-:Y:S01]  /*6a1a0*/  ULDC UR7, c[0x0][0x248] ;  /* 0x0000920000077ab9 */ /* 0x000fe20000000800 */
[----:B------:R1:W-:Y:S02]  /*6a1b0*/  STL [R1+0x20e8], R2 ;  /* 0x0020e80201007387 */ /* 0x0003e40000100800 */
[----:B-1----:R-:W-:Y:S01]  /*6a1c0*/  VIADD R2, R2, UR8 ;  /* 0x0000000802027c36 */ /* 0x002fe20008000000 */
[----:B------:R-:W-:-:S04]  /*6a1d0*/  ULDC UR8, c[0x0][0x248] ;  /* 0x0000920000087ab9 */ /* 0x000fc80000000800 */
        /* <DEDUP_REMOVED lines=272> */
[----:B------:R-:W2:Y:S04]  /*6b2e0*/  LDL.LU R6, [R1+0x1824] ;  /* 0x0018240001067983 */ /* 0x000ea80000300800 */
[----:B------:R1:W-:Y:S04]  /*6b2f0*/  STL [R1+0x21b8], R2 ;  /* 0x0021b80201007387 */ /* 0x0003e80000100800 */
        /* <DEDUP_REMOVED lines=35> */
[----:B------:R1:W-:Y:S04]  /*6b530*/  STL [R1+0x21d0], R2 ;  /* 0x0021d00201007387 */ /* 0x0003e80000100800 */
[----:B------:R-:W2:Y:S04]  /*6b540*/  LDL.LU R5, [R1+0xc2c] ;  /* 0x000c2c0001057983 */ /* 0x000ea80000300800 */
        /* <DEDUP_REMOVED lines=11> */
[----:B------:R-:W-:Y:S01]  /*6b600*/  ULDC UR8, c[0x0][0x248] ;  /* 0x0000920000087ab9 */ /* 0x000fe20000000800 */
[----:B----4-:R-:W-:Y:S04]  /*6b610*/  STL.64 [R1+0x820], R16 ;  /* 0x0008201001007387 */ /* 0x010fe80000100a00 */
[----:B------:R-:W-:Y:S04]  /*6b620*/  STL.64 [R1+0x828], R18 ;  /* 0x0008281201007387 */ /* 0x000fe80000100a00 */
        /* <DEDUP_REMOVED lines=925> */
[----:B------:R-:W-:-:S03]  /*6f000*/  ULDC UR7, c[0x0][0x248] ;  /* 0x0000920000077ab9 */ /* 0x000fc60000000800 */
[----:B------:R-:W-:Y:S01]  /*6f010*/  VIADD R2, R2, UR6 ;  /* 0x0000000602027c36 */ /* 0x000fe20008000000 */
        /* <DEDUP_REMOVED lines=12> */
[----:B------:R-:W-:-:S04]  /*6f0e0*/  VIADD R3, R2, UR7 ;  /* 0x0000000702037c36 */ /* 0x000fc80008000000 */
[----:B-1----:R-:W-:Y:S01]  /*6f0f0*/  VIADD R2, R3, UR6 ;  /* 0x0000000603027c36 */ /* 0x002fe20008000000 */
[----:B------:R-:W-:Y:S01]  /*6f100*/  ULDC UR6, c[0x0][0x248] ;  /* 0x0000920000067ab9 */ /* 0x000fe20000000800 */
[----:B------:R-:W-:Y:S01]  /*6f110*/  ULDC UR7, c[0x0][0x248] ;  /* 0x0000920000077ab9 */ /* 0x000fe20000000800 */
[----:B------:R-:W-:Y:S04]  /*6f120*/  STL [R1+0x2420], R3 ;  /* 0x0024200301007387 */ /* 0x000fe80000100800 */
        /* <DEDUP_REMOVED lines=89> */
[----:B-1----:R-:W-:Y:S01]  /*6f6c0*/  VIADD R2, R2, UR6 ;  /* 0x0000000602027c36 */ /* 0x002fe20008000000 */
[----:B------:R-:W-:Y:S01]  /*6f6d0*/  ULDC UR6, c[0x0][0x248] ;  /* 0x0000920000067ab9 */ /* 0x000fe20000000800 */
[----:B------:R-:W-:Y:S06]  /*6f6e0*/  BAR.SYNC.DEFER_BLOCKING 0x0 ;  /* 0x0000000000007b1d */ /* 0x000fec0000010000 */
[----:B------:R1:W-:Y:S02]  /*6f6f0*/  STL [R1+0x245c], R2 ;  /* 0x00245c0201007387 */ /* 0x0003e40000100800 */
[----:B-1----:R-:W-:Y:S01]  /*6f700*/  VIADD R2, R2, UR7 ;  /* 0x0000000702027c36 */ /* 0x002fe20008000000 */
[----:B------:R-:W-:-:S04]  /*6f710*/  ULDC UR7, c[0x0][0x248] ;  /* 0x0000920000077ab9 */ /* 0x000fc80000000800 */
[----:B------:R1:W-:Y:S02]  /*6f720*/  STL [R1+0x2460], R2 ;  /* 0x0024600201007387 */ /* 0x0003e40000100800 */
[----:B-1----:R-:W-:Y:S01]  /*6f730*/  VIADD R2, R2, UR6 ;  /* 0x0000000602027c36 */ /* 0x002fe20008000000 */
[----:B------:R-:W-:Y:S01]  /*6f740*/  ULDC UR6, c[0x0][0x248] ;  /* 0x0000920000067ab9 */ /* 0x000fe20000000800 */
[----:B----4-:R1:W-:Y:S04]  /*6f750*/  STL.64 [R1+0x1080], R16 ;  /* 0x0010801001007387 */ /* 0x0103e80000100a00 */
[----:B------:R-:W-:Y:S04]  /*6f760*/  STL.64 [R1+0x1088], R18 ;  /* 0x0010881201007387 */ /* 0x000fe80000100a00 */
[----:B------:R4:W-:Y:S01]  /*6f770*/  STL [R1+0x2464], R2 ;  /* 0x0024640201007387 */ /* 0x0009e20000100800 */
[----:B-1----:R-:W1:Y:S01]  /*6f780*/  LDC R16, c[0x0][0x244] ;  /* 0x00009100ff107b82 */ /* 0x002e620000000800 */
[----:B----4-:R-:W-:Y:S01]  /*6f790*/  VIADD R2, R2, UR6 ;  /* 0x0000000602027c36 */ /* 0x010fe20008000000 */
[----:B------:R-:W-:Y:S01]  /*6f7a0*/  ULDC UR6, c[0x0][0x248] ;  /* 0x0000920000067ab9 */ /* 0x000fe20000000800 */
[----:B--2---:R2:W-:Y:S05]  /*6f7b0*/  STSM.16.M88.4 [R0], R4 ;  /* 0x0000000400007844 */ /* 0x0045ea0000000200 */
[----:B------:R-:W-:Y:S06]  /*6f7c0*/  BAR.SYNC.DEFER_BLOCKING 0x0 ;  /* 0x0000000000007b1d */ /* 0x000fec0000010000 */
[----:B--2---:R-:W2:Y:S04]  /*6f7d0*/  LDL.LU R4, [R1+0xc94] ;  /* 0x000c940001047983 */ /* 0x004ea80000300800 */
[----:B------:R4:W-:Y:S04]  /*6f7e0*/  STL [R1+0x2468], R2 ;  /* 0x0024680201007387 */ /* 0x0009e80000100800 */
[----:B------:R-:W2:Y:S04]  /*6f7f0*/  LDL.LU R5, [R1+0xc9c] ;  /* 0x000c9c0001057983 */ /* 0x000ea80000300800 */
[----:B------:R-:W2:Y:S04]  /*6f800*/  LDL.LU R6, [R1+0x894] ;  /* 0x0008940001067983 */ /* 0x000ea80000300800 */
[----:B------:R-:W2:Y:S04]  /*6f810*/  LDL.LU R7, [R1+0x89c] ;  /* 0x00089c0001077983 */ /* 0x000ea80000300800 */
[----:B------:R-:W3:Y:S01]  /*6f820*/  LDS.128 R20, [R15] ;  /* 0x000000000f147984 */ /* 0x000ee20000000c00 */
[----:B----4-:R-:W-:Y:S01]  /*6f830*/  VIADD R2, R2, UR7 ;  /* 0x0000000702027c36 */ /* 0x010fe20008000000 */
[----:B------:R-:W-:Y:S01]  /*6f840*/  ULDC UR7, c[0x0][0x248] ;  /* 0x0000920000077ab9 */ /* 0x000fe20000000800 */
[----:B------:R-:W-:Y:S06]  /*6f850*/  BAR.SYNC.DEFER_BLOCKING 0x0 ;  /* 0x0000000000007b1d */ /* 0x000fec0000010000 */
[----:B------:R4:W-:Y:S02]  /*6f860*/  STL [R1+0x246c], R2 ;  /* 0x00246c0201007387 */ /* 0x0009e40000100800 */
[----:B----4-:R-:W-:Y:S01]  /*6f870*/  VIADD R2, R2, UR6 ;  /* 0x0000000602027c36 */ /* 0x010fe20008000000 */
[----:B------:R-:W-:-:S04]  /*6f880*/  ULDC UR6, c[0x0][0x244] ;  /* 0x0000910000067ab9 */ /* 0x000fc80000000800 */
[----:B------:R4:W-:Y:S02]  /*6f890*/  STL [R1+0x2470], R2 ;  /* 0x0024700201007387 */ /* 0x0009e40000100800 */
[----:B----4-:R-:W-:Y:S01]  /*6f8a0*/  VIADD R2, R2, UR8 ;  /* 0x0000000802027c36 */ /* 0x010fe20008000000 */
[----:B------:R-:W-:Y:S01]  /*6f8b0*/  ULDC UR8, c[0x0][0x248] ;  /* 0x0000920000087ab9 */ /* 0x000fe20000000800 */
[----:B---3--:R-:W-:Y:S04]  /*6f8c0*/  STL.64 [R1+0xc80], R20 ;  /* 0x000c801401007387 */ /* 0x008fe80000100a00 */
[----:B------:R-:W-:Y:S04]  /*6f8d0*/  STL.64 [R1+0xc88], R22 ;  /* 0x000c881601007387 */ /* 0x000fe80000100a00 */
[----:B------:R3:W-:Y:S01]  /*6f8e0*/  STL [R1+0x2474], R2 ;  /* 0x0024740201007387 */ /* 0x0007e20000100800 */
[----:B------:R-:W-:-:S02]  /*6f8f0*/  IMAD R3, R11, UR6, RZ ;  /* 0x000000060b037c24 */ /* 0x000fc4000f8e02ff */
[----:B---3--:R-:W-:Y:S01]  /*6f900*/  VIADD R2, R2, UR7 ;  /* 0x0000000702027c36 */ /* 0x008fe20008000000 */
[----:B------:R-:W-:-:S04]  /*6f910*/  ULDC UR7, c[0x0][0x248] ;  /* 0x0000920000077ab9 */ /* 0x000fc80000000800 */
[----:B------:R-:W-:Y:S04]  /*6f920*/  STL [R1+0x2478], R2 ;  /* 0x0024780201007387 */ /* 0x000fe80000100800 */
[----:B--2---:R2:W-:Y:S02]  /*6f930*/  STSM.16.M88.4 [R0], R4 ;  /* 0x0000000400007844 */ /* 0x0045e40000000200 */
[----:B--2---:R-:W-:Y:S01]  /*6f940*/  VIADD R4, R2, UR7 ;  /* 0x0000000702047c36 */ /* 0x004fe20008000000 */
[----:B------:R-:W-:Y:S02]  /*6f950*/  ULDC.64 UR6, c[0x0][0x220] ;  /* 0x0000880000067ab9 */ /* 0x000fe40000000a00 */
[----:B------:R-:W-:Y:S01]  /*6f960*/  LEA R2, P2, R3, UR6, 0x2 ;  /* 0x0000000603027c11 */ /* 0x000fe2000f8410ff */
[----:B------:R-:W-:Y:S01]  /*6f970*/  ULDC UR6, c[0x0][0x248] ;  /* 0x0000920000067ab9 */ /* 0x000fe20000000800 */
[----:B------:R2:W-:Y:S01]  /*6f980*/  STL [R1+0x247c], R4 ;  /* 0x00247c0401007387 */ /* 0x0005e20000100800 */
[----:B------:R-:W-:-:S02]  /*6f990*/  IMAD R5, R8, 0x80, R3 ;  /* 0x0000008008057824 */ /* 0x000fc400078e0203 */
[----:B--2---:R-:W-:Y:S01]  /*6f9a0*/  VIADD R4, R4, UR8 ;  /* 0x0000000804047c36 */ /* 0x004fe20008000000 */
[----:B------:R-:W-:-:S03]  /*6f9b0*/  ULDC UR8, c[0x0][0x248] ;  /* 0x0000920000087ab9 */ /* 0x000fc60000000800 */
[----:B------:R-:W-:Y:S01]  /*6f9c0*/  VIADD R6, R4, UR6 ;  /* 0x0000000604067c36 */ /* 0x000fe20008000000 */
[----:B------:R2:W-:Y:S01]  /*6f9d0*/  STL [R1+0x2480], R4 ;  /* 0x0024800401007387 */ /* 0x0005e20000100800 */
[----:B------:R-:W-:Y:S01]  /*6f9e0*/  LEA.HI.X.SX32 R3, R3, UR7, 0x2, P2 ;  /* 0x0000000703037c11 */ /* 0x000fe200090f16ff */
[----:B------:R-:W-:Y:S02]  /*6f9f0*/  ULDC.64 UR6, c[0x0][0x220] ;  /* 0x0000880000067ab9 */ /* 0x000fe40000000a00 */
[----:B------:R3:W-:Y:S01]  /*6fa00*/  STL [R1+0x2484], R6 ;  /* 0x0024840601007387 */ /* 0x0007e20000100800 */
[----:B--2---:R-:W-:Y:S01]  /*6fa10*/  LEA R4, P2, R5, UR6, 0x2 ;  /* 0x0000000605047c11 */ /* 0x004fe2000f8410ff */
[----:B------:R-:W-:Y:S01]  /*6fa20*/  ULDC UR6, c[0x0][0x248] ;  /* 0x0000920000067ab9 */ /* 0x000fe20000000800 */
[----:B---3--:R-:W-:Y:S01]  /*6fa30*/  VIADD R6, R6, UR8 ;  /* 0x0000000806067c36 */ /* 0x008fe20008000000 */
[----:B------:R-:W-:-:S04]  /*6fa40*/  ULDC UR8, c[0x0][0x248] ;  /* 0x0000920000087ab9 */ /* 0x000fc80000000800 */
[----:B------:R2:W-:Y:S01]  /*6fa50*/  STL [R1+0x2488], R6 ;  /* 0x0024880601007387 */ /* 0x0005e20000100800 */
[----:B-1----:R-:W-:Y:S01]  /*6fa60*/  IMAD R7, R16, 0x80, R5 ;  /* 0x0000008010077824 */ /* 0x002fe200078e0205 */
[----:B------:R-:W-:Y:S01]  /*6fa70*/  LEA.HI.X.SX32 R5, R5, UR7, 0x2, P2 ;  /* 0x0000000705057c11 */ /* 0x000fe200090f16ff */
[----:B--2---:R-:W-:Y:S01]  /*6fa80*/  VIADD R6, R6, UR6 ;  /* 0x0000000606067c36 */ /* 0x004fe20008000000 */
[----:B------:R-:W-:-:S03]  /*6fa90*/  ULDC.64 UR6, c[0x0][0x220] ;  /* 0x0000880000067ab9 */ /* 0x000fc60000000a00 */
[----:B------:R-:W-:Y:S01]  /*6faa0*/  VIADD R8, R6, UR8 ;  /* 0x0000000806087c36 */ /* 0x000fe20008000000 */
[----:B------:R1:W-:Y:S01]  /*6fab0*/  STL [R1+0x248c], R6 ;  /* 0x00248c0601007387 */ /* 0x0003e20000100800 */
[----:B------:R-:W-:Y:S01]  /*6fac0*/  IMAD R9, R9, 0x80, R7 ;  /* 0x0000008009097824 */ /* 0x000fe200078e0207 */
[----:B------:R-:W-:Y:S01]  /*6fad0*/  ULDC.64 UR8, c[0x0][0x220] ;  /* 0x0000880000087ab9 */ /* 0x000fe20000000a00 */
[----:B------:R-:W-:Y:S01]  /*6fae0*/  VIADD R16, R8, UR10 ;  /* 0x0000000a08107c36 */ /* 0x000fe20008000000 */
[----:B-1----:R-:W-:Y:S01]  /*6faf0*/  LEA R6, P2, R7, UR6, 0x2 ;  /* 0x0000000607067c11 */ /* 0x002fe2000f8410ff */
[----:B------:R-:W-:Y:S01]  /*6fb00*/  ULDC UR6, c[0x0][0x248] ;  /* 0x0000920000067ab9 */ /* 0x000fe20000000800 */
[----:B------:R-:W-:Y:S01]  /*6fb10*/  STL [R1+0x2490], R8 ;  /* 0x0024900801007387 */ /* 0x000fe20000100800 */
[----:B------:R-:W-:Y:S01]  /*6fb20*/  VIADD R17, R16, UR6 ;  /* 0x0000000610117c36 */ /* 0x000fe20008000000 */
[----:B------:R-:W-:Y:S01]  /*6fb30*/  ULDC UR6, c[0x0][0x248] ;  /* 0x0000920000067ab9 */ /* 0x000fe20000000800 */
[----:B------:R-:W-:-:S02]  /*6fb40*/  ULDC UR10, c[0x0][0x228] ;  /* 0x00008a00000a7ab9 */ /* 0x000fc40000000800 */
[----:B------:R-:W-:Y:S01]  /*6fb50*/  VIADD R18, R17, UR6 ;  /* 0x0000000611127c36 */ /* 0x000fe20008000000 */
[----:B------:R-:W-:Y:S01]  /*6fb60*/  STL [R1+0x2494], R16 ;  /* 0x0024941001007387 */ /* 0x000fe20000100800 */
[----:B------:R-:W-:-:S03]  /*6fb70*/  ULDC UR6, c[0x0][0x248] ;  /* 0x0000920000067ab9 */ /* 0x000fc60000000800 */
[----:B------:R-:W-:Y:S04]  /*6fb80*/  STL [R1+0x2498], R17 ;  /* 0x0024981101007387 */ /* 0x000fe80000100800 */
[----:B------:R1:W-:Y:S02]  /*6fb90*/  STL [R1+0x249c], R18 ;  /* 0x00249c1201007387 */ /* 0x0003e40000100800 */
[----:B-1----:R-:W-:Y:S01]  /*6fba0*/  VIADD R18, R18, UR6 ;  /* 0x0000000612127c36 */ /* 0x002fe20008000000 */
[----:B------:R-:W-:-:S03]  /*6fbb0*/  ULDC UR6, c[0x0][0x248] ;  /* 0x0000920000067ab9 */ /* 0x000fc60000000800 */
[----:B------:R-:W-:Y:S01]  /*6fbc0*/  VIADD R16, R18, UR6 ;  /* 0x0000000612107c36 */ /* 0x000fe20008000000 */
[----:B------:R-:W-:Y:S01]  /*6fbd0*/  STL [R1+0x24a0], R18 ;  /* 0x0024a01201007387 */ /* 0x000fe20000100800 */
[----:B------:R-:W-:-:S03]  /*6fbe0*/  ULDC UR6, c[0x0][0x248] ;  /* 0x0000920000067ab9 */ /* 0x000fc60000000800 */
        /* <DEDUP_REMOVED lines=210> */
[----:B------:R1:W-:Y:S01]  /*70910*/  STL [R1+0x25c0], R24 ;  /* 0x0025c01801007387 */ /* 0x0003e20000100800 */
[----:B------:R-:W-:Y:S01]  /*70920*/  LEA R8, P3, R9, UR8, 0x2 ;  /* 0x0000000809087c11 */ /* 0x000fe2000f8610ff */
[----:B------:R-:W-:Y:S01]  /*70930*/  ULDC UR8, c[0x0][0x248] ;  /* 0x0000920000087ab9 */ /* 0x000fe20000000800 */
[----:B-1----:R-:W-:Y:S01]  /*70940*/  VIADD R24, R24, UR6 ;  /* 0x0000000618187c36 */ /* 0x002fe20008000000 */
[----:B------:R-:W-:-:S04]  /*70950*/  ULDC UR6, c[0x0][0x248] ;  /* 0x0000920000067ab9 */ /* 0x000fc80000000800 */
[----:B------:R1:W-:Y:S02]  /*70960*/  STL [R1+0x25c4], R24 ;  /* 0x0025c41801007387 */ /* 0x0003e40000100800 */
[----:B-1----:R-:W-:Y:S01]  /*70970*/  VIADD R24, R24, UR6 ;  /* 0x0000000618187c36 */ /* 0x002fe20008000000 */
[----:B------:R-:W-:Y:S01]  /*70980*/  LEA.HI.X.SX32 R9, R9, UR9, 0x2, P3 ;  /* 0x0000000909097c11 */ /* 0x000fe200098f16ff */
        /* <DEDUP_REMOVED lines=65> */
[----:B------:R-:W-:Y:S01]  /*70da0*/  LEA.HI.X.SX32 R7, R7, UR7, 0x2, P2 ;  /* 0x0000000707077c11 */ /* 0x000fe200090f16ff */
[----:B------:R-:W-:Y:S01]  /*70db0*/  ULDC UR7, c[0x0][0x228] ;  /* 0x00008a0000077ab9 */ /* 0x000fe20000000800 */
[----:B-1----:R-:W-:Y:S01]  /*70dc0*/  VIADD R24, R24, UR8 ;  /* 0x0000000818187c36 */ /* 0x002fe20008000000 */
[----:B------:R-:W-:-:S04]  /*70dd0*/  ULDC UR8, c[0x0][0x248] ;  /* 0x0000920000087ab9 */ /* 0x000fc80000000800 */
[----:B------:R1:W-:Y:S02]  /*70de0*/  STL [R1+0x2620], R24 ;  /* 0x0026201801007387 */ /* 0x0003e40000100800 */
[----:B-1----:R-:W-:Y:S01]  /*70df0*/  VIADD R24, R24, UR8 ;  /* 0x0000000818187c36 */ /* 0x002fe20008000000 */
[----:B------:R-:W-:Y:S02]  /*70e00*/  ULDC.64 UR8, c[0x0][0x228] ;  /* 0x00008a0000087ab9 */ /* 0x000fe40000000a00 */
[----:B------:R-:W-:Y:S01]  /*70e10*/  ISETP.LT.AND P2, PT, R14, UR8, !P1 ;  /* 0x000000080e007c0c */ /* 0x000fe2000cf41270 */
[----:B------:R-:W-:Y:S01]  /*70e20*/  ULDC UR8, c[0x0][0x248] ;  /* 0x0000920000087ab9 */ /* 0x000fe20000000800 */
[----:B------:R-:W-:-:S11]  /*70e30*/  ISETP.LT.AND P3, PT, R13, UR10, !P1 ;  /* 0x0000000a0d007c0c */ /* 0x000fd6000cf61270 */
[----:B------:R-:W-:Y:S02]  /*70e40*/  @P2 LOP3.LUT R155, R155, 0x4000, RZ, 0xfc, !PT ;  /* 0x000040009b9b2812 */ /* 0x000fe400078efcff */
[----:B------:R-:W-:Y:S01]  /*70e50*/  ISETP.LT.AND P2, PT, R12, UR11, !P1 ;  /* 0x0000000b0c007c0c */ /* 0x000fe2000cf41270 */
[----:B------:R-:W-:Y:S01]  /*70e60*/  ULDC.64 UR10, c[0x0][0x228] ;  /* 0x00008a00000a7ab9 */ /* 0x000fe20000000a00 */
[----:B------:R-:W-:-:S04]  /*70e70*/  LOP3.LUT R155, R155, 0xffffdfff, RZ, 0xc0, !PT ;  /* 0xffffdfff9b9b7812 */ /* 0x000fc800078ec0ff */
[----:B------:R-:W-:Y:S02]  /*70e80*/  @P3 LOP3.LUT R155, R155, 0x2000, RZ, 0xfc, !PT ;  /* 0x000020009b9b3812 */ /* 0x000fe400078efcff */
[----:B------:R-:W-:Y:S02]  /*70e90*/  ISETP.LT.AND P1, PT, R11, UR10, !P1 ;  /* 0x0000000a0b007c0c */ /* 0x000fe4000cf21270 */
[----:B------:R-:W-:-:S04]  /*70ea0*/  LOP3.LUT R155, R155, 0xffffefff, RZ, 0xc0, !PT ;  /* 0xffffefff9b9b7812 */ /* 0x000fc800078ec0ff */
[----:B------:R-:W-:-:S04]  /*70eb0*/  @P2 LOP3.LUT R155, R155, 0x1000, RZ, 0xfc, !PT ;  /* 0x000010009b9b2812 */ /* 0x000fc800078efcff */
[----:B------:R-:W-:Y:S01]  /*70ec0*/  LOP3.LUT R155, R155, 0xfffff7ff, RZ, 0xc0, !PT ;  /* 0xfffff7ff9b9b7812 */ /* 0x000fe200078ec0ff */
[----:B------:R1:W-:Y:S03]  /*70ed0*/  STL [R1+0x2624], R24 ;  /* 0x0026241801007387 */ /* 0x0003e60000100800 */
[----:B------:R-:W-:Y:S02]  /*70ee0*/  @P1 LOP3.LUT R155, R155, 0x800, RZ, 0xfc, !PT ;  /* 0x000008009b9b1812 */ /* 0x000fe400078efcff */
[----:B------:R-:W-:Y:S01]  /*70ef0*/  ISETP.LT.AND P1, PT, R14, UR7, !P0 ;  /* 0x000000070e007c0c */ /* 0x000fe2000c721270 */
[----:B------:R-:W-:Y:S01]  /*70f00*/  ULDC UR7, c[0x0][0x248] ;  /* 0x0000920000077ab9 */ /* 0x000fe20000000800 */
[----:B-1----:R-:W-:Y:S01]  /*70f10*/  VIADD R24, R24, UR17 ;  /* 0x0000001118187c36 */ /* 0x002fe20008000000 */
[----:B------:R-:W-:Y:S01]  /*70f20*/  ULDC UR17, c[0x0][0x248] ;  /* 0x0000920000117ab9 */ /* 0x000fe20000000800 */
[----:B------:R-:W-:-:S03]  /*70f30*/  LOP3.LUT R155, R155, 0xfffffbff, RZ, 0xc0, !PT ;  /* 0xfffffbff9b9b7812 */ /* 0x000fc600078ec0ff */
[----:B------:R1:W-:Y:S06]  /*70f40*/  STL [R1+0x2628], R24 ;  /* 0x0026281801007387 */ /* 0x0003ec0000100800 */
[----:B------:R-:W-:Y:S02]  /*70f50*/  @P1 LOP3.LUT R155, R155, 0x400, RZ, 0xfc, !PT ;  /* 0x000004009b9b1812 */ /* 0x000fe400078efcff */
[----:B------:R-:W-:Y:S01]  /*70f60*/  ISETP.LT.AND P1, PT, R13, UR6, !P0 ;  /* 0x000000060d007c0c */ /* 0x000fe2000c721270 */
[----:B-1----:R-:W-:-:S05]  /*70f70*/  VIADD R24, R24, UR17 ;  /* 0x0000001118187c36 */ /* 0x002fca0008000000 */
[----:B------:R1:W-:Y:S01]  /*70f80*/  STL [R1+0x262c], R24 ;  /* 0x00262c1801007387 */ /* 0x0003e20000100800 */
[----:B------:R-:W-:Y:S01]  /*70f90*/  LOP3.LUT R155, R155, 0xfffffdff, RZ, 0xc0, !PT ;  /* 0xfffffdff9b9b7812 */ /* 0x000fe200078ec0ff */
[----:B-1----:R-:W-:Y:S01]  /*70fa0*/  VIADD R24, R24, UR8 ;  /* 0x0000000818187c36 */ /* 0x002fe20008000000 */
[----:B------:R-:W-:-:S04]  /*70fb0*/  ULDC UR8, c[0x0][0x248] ;  /* 0x0000920000087ab9 */ /* 0x000fc80000000800 */
[----:B------:R1:W-:Y:S01]  /*70fc0*/  STL [R1+0x2630], R24 ;  /* 0x0026301801007387 */ /* 0x0003e20000100800 */
[----:B------:R-:W-:Y:S02]  /*70fd0*/  @P1 LOP3.LUT R155, R155, 0x200, RZ, 0xfc, !PT ;  /* 0x000002009b9b1812 */ /* 0x000fe400078efcff */
[----:B------:R-:W-:Y:S01]  /*70fe0*/  ISETP.LT.AND P1, PT, R12, UR16, !P0 ;  /* 0x000000100c007c0c */ /* 0x000fe2000c721270 */
[----:B------:R-:W-:Y:S01]  /*70ff0*/  ULDC.64 UR16, c[0x0][0x228] ;  /* 0x00008a0000107ab9 */ /* 0x000fe20000000a00 */
[----:B-1----:R-:W-:Y:S01]  /*71000*/  VIADD R24, R24, UR8 ;  /* 0x0000000818187c36 */ /* 0x002fe20008000000 */
[----:B------:R-:W-:-:S04]  /*71010*/  ULDC UR8, c[0x0][0x248] ;  /* 0x0000920000087ab9 */ /* 0x000fc80000000800 */
[----:B------:R1:W-:Y:S02]  /*71020*/  STL [R1+0x2634], R24 ;  /* 0x0026341801007387 */ /* 0x0003e40000100800 */
[----:B-1----:R-:W-:-:S05]  /*71030*/  VIADD R24, R24, UR8 ;  /* 0x0000000818187c36 */ /* 0x002fca0008000000 */
[----:B------:R1:W-:Y:S01]  /*71040*/  STL [R1+0x2638], R24 ;  /* 0x0026381801007387 */ /* 0x0003e20000100800 */
[----:B------:R-:W-:Y:S01]  /*71050*/  LOP3.LUT R155, R155, 0xfffffeff, RZ, 0xc0, !PT ;  /* 0xfffffeff9b9b7812 */ /* 0x000fe200078ec0ff */
[----:B-1----:R-:W-:Y:S01]  /*71060*/  VIADD R24, R24, UR7 ;  /* 0x0000000718187c36 */ /* 0x002fe20008000000 */
[----:B------:R-:W-:Y:S02]  /*71070*/  ULDC.64 UR6, c[0x0][0x228] ;  /* 0x00008a0000067ab9 */ /* 0x000fe40000000a00 */
[----:B------:R-:W-:Y:S01]  /*71080*/  ISETP.LT.AND P0, PT, R11, UR6, !P0 ;  /* 0x000000060b007c0c */ /* 0x000fe2000c701270 */
[C---:B------:R-:W-:Y:S01]  /*71090*/  VIADD R74, R10.reuse, 0x17c ;  /* 0x0000017c0a4a7836 */ /* 0x040fe20000000000 */
[----:B------:R-:W-:Y:S01]  /*710a0*/  @P1 LOP3.LUT R155, R155, 0x100, RZ, 0xfc, !PT ;  /* 0x000001009b9b1812 */ /* 0x000fe200078efcff */
[----:B------:R-:W-:Y:S01]  /*710b0*/  VIADD R73, R10, 0x17b ;  /* 0x0000017b0a497836 */ /* 0x000fe20000000000 */
[----:B------:R-:W-:Y:S02]  /*710c0*/  ULDC UR6, c[0x0][0x248] ;  /* 0x0000920000067ab9 */ /* 0x000fe40000000800 */
[----:B------:R-:W-:-:S07]  /*710d0*/  LOP3.LUT R155, R155, 0xffffff7f, RZ, 0xc0, !PT ;  /* 0xffffff7f9b9b7812 */ /* 0x000fce00078ec0ff */
[----:B------:R-:W-:Y:S02]  /*710e0*/  @P0 LOP3.LUT R155, R155, 0x80, RZ, 0xfc, !PT ;  /* 0x000000809b9b0812 */ /* 0x000fe400078efcff */
[----:B------:R-:W-:Y:S01]  /*710f0*/  ISETP.GE.AND P0, PT, R77, UR35, PT ;  /* 0x000000234d007c0c */ /* 0x000fe2000bf06270 */
[----:B------:R1:W-:Y:S01]  /*71100*/  STL [R1+0x263c], R24 ;  /* 0x00263c1801007387 */ /* 0x0003e20000100800 */
[----:B------:R-:W-:Y:S01]  /*71110*/  LOP3.LUT R155, R155, 0xffffffbf, RZ, 0xc0, !PT ;  /* 0xffffffbf9b9b7812 */ /* 0x000fe200078ec0ff */
[----:B------:R-:W-:Y:S01]  /*71120*/  VIADD R72, R10, 0x17a ;  /* 0x0000017a0a487836 */ /* 0x000fe20000000000 */
[----:B------:R-:W-:Y:S01]  /*71130*/  ISETP.LT.AND P3, PT, R14, UR60, !P0 ;  /* 0x0000003c0e007c0c */ /* 0x000fe2000c761270 */
[C---:B------:R-:W-:Y:S01]  /*71140*/  VIADD R71, R10.reuse, 0x179 ;  /* 0x000001790a477836 */ /* 0x040fe20000000000 */
[----:B------:R-:W-:Y:S01]  /*71150*/  ISETP.LT.AND P2, PT, R13, UR12, !P0 ;  /* 0x0000000c0d007c0c */ /* 0x000fe2000c741270 */
[----:B------:R-:W-:Y:S01]  /*71160*/  VIADD R70, R10, 0x178 ;  /* 0x000001780a467836 */ /* 0x000fe20000000000 */
[----:B------:R-:W-:Y:S01]  /*71170*/  ISETP.LT.AND P1, PT, R12, UR13, !P0 ;  /* 0x0000000d0c007c0c */ /* 0x000fe2000c721270 */
[----:B------:R-:W-:Y:S01]  /*71180*/  ULDC.64 UR12, c[0x0][0x228] ;  /* 0x00008a00000c7ab9 */ /* 0x000fe20000000a00 */
[----:B------:R-:W-:Y:S01]  /*71190*/  VIADD R69, R10, 0x177 ;  /* 0x000001770a457836 */ /* 0x000fe20000000000 */
[----:B------:R-:W-:Y:S01]  /*711a0*/  LOP3.LUT R172, R172, 0x7fffffff, RZ, 0xc0, !PT ;  /* 0x7fffffffacac7812 */ /* 0x000fe200078ec0ff */
[----:B-1----:R-:W-:Y:S01]  /*711b0*/  VIADD R24, R24, UR6 ;  /* 0x0000000618187c36 */ /* 0x002fe20008000000 */
[----:B------:R-:W-:Y:S01]  /*711c0*/  ULDC UR60, c[0x0][0x228] ;  /* 0x00008a00003c7ab9 */ /* 0x000fe20000000800 */
[C---:B------:R-:W-:Y:S01]  /*711d0*/  VIADD R68, R10.reuse, 0x176 ;  /* 0x000001760a447836 */ /* 0x040fe20000000000 */
[----:B------:R-:W-:Y:S01]  /*711e0*/  LOP3.LUT R171, R171, 0x7fffffff, RZ, 0xc0, !PT ;  /* 0x7fffffffabab7812 */ /* 0x000fe200078ec0ff */
[----:B------:R-:W-:Y:S01]  /*711f0*/  ULDC UR6, c[0x0][0x248] ;  /* 0x0000920000067ab9 */ /* 0x000fe20000000800 */
[----:B------:R-:W-:Y:S01]  /*71200*/  @P3 LOP3.LUT R155, R155, 0x40, RZ, 0xfc, !PT ;  /* 0x000000409b9b3812 */ /* 0x000fe200078efcff */
[----:B------:R-:W-:Y:S01]  /*71210*/  VIADD R67, R10, 0x175 ;  /* 0x000001750a437836 */ /* 0x000fe20000000000 */
[----:B------:R-:W-:-:S02]  /*71220*/  ULDC UR35, c[0x0][0x228] ;  /* 0x00008a0000237ab9 */ /* 0x000fc40000000800 */
[----:B------:R-:W-:-:S04]  /*71230*/  LOP3.LUT R155, R155, 0xffffffdf, RZ, 0xc0, !PT ;  /* 0xffffffdf9b9b7812 */ /* 0x000fc800078ec0ff */
[----:B------:R-:W-:Y:S02]  /*71240*/  @P2 LOP3.LUT R155, R155, 0x20, RZ, 0xfc, !PT ;  /* 0x000000209b9b2812 */ /* 0x000fe400078efcff */
[----:B------:R-:W-:Y:S02]  /*71250*/  ISETP.LT.AND P0, PT, R11, UR16, !P0 ;  /* 0x000000100b007c0c */ /* 0x000fe4000c701270 */
[----:B------:R-:W-:-:S04]  /*71260*/  LOP3.LUT R155, R155, 0xffffffef, RZ, 0xc0, !PT ;  /* 0xffffffef9b9b7812 */ /* 0x000fc800078ec0ff */
[----:B------:R-:W-:-:S04]  /*71270*/  @P1 LOP3.LUT R155, R155, 0x10, RZ, 0xfc, !PT ;  /* 0x000000109b9b1812 */ /* 0x000fc800078efcff */
[----:B------:R-:W-:-:S04]  /*71280*/  LOP3.LUT R155, R155, 0xfffffff7, RZ, 0xc0, !PT ;  /* 0xfffffff79b9b7812 */ /* 0x000fc800078ec0ff */
[----:B------:R-:W-:Y:S02]  /*71290*/  @P0 LOP3.LUT R155, R155, 0x8, RZ, 0xfc, !PT ;  /* 0x000000089b9b0812 */ /* 0x000fe400078efcff */
[----:B------:R-:W-:Y:S01]  /*712a0*/  ISETP.GE.AND P0, PT, R76, UR9, PT ;  /* 0x000000094c007c0c */ /* 0x000fe2000bf06270 */
[----:B------:R-:W-:-:S03]  /*712b0*/  ULDC.64 UR8, c[0x0][0x228] ;  /* 0x00008a0000087ab9 */ /* 0x000fc60000000a00 */
[----:B------:R-:W-:Y:S01]  /*712c0*/  ISETP.LT.AND P3, PT, R14, UR47, !P0 ;  /* 0x0000002f0e007c0c */ /* 0x000fe2000c761270 */
[----:B------:R1:W-:Y:S01]  /*712d0*/  STL [R1+0x2640], R24 ;  /* 0x0026401801007387 */ /* 0x0003e20000100800 */
[----:B------:R-:W-:Y:S01]  /*712e0*/  ISETP.LT.AND P2, PT, R13, UR49, !P0 ;  /* 0x000000310d007c0c */ /* 0x000fe2000c741270 */
[----:B------:R-:W-:Y:S01]  /*712f0*/  VIADD R66, R10, 0x174 ;  /* 0x000001740a427836 */ /* 0x000fe20000000000 */
[----:B------:R-:W-:Y:S01]  /*71300*/  ISETP.LT.AND P1, PT, R12, UR59, !P0 ;  /* 0x0000003b0c007c0c */ /* 0x000fe2000c721270 */
[----:B------:R-:W2:Y:S01]  /*71310*/  LDL.LU R77, [R1+0x32f0] ;  /* 0x0032f000014d7983 */ /* 0x000ea20000300800 */
[----:B------:R-:W-:Y:S01]  /*71320*/  ISETP.LT.AND P0, PT, R11, UR12, !P0 ;  /* 0x0000000c0b007c0c */ /* 0x000fe2000c701270 */
[C---:B------:R-:W-:Y:S01]  /*71330*/  VIADD R65, R10.reuse, 0x173 ;  /* 0x000001730a417836 */ /* 0x040fe20000000000 */
[----:B------:R-:W-:Y:S01]  /*71340*/  LOP3.LUT R155, R155, 0xfffffffb, RZ, 0xc0, !PT ;  /* 0xfffffffb9b9b7812 */ /* 0x000fe200078ec0ff */
[----:B------:R-:W-:Y:S01]  /*71350*/  VIADD R64, R10, 0x172 ;  /* 0x000001720a407836 */ /* 0x000fe20000000000 */
[----:B------:R-:W-:Y:S01]  /*71360*/  ULDC UR59, c[0x0][0x228] ;  /* 0x00008a00003b7ab9 */ /* 0x000fe20000000800 */
[----:B-1----:R-:W-:Y:S01]  /*71370*/  VIADD R24, R24, UR6 ;  /* 0x0000000618187c36 */ /* 0x002fe20008000000 */
[----:B------:R-:W-:Y:S01]  /*71380*/  ULDC UR6, c[0x0][0x248] ;  /* 0x0000920000067ab9 */ /* 0x000fe20000000800 */
[----:B------:R-:W-:Y:S01]  /*71390*/  @P3 LOP3.LUT R155, R155, 0x4, RZ, 0xfc, !PT ;  /* 0x000000049b9b3812 */ /* 0x000fe200078efcff */
[C---:B------:R-:W-:Y:S01]  /*713a0*/  VIADD R63, R10.reuse, 0x171 ;  /* 0x000001710a3f7836 */ /* 0x040fe20000000000 */
[----:B------:R-:W-:Y:S01]  /*713b0*/  ULDC UR49, c[0x0][0x228] ;  /* 0x00008a0000317ab9 */ /* 0x000fe20000000800 */
[----:B------:R-:W-:Y:S01]  /*713c0*/  VIADD R62, R10, 0x170 ;  /* 0x000001700a3e7836 */ /* 0x000fe20000000000 */
[----:B------:R-:W-:-:S02]  /*713d0*/  ULDC UR47, c[0x0][0x228] ;  /* 0x00008a00002f7ab9 */ /* 0x000fc40000000800 */
[----:B------:R-:W-:Y:S02]  /*713e0*/  @P0 LOP3.LUT R173, R173, 0x80000000, RZ, 0xfc, !PT ;  /* 0x80000000adad0812 */ /* 0x000fe400078efcff */
[----:B------:R-:W-:Y:S01]  /*713f0*/  ISETP.GE.AND P0, PT, R75, UR11, PT ;  /* 0x0000000b4b007c0c */ /* 0x000fe2000bf06270 */
[----:B------:R-:W-:-:S03]  /*71400*/  ULDC.64 UR10, c[0x0][0x228] ;  /* 0x00008a00000a7ab9 */ /* 0x000fc60000000a00 */
[----:B------:R-:W-:Y:S01]  /*71410*/  ISETP.LT.AND P3, PT, R14, UR56, !P0 ;  /* 0x000000380e007c0c */ /* 0x000fe2000c761270 */
[----:B------:R1:W-:Y:S01]  /*71420*/  STL [R1+0x2644], R24 ;  /* 0x0026441801007387 */ /* 0x0003e20000100800 */
[----:B------:R-:W-:Y:S01]  /*71430*/  LOP3.LUT R155, R155, 0xfffffffd, RZ, 0xc0, !PT ;  /* 0xfffffffd9b9b7812 */ /* 0x000fe200078ec0ff */
[C---:B------:R-:W-:Y:S01]  /*71440*/  VIADD R61, R10.reuse, 0x16f ;  /* 0x0000016f0a3d7836 */ /* 0x040fe20000000000 */
[----:B------:R-:W-:Y:S01]  /*71450*/  LOP3.LUT R173, R173, 0xbfffffff, RZ, 0xc0, !PT ;  /* 0xbfffffffadad7812 */ /* 0x000fe200078ec0ff */
[----:B------:R-:W3:Y:S01]  /*71460*/  LDL.LU R76, [R1+0x32ec] ;  /* 0x0032ec00014c7983 */ /* 0x000ee20000300800 */
[----:B------:R-:W-:Y:S01]  /*71470*/  @P2 LOP3.LUT R155, R155, 0x2, RZ, 0xfc, !PT ;  /* 0x000000029b9b2812 */ /* 0x000fe200078efcff */
[----:B------:R-:W-:Y:S01]  /*71480*/  VIADD R60, R10, 0x16e ;  /* 0x0000016e0a3c7836 */ /* 0x000fe20000000000 */
[----:B------:R-:W-:Y:S01]  /*71490*/  ISETP.LT.AND P2, PT, R13, UR57, !P0 ;  /* 0x000000390d007c0c */ /* 0x000fe2000c741270 */
[----:B------:R-:W4:Y:S01]  /*714a0*/  LDL.LU R75, [R1+0x32e8] ;  /* 0x0032e800014b7983 */ /* 0x000f220000300800 */
[----:B------:R-:W-:Y:S01]  /*714b0*/  LOP3.LUT R155, R155, 0xfffffffe, RZ, 0xc0, !PT ;  /* 0xfffffffe9b9b7812 */ /* 0x000fe200078ec0ff */
[----:B-1----:R-:W-:Y:S01]  /*714c0*/  VIADD R24, R24, UR6 ;  /* 0x0000000618187c36 */ /* 0x002fe20008000000 */
[----:B------:R-:W-:Y:S01]  /*714d0*/  ULDC UR6, c[0x0][0x248] ;  /* 0x0000920000067ab9 */ /* 0x000fe20000000800 */
[----:B------:R-:W-:Y:S01]  /*714e0*/  @P3 LOP3.LUT R173, R173, 0x40000000, RZ, 0xfc, !PT ;  /* 0x40000000adad3812 */ /* 0x000fe200078efcff */
[----:B------:R-:W-:Y:S01]  /*714f0*/  VIADD R59, R10, 0x16d ;  /* 0x0000016d0a3b7836 */ /* 0x000fe20000000000 */
[----:B------:R-:W-:Y:S01]  /*71500*/  @P1 LOP3.LUT R155, R155, 0x1, RZ, 0xfc, !PT ;  /* 0x000000019b9b1812 */ /* 0x000fe200078efcff */
[----:B------:R-:W-:Y:S01]  /*71510*/  ULDC UR57, c[0x0][0x228] ;  /* 0x00008a0000397ab9 */ /* 0x000fe20000000800 */
[----:B------:R-:W-:Y:S01]  /*71520*/  ISETP.LT.AND P1, PT, R12, UR58, !P0 ;  /* 0x0000003a0c007c0c */ /* 0x000fe2000c721270 */
[----:B------:R1:W-:Y:S01]  /*71530*/  STL [R1+0x2648], R24 ;  /* 0x0026481801007387 */ /* 0x0003e20000100800 */
[----:B------:R-:W-:Y:S01]  /*71540*/  LOP3.LUT R173, R173, 0xdfffffff, RZ, 0xc0, !PT ;  /* 0xdfffffffadad7812 */ /* 0x000fe200078ec0ff */
[----:B------:R-:W-:Y:S01]  /*71550*/  ULDC UR58, c[0x0][0x228] ;  /* 0x00008a00003a7ab9 */ /* 0x000fe20000000800 */
[----:B------:R-:W-:Y:S01]  /*71560*/  VIADD R58, R10, 0x16c ;  /* 0x0000016c0a3a7836 */ /* 0x000fe20000000000 */
[----:B------:R-:W-:Y:S01]  /*71570*/  ULDC UR56, c[0x0][0x228] ;  /* 0x00008a0000387ab9 */ /* 0x000fe20000000800 */
[----:B------:R-:W-:-:S02]  /*71580*/  @P2 LOP3.LUT R173, R173, 0x20000000, RZ, 0xfc, !PT ;  /* 0x20000000adad2812 */ /* 0x000fc400078efcff */
[----:B------:R-:W-:Y:S02]  /*71590*/  ISETP.LT.AND P0, PT, R11, UR8, !P0 ;  /* 0x000000080b007c0c */ /* 0x000fe4000c701270 */
[----:B------:R-:W-:-:S04]  /*715a0*/  LOP3.LUT R173, R173, 0xefffffff, RZ, 0xc0, !PT ;  /* 0xefffffffadad7812 */ /* 0x000fc800078ec0ff */
[----:B------:R-:W-:-:S04]  /*715b0*/  @P1 LOP3.LUT R173, R173, 0x10000000, RZ, 0xfc, !PT ;  /* 0x10000000adad1812 */ /* 0x000fc800078efcff */
[----:B------:R-:W-:-:S04]  /*715c0*/  LOP3.LUT R173, R173, 0xf7ffffff, RZ, 0xc0, !PT ;  /* 0xf7ffffffadad7812 */ /* 0x000fc800078ec0ff */
[----:B------:R-:W-:Y:S02]  /*715d0*/  @P0 LOP3.LUT R173, R173, 0x8000000, RZ, 0xfc, !PT ;  /* 0x08000000adad0812 */ /* 0x000fe400078efcff */
[----:B------:R-:W-:-:S04]  /*715e0*/  ISETP.GE.AND P0, PT, R74, UR7, PT ;  /* 0x000000074a007c0c */ /* 0x000fc8000bf06270 */
[----:B------:R-:W-:Y:S01]  /*715f0*/  ISETP.LT.AND P3, PT, R14, UR55, !P0 ;  /* 0x000000370e007c0c */ /* 0x000fe2000c761270 */
[----:B-1----:R-:W-:Y:S01]  /*71600*/  VIADD R24, R24, UR6 ;  /* 0x0000000618187c36 */ /* 0x002fe20008000000 */
[----:B------:R-:W-:Y:S01]  /*71610*/  ISETP.LT.AND P2, PT, R13, UR54, !P0 ;  /* 0x000000360d007c0c */ /* 0x000fe2000c741270 */
[----:B------:R-:W-:Y:S01]  /*71620*/  ULDC UR6, c[0x0][0x248] ;  /* 0x0000920000067ab9 */ /* 0x000fe20000000800 */
[----:B------:R-:W-:Y:S01]  /*71630*/  LOP3.LUT R173, R173, 0xfbffffff, RZ, 0xc0, !PT ;  /* 0xfbffffffadad7812 */ /* 0x000fe200078ec0ff */
[----:B------:R-:W-:Y:S01]  /*71640*/  ULDC UR54, c[0x0][0x228] ;  /* 0x00008a0000367ab9 */ /* 0x000fe20000000800 */
[----:B------:R-:W-:Y:S01]  /*71650*/  ISETP.LT.AND P1, PT, R12, UR53, !P0 ;  /* 0x000000350c007c0c */ /* 0x000fe2000c721270 */
[----:B------:R1:W-:Y:S01]  /*71660*/  STL [R1+0x264c], R24 ;  /* 0x00264c1801007387 */ /* 0x0003e20000100800 */
[----:B------:R-:W-:Y:S01]  /*71670*/  VIADD R57, R10, 0x16b ;  /* 0x0000016b0a397836 */ /* 0x000fe20000000000 */
[----:B------:R-:W-:Y:S01]  /*71680*/  LOP3.LUT R170, R170, 0x7fffffff, RZ, 0xc0, !PT ;  /* 0x7fffffffaaaa7812 */ /* 0x000fe200078ec0ff */
[----:B------:R-:W-:Y:S01]  /*71690*/  VIADD R56, R10, 0x16a ;  /* 0x0000016a0a387836 */ /* 0x000fe20000000000 */
[----:B------:R-:W-:-:S02]  /*716a0*/  ULDC UR55, c[0x0][0x228] ;  /* 0x00008a0000377ab9 */ /* 0x000fc40000000800 */
[----:B------:R-:W-:Y:S01]  /*716b0*/  @P3 LOP3.LUT R173, R173, 0x4000000, RZ, 0xfc, !PT ;  /* 0x04000000adad3812 */ /* 0x000fe200078efcff */
[----:B------:R-:W2:Y:S01]  /*716c0*/  LDL.LU R74, [R1+0x32e4] ;  /* 0x0032e400014a7983 */ /* 0x000ea20000300800 */
[----:B------:R-:W-:Y:S01]  /*716d0*/  VIADD R55, R10, 0x169 ;  /* 0x000001690a377836 */ /* 0x000fe20000000000 */
[----:B------:R-:W-:Y:S01]  /*716e0*/  ULDC UR53, c[0x0][0x228] ;  /* 0x00008a0000357ab9 */ /* 0x000fe20000000800 */
        /* <DEDUP_REMOVED lines=8> */
[----:B-1----:R-:W-:Y:S01]  /*71770*/  VIADD R24, R24, UR6 ;  /* 0x0000000618187c36 */ /* 0x002fe20008000000 */
[----:B------:R-:W-:Y:S01]  /*71780*/  LOP3.LUT R173, R173, 0xffbfffff, RZ, 0xc0, !PT ;  /* 0xffbfffffadad7812 */ /* 0x000fe200078ec0ff */
[----:B------:R-:W-:Y:S01]  /*71790*/  ULDC.64 UR6, c[0x0][0x228] ;  /* 0x00008a0000067ab9 */ /* 0x000fe20000000a00 */
[----:B------:R-:W-:Y:S01]  /*717a0*/  ISETP.LT.AND P3, PT, R14, UR52, !P0 ;  /* 0x000000340e007c0c */ /* 0x000fe2000c761270 */
[----:B------:R-:W-:Y:S01]  /*717b0*/  ULDC.64 UR16, c[0x0][0x228] ;  /* 0x00008a0000107ab9 */ /* 0x000fe20000000a00 */
[----:B------:R-:W-:Y:S01]  /*717c0*/  ISETP.LT.AND P2, PT, R13, UR44, !P0 ;  /* 0x0000002c0d007c0c */ /* 0x000fe2000c741270 */
[----:B------:R-:W3:Y:S01]  /*717d0*/  LDL.LU R73, [R1+0x32e0] ;  /* 0x0032e00001497983 */ /* 0x000ee20000300800 */
[----:B------:R-:W-:Y:S01]  /*717e0*/  ISETP.LT.AND P1, PT, R12, UR43, !P0 ;  /* 0x0000002b0c007c0c */ /* 0x000fe2000c721270 */
[----:B------:R-:W-:-:S08]  /*717f0*/  ULDC UR52, c[0x0][0x228] ;  /* 0x00008a0000347ab9 */ /* 0x000fd00000000800 */
[----:B------:R-:W-:Y:S01]  /*71800*/  @P3 LOP3.LUT R173, R173, 0x400000, RZ, 0xfc, !PT ;  /* 0x00400000adad3812 */ /* 0x000fe200078efcff */
[----:B------:R1:W-:Y:S01]  /*71810*/  STL [R1+0x2650], R24 ;  /* 0x0026501801007387 */ /* 0x0003e20000100800 */
[----:B------:R-:W-:Y:S01]  /*71820*/  ULDC UR43, c[0x0][0x228] ;  /* 0x00008a00002b7ab9 */ /* 0x000fe20000000800 */
[----:B------:R-:W-:Y:S01]  /*71830*/  ULDC UR44, c[0x0][0x228] ;  /* 0x00008a00002c7ab9 */ /* 0x000fe20000000800 */
[----:B------:R-:W-:-:S04]  /*71840*/  LOP3.LUT R173, R173, 0xffdfffff, RZ, 0xc0, !PT ;  /* 0xffdfffffadad7812 */ /* 0x000fc800078ec0ff */
[----:B------:R-:W-:Y:S02]  /*71850*/  @P2 LOP3.LUT R173, R173, 0x200000, RZ, 0xfc, !PT ;  /* 0x00200000adad2812 */ /* 0x000fe400078efcff */
[----:B------:R-:W-:Y:S01]  /*71860*/  ISETP.LT.AND P0, PT, R11, UR6, !P0 ;  /* 0x000000060b007c0c */ /* 0x000fe2000c701270 */
[----:B------:R-:W-:Y:S01]  /*71870*/  ULDC UR6, c[0x0][0x248] ;  /* 0x0000920000067ab9 */ /* 0x000fe20000000800 */
[----:B------:R-:W-:-:S04]  /*71880*/  LOP3.LUT R173, R173, 0xffefffff, RZ, 0xc0, !PT ;  /* 0xffefffffadad7812 */ /* 0x000fc800078ec0ff */
[----:B------:R-:W-:-:S04]  /*71890*/  @P1 LOP3.LUT R173, R173, 0x100000, RZ, 0xfc, !PT ;  /* 0x00100000adad1812 */ /* 0x000fc800078efcff */
[----:B------:R-:W-:-:S04]  /*718a0*/  LOP3.LUT R173, R173, 0xfff7ffff, RZ, 0xc0, !PT ;  /* 0xfff7ffffadad7812 */ /* 0x000fc800078ec0ff */
[----:B------:R-:W-:Y:S02]  /*718b0*/  @P0 LOP3.LUT R173, R173, 0x80000, RZ, 0xfc, !PT ;  /* 0x00080000adad0812 */ /* 0x000fe400078efcff */
[----:B------:R-:W-:Y:S01]  /*718c0*/  ISETP.GE.AND P0, PT, R72, UR13, PT ;  /* 0x0000000d48007c0c */ /* 0x000fe2000bf06270 */
[----:B------:R-:W-:Y:S01]  /*718d0*/  ULDC.64 UR12, c[0x0][0x228] ;  /* 0x00008a00000c7ab9 */ /* 0x000fe20000000a00 */
[----:B------:R-:W-:Y:S01]  /*718e0*/  LOP3.LUT R173, R173, 0xfffbffff, RZ, 0xc0, !PT ;  /* 0xfffbffffadad7812 */ /* 0x000fe200078ec0ff */
[----:B-1----:R-:W-:Y:S01]  /*718f0*/  VIADD R24, R24, UR6 ;  /* 0x0000000618187c36 */ /* 0x002fe20008000000 */
[----:B------:R-:W-:Y:S01]  /*71900*/  ISETP.LT.AND P3, PT, R14, UR51, !P0 ;  /* 0x000000330e007c0c */ /* 0x000fe2000c761270 */
[----:B------:R-:W4:Y:S01]  /*71910*/  LDL.LU R72, [R1+0x32dc] ;  /* 0x0032dc0001487983 */ /* 0x000f220000300800 */
[----:B------:R-:W-:Y:S01]  /*71920*/  ISETP.LT.AND P2, PT, R13, UR39, !P0 ;  /* 0x000000270d007c0c */ /* 0x000fe2000c741270 */
[----:B------:R-:W-:Y:S01]  /*71930*/  ULDC UR6, c[0x0][0x248] ;  /* 0x0000920000067ab9 */ /* 0x000fe20000000800 */
[----:B------:R-:W-:Y:S01]  /*71940*/  ISETP.LT.AND P1, PT, R12, UR42, !P0 ;  /* 0x0000002a0c007c0c */ /* 0x000fe2000c721270 */
[----:B------:R-:W-:Y:S01]  /*71950*/  VIADD R54, R10, 0x168 ;  /* 0x000001680a367836 */ /* 0x000fe20000000000 */
[----:B------:R-:W-:-:S07]  /*71960*/  ULDC UR51, c[0x0][0x228] ;  /* 0x00008a0000337ab9 */ /* 0x000fce0000000800 */
[----:B------:R-:W-:Y:S01]  /*71970*/  @P3 LOP3.LUT R173, R173, 0x40000, RZ, 0xfc, !PT ;  /* 0x00040000adad3812 */ /* 0x000fe200078efcff */
[----:B------:R1:W-:Y:S01]  /*71980*/  STL [R1+0x2654], R24 ;  /* 0x0026541801007387 */ /* 0x0003e20000100800 */
[----:B------:R-:W-:Y:S01]  /*71990*/  ULDC UR39, c[0x0][0x228] ;  /* 0x00008a0000277ab9 */ /* 0x000fe20000000800 */
[----:B------:R-:W-:Y:S01]  /*719a0*/  ULDC UR42, c[0x0][0x228] ;  /* 0x00008a00002a7ab9 */ /* 0x000fe20000000800 */
[----:B------:R-:W-:-:S04]  /*719b0*/  LOP3.LUT R173, R173, 0xfffdffff, RZ, 0xc0, !PT ;  /* 0xfffdffffadad7812 */ /* 0x000fc800078ec0ff */
[----:B------:R-:W-:Y:S02]  /*719c0*/  @P2 LOP3.LUT R173, R173, 0x20000, RZ, 0xfc, !PT ;  /* 0x00020000adad2812 */ /* 0x000fe400078efcff */
[----:B------:R-:W-:Y:S01]  /*719d0*/  ISETP.LT.AND P0, PT, R11, UR16, !P0 ;  /* 0x000000100b007c0c */ /* 0x000fe2000c701270 */
[----:B-1----:R-:W-:Y:S01]  /*719e0*/  VIADD R24, R24, UR6 ;  /* 0x0000000618187c36 */ /* 0x002fe20008000000 */
[----:B------:R-:W-:Y:S01]  /*719f0*/  LOP3.LUT R173, R173, 0xfffeffff, RZ, 0xc0, !PT ;  /* 0xfffeffffadad7812 */ /* 0x000fe200078ec0ff */
[----:B------:R-:W-:Y:S01]  /*71a00*/  ULDC UR6, c[0x0][0x248] ;  /* 0x0000920000067ab9 */ /* 0x000fe20000000800 */
[----:B------:R-:W-:Y:S01]  /*71a10*/  VIADD R53, R10, 0x167 ;  /* 0x000001670a357836 */ /* 0x000fe20000000000 */
[----:B------:R-:W-:Y:S01]  /*71a20*/  ULDC UR16, c[0x0][0x228] ;  /* 0x00008a0000107ab9 */ /* 0x000fe20000000800 */
[----:B------:R-:W-:-:S04]  /*71a30*/  @P1 LOP3.LUT R173, R173, 0x10000, RZ, 0xfc, !PT ;  /* 0x00010000adad1812 */ /* 0x000fc800078efcff */
[----:B------:R-:W-:-:S04]  /*71a40*/  LOP3.LUT R173, R173, 0xffff7fff, RZ, 0xc0, !PT ;  /* 0xffff7fffadad7812 */ /* 0x000fc800078ec0ff */
[----:B------:R-:W-:Y:S02]  /*71a50*/  @P0 LOP3.LUT R173, R173, 0x8000, RZ, 0xfc, !PT ;  /* 0x00008000adad0812 */ /* 0x000fe400078efcff */
[----:B------:R-:W-:Y:S01]  /*71a60*/  ISETP.GE.AND P0, PT, R71, UR9, PT ;  /* 0x0000000947007c0c */ /* 0x000fe2000bf06270 */
[----:B------:R-:W-:Y:S01]  /*71a70*/  ULDC.64 UR8, c[0x0][0x228] ;  /* 0x00008a0000087ab9 */ /* 0x000fe20000000a00 */
[----:B------:R-:W-:Y:S01]  /*71a80*/  LOP3.LUT R173, R173, 0xffffbfff, RZ, 0xc0, !PT ;  /* 0xffffbfffadad7812 */ /* 0x000fe200078ec0ff */
[----:B------:R-:W2:Y:S01]  /*71a90*/  LDL.LU R71, [R1+0x32d8] ;  /* 0x0032d80001477983 */ /* 0x000ea20000300800 */
[----:B------:R-:W-:Y:S01]  /*71aa0*/  ISETP.LT.AND P3, PT, R14, UR50, !P0 ;  /* 0x000000320e007c0c */ /* 0x000fe2000c761270 */
[----:B------:R-:W-:Y:S01]  /*71ab0*/  VIADD R52, R10, 0x166 ;  /* 0x000001660a347836 */ /* 0x000fe20000000000 */
[----:B------:R-:W-:Y:S02]  /*71ac0*/  ISETP.LT.AND P2, PT, R13, UR37, !P0 ;  /* 0x000000250d007c0c */ /* 0x000fe4000c741270 */
[----:B------:R-:W-:Y:S01]  /*71ad0*/  ISETP.LT.AND P1, PT, R12, UR33, !P0 ;  /* 0x000000210c007c0c */ /* 0x000fe2000c721270 */
[----:B------:R1:W-:Y:S01]  /*71ae0*/  STL [R1+0x2658], R24 ;  /* 0x0026581801007387 */ /* 0x0003e20000100800 */
[----:B------:R-:W-:Y:S01]  /*71af0*/  VIADD R51, R10, 0x165 ;  /* 0x000001650a337836 */ /* 0x000fe20000000000 */
[----:B------:R-:W-:-:S06]  /*71b00*/  ULDC UR50, c[0x0][0x228] ;  /* 0x00008a0000327ab9 */ /* 0x000fcc0000000800 */
[----:B------:R-:W-:Y:S01]  /*71b10*/  @P3 LOP3.LUT R173, R173, 0x4000, RZ, 0xfc, !PT ;  /* 0x00004000adad3812 */ /* 0x000fe200078efcff */
[----:B------:R-:W-:-:S03]  /*71b20*/  ULDC UR37, c[0x0][0x228] ;  /* 0x00008a0000257ab9 */ /* 0x000fc60000000800 */
[----:B------:R-:W-:-:S04]  /*71b30*/  LOP3.LUT R173, R173, 0xffffdfff, RZ, 0xc0, !PT ;  /* 0xffffdfffadad7812 */ /* 0x000fc800078ec0ff */
[----:B------:R-:W-:Y:S02]  /*71b40*/  @P2 LOP3.LUT R173, R173, 0x2000, RZ, 0xfc, !PT ;  /* 0x00002000adad2812 */ /* 0x000fe400078efcff */
[----:B------:R-:W-:Y:S01]  /*71b50*/  ISETP.LT.AND P0, PT, R11, UR12, !P0 ;  /* 0x0000000c0b007c0c */ /* 0x000fe2000c701270 */
[----:B-1----:R-:W-:Y:S01]  /*71b60*/  VIADD R24, R24, UR6 ;  /* 0x0000000618187c36 */ /* 0x002fe20008000000 */
[----:B------:R-:W-:Y:S01]  /*71b70*/  LOP3.LUT R173, R173, 0xffffefff, RZ, 0xc0, !PT ;  /* 0xffffefffadad7812 */ /* 0x000fe200078ec0ff */
[----:B------:R-:W-:Y:S01]  /*71b80*/  ULDC UR6, c[0x0][0x248] ;  /* 0x0000920000067ab9 */ /* 0x000fe20000000800 */
[----:B------:R-:W-:Y:S02]  /*71b90*/  ULDC UR12, c[0x0][0x228] ;  /* 0x00008a00000c7ab9 */ /* 0x000fe40000000800 */
        /* <DEDUP_REMOVED lines=8> */
[----:B------:R-:W-:Y:S01]  /*71c20*/  ULDC UR23, c[0x0][0x228] ;  /* 0x00008a0000177ab9 */ /* 0x000fe20000000800 */
[----:B------:R-:W-:Y:S01]  /*71c30*/  LOP3.LUT R173, R173, 0xfffffbff, RZ, 0xc0, !PT ;  /* 0xfffffbffadad7812 */ /* 0x000fe200078ec0ff */
[----:B------:R-:W3:Y:S01]  /*71c40*/  LDL.LU R70, [R1+0x32d4] ;  /* 0x0032d40001467983 */ /* 0x000ee20000300800 */
[----:B------:R-:W-:Y:S01]  /*71c50*/  ISETP.LT.AND P1, PT, R12, UR22, !P0 ;  /* 0x000000160c007c0c */ /* 0x000fe2000c721270 */
[----:B------:R-:W-:Y:S01]  /*71c60*/  ULDC UR22, c[0x0][0x228] ;  /* 0x00008a0000167ab9 */ /* 0x000fe20000000800 */
[----:B------:R-:W-:-:S05]  /*71c70*/  ULDC UR14, c[0x0][0x228] ;  /* 0x00008a00000e7ab9 */ /* 0x000fca0000000800 */
[----:B------:R-:W-:-:S04]  /*71c80*/  @P3 LOP3.LUT R173, R173, 0x400, RZ, 0xfc, !PT ;  /* 0x00000400adad3812 */ /* 0x000fc800078efcff */
        /* <DEDUP_REMOVED lines=11> */
[----:B------:R-:W-:-:S04]  /*71d40*/  ISETP.GE.AND P0, PT, R69, UR7, PT ;  /* 0x0000000745007c0c */ /* 0x000fc8000bf06270 */
[----:B------:R-:W-:Y:S01]  /*71d50*/  ISETP.LT.AND P3, PT, R14, UR27, !P0 ;  /* 0x0000001b0e007c0c */ /* 0x000fe2000c761270 */
[----:B------:R1:W-:Y:S01]  /*71d60*/  STL [R1+0x2660], R24 ;  /* 0x0026601801007387 */ /* 0x0003e20000100800 */
[----:B------:R-:W-:Y:S01]  /*71d70*/  ISETP.LT.AND P2, PT, R13, UR18, !P0 ;  /* 0x000000120d007c0c */ /* 0x000fe2000c741270 */
[----:B------:R-:W-:Y:S01]  /*71d80*/  ULDC UR27, c[0x0][0x228] ;  /* 0x00008a00001b7ab9 */ /* 0x000fe20000000800 */
[----:B------:R-:W-:Y:S01]  /*71d90*/  LOP3.LUT R173, R173, 0xffffffbf, RZ, 0xc0, !PT ;  /* 0xffffffbfadad7812 */ /* 0x000fe200078ec0ff */
[----:B------:R-:W4:Y:S01]  /*71da0*/  LDL.LU R69, [R1+0x32d0] ;  /* 0x0032d00001457983 */ /* 0x000f220000300800 */
        /* <DEDUP_REMOVED lines=9> */
[----:B------:R-:W-:Y:S01]  /*71e40*/  ULDC.64 UR6, c[0x0][0x228] ;  /* 0x00008a0000067ab9 */ /* 0x000fe20000000a00 */
[----:B------:R-:W-:Y:S01]  /*71e50*/  VIADD R49, R10, 0x163 ;  /* 0x000001630a317836 */ /* 0x000fe20000000000 */
[----:B------:R-:W-:Y:S01]  /*71e60*/  ULDC UR10, c[0x0][0x228] ;  /* 0x00008a00000a7ab9 */ /* 0x000fe20000000800 */
[----:B------:R-:W-:-:S04]  /*71e70*/  @P1 LOP3.LUT R173, R173, 0x10, RZ, 0xfc, !PT ;  /* 0x00000010adad1812 */ /* 0x000fc800078efcff */
[----:B------:R-:W-:-:S04]  /*71e80*/  LOP3.LUT R173, R173, 0xfffffff7, RZ, 0xc0, !PT ;  /* 0xfffffff7adad7812 */ /* 0x000fc800078ec0ff */
[----:B------:R-:W-:Y:S02]  /*71e90*/  @P0 LOP3.LUT R173, R173, 0x8, RZ, 0xfc, !PT ;  /* 0x00000008adad0812 */ /* 0x000fe400078efcff */
[----:B------:R-:W-:Y:S01]  /*71ea0*/  ISETP.GE.AND P0, PT, R68, UR17, PT ;  /* 0x0000001144007c0c */ /* 0x000fe2000bf06270 */
[----:B------:R1:W-:Y:S01]  /*71eb0*/  STL [R1+0x2664], R24 ;  /* 0x0026641801007387 */ /* 0x0003e20000100800 */
[----:B------:R-:W-:Y:S01]  /*71ec0*/  LOP3.LUT R173, R173, 0xfffffffb, RZ, 0xc0, !PT ;  /* 0xfffffffbadad7812 */ /* 0x000fe200078ec0ff */
[----:B------:R-:W-:Y:S01]  /*71ed0*/  ULDC UR17, c[0x0][0x228] ;  /* 0x00008a0000117ab9 */ /* 0x000fe20000000800 */
[----:B------:R-:W-:Y:S01]  /*71ee0*/  ISETP.LT.AND P3, PT, R14, UR26, !P0 ;  /* 0x0000001a0e007c0c */ /* 0x000fe2000c761270 */
[----:B------:R-:W2:Y:S01]  /*71ef0*/  LDL.LU R68, [R1+0x32cc] ;  /* 0x0032cc0001447983 */ /* 0x000ea20000300800 */
[----:B------:R-:W-:Y:S01]  /*71f00*/  ISETP.LT.AND P2, PT, R13, UR19, !P0 ;  /* 0x000000130d007c0c */ /* 0x000fe2000c741270 */
[----:B------:R-:W-:Y:S01]  /*71f10*/  ULDC UR19, c[0x0][0x228] ;  /* 0x00008a0000137ab9 */ /* 0x000fe20000000800 */
[----:B------:R-:W-:Y:S01]  /*71f20*/  ISETP.LT.AND P1, PT, R12, UR32, !P0 ;  /* 0x000000200c007c0c */ /* 0x000fe2000c721270 */
[----:B------:R-:W-:Y:S01]  /*71f30*/  ULDC.64 UR32, c[0x0][0x228] ;  /* 0x00008a0000207ab9 */ /* 0x000fe20000000a00 */
[----:B------:R-:W-:Y:S01]  /*71f40*/  ISETP.LT.AND P0, PT, R11, UR6, !P0 ;  /* 0x000000060b007c0c */ /* 0x000fe2000c701270 */
[----:B------:R-:W-:Y:S01]  /*71f50*/  ULDC UR6, c[0x0][0x248] ;  /* 0x0000920000067ab9 */ /* 0x000fe20000000800 */
[----:B------:R-:W-:-:S05]  /*71f60*/  ULDC UR26, c[0x0][0x228] ;  /* 0x00008a00001a7ab9 */ /* 0x000fca0000000800 */
[----:B------:R-:W-:-:S06]  /*71f70*/  @P3 LOP3.LUT R173, R173, 0x4, RZ, 0xfc, !PT ;  /* 0x00000004adad3812 */ /* 0x000fcc00078efcff */
[----:B------:R-:W-:Y:S02]  /*71f80*/  @P0 LOP3.LUT R172, R172, 0x80000000, RZ, 0xfc, !PT ;  /* 0x80000000acac0812 */ /* 0x000fe400078efcff */
[----:B------:R-:W-:Y:S01]  /*71f90*/  ISETP.GE.AND P0, PT, R67, UR13, PT ;  /* 0x0000000d43007c0c */ /* 0x000fe2000bf06270 */
[----:B-1----:R-:W-:Y:S01]  /*71fa0*/  VIADD R24, R24, UR6 ;  /* 0x0000000618187c36 */ /* 0x002fe20008000000 */
[----:B------:R-:W-:Y:S01]  /*71fb0*/  LOP3.LUT R173, R173, 0xfffffffd, RZ, 0xc0, !PT ;  /* 0xfffffffdadad7812 */ /* 0x000fe200078ec0ff */
[----:B------:R-:W-:Y:S01]  /*71fc0*/  ULDC UR6, c[0x0][0x248] ;  /* 0x0000920000067ab9 */ /* 0x000fe20000000800 */
[----:B------:R-:W-:Y:S01]  /*71fd0*/  ISETP.LT.AND P3, PT, R14, UR30, !P0 ;  /* 0x0000001e0e007c0c */ /* 0x000fe2000c761270 */
[----:B------:R-:W-:Y:S01]  /*71fe0*/  ULDC UR13, c[0x0][0x228] ;  /* 0x00008a00000d7ab9 */ /* 0x000fe20000000800 */
[----:B------:R-:W-:Y:S02]  /*71ff0*/  @P2 LOP3.LUT R173, R173, 0x2, RZ, 0xfc, !PT ;  /* 0x00000002adad2812 */ /* 0x000fe400078efcff */
[----:B------:R-:W-:-:S02]  /*72000*/  ISETP.LT.AND P2, PT, R13, UR21, !P0 ;  /* 0x000000150d007c0c */ /* 0x000fc4000c741270 */
[----:B------:R-:W-:Y:S01]  /*72010*/  LOP3.LUT R172, R172, 0xbfffffff, RZ, 0xc0, !PT ;  /* 0xbfffffffacac7812 */ /* 0x000fe200078ec0ff */
[----:B------:R1:W-:Y:S01]  /*72020*/  STL [R1+0x2668], R24 ;  /* 0x0026681801007387 */ /* 0x0003e20000100800 */
[----:B------:R-:W-:Y:S01]  /*72030*/  LOP3.LUT R173, R173, 0xfffffffe, RZ, 0xc0, !PT ;  /* 0xfffffffeadad7812 */ /* 0x000fe200078ec0ff */
[----:B------:R-:W-:Y:S02]  /*72040*/  ULDC UR21, c[0x0][0x228] ;  /* 0x00008a0000157ab9 */ /* 0x000fe40000000800 */
[----:B------:R-:W3:Y:S02]  /*72050*/  LDL.LU R67, [R1+0x32c8] ;  /* 0x0032c80001437983 */ /* 0x000ee40000300800 */
[----:B------:R-:W-:Y:S02]  /*72060*/  @P3 LOP3.LUT R172, R172, 0x40000000, RZ, 0xfc, !PT ;  /* 0x40000000acac3812 */ /* 0x000fe400078efcff */
        /* <DEDUP_REMOVED lines=13> */
[----:B------:R-:W-:Y:S01]  /*72140*/  ULDC UR6, c[0x0][0x248] ;  /* 0x0000920000067ab9 */ /* 0x000fe20000000800 */
[----:B------:R-:W-:Y:S01]  /*72150*/  ISETP.LT.AND P3, PT, R14, UR28, !P0 ;  /* 0x0000001c0e007c0c */ /* 0x000fe2000c761270 */
[----:B------:R-:W-:Y:S01]  /*72160*/  ULDC UR9, c[0x0][0x228] ;  /* 0x00008a0000097ab9 */ /* 0x000fe20000000800 */
[----:B------:R-:W-:Y:S02]  /*72170*/  ISETP.LT.AND P2, PT, R13, UR20, !P0 ;  /* 0x000000140d007c0c */ /* 0x000fe4000c741270 */
[----:B------:R-:W-:Y:S01]  /*72180*/  ISETP.LT.AND P1, PT, R12, UR29, !P0 ;  /* 0x0000001d0c007c0c */ /* 0x000fe2000c721270 */
[----:B------:R-:W-:-:S08]  /*72190*/  ULDC.64 UR28, c[0x0][0x228] ;  /* 0x00008a00001c7ab9 */ /* 0x000fd00000000a00 */
[----:B------:R-:W-:Y:S01]  /*721a0*/  @P3 LOP3.LUT R172, R172, 0x4000000, RZ, 0xfc, !PT ;  /* 0x04000000acac3812 */ /* 0x000fe200078efcff */
[----:B------:R1:W-:Y:S01]  /*721b0*/  STL [R1+0x266c], R24 ;  /* 0x00266c1801007387 */ /* 0x0003e20000100800 */
[----:B------:R-:W-:Y:S02]  /*721c0*/  ULDC UR20, c[0x0][0x228] ;  /* 0x00008a0000147ab9 */ /* 0x000fe40000000800 */
[----:B------:R-:W-:Y:S01]  /*721d0*/  LOP3.LUT R172, R172, 0xfdffffff, RZ, 0xc0, !PT ;  /* 0xfdffffffacac7812 */ /* 0x000fe200078ec0ff */
[----:B------:R-:W4:Y:S03]  /*721e0*/  LDL.LU R66, [R1+0x32c4] ;  /* 0x0032c40001427983 */ /* 0x000f260000300800 */
[----:B------:R-:W-:Y:S02]  /*721f0*/  @P2 LOP3.LUT R172, R172, 0x2000000, RZ, 0xfc, !PT ;  /* 0x02000000acac2812 */ /* 0x000fe400078efcff */
[----:B------:R-:W-:-:S02]  /*72200*/  ISETP.LT.AND P0, PT, R11, UR30, !P0 ;  /* 0x0000001e0b007c0c */ /* 0x000fc4000c701270 */
        /* <DEDUP_REMOVED lines=10> */
[----:B------:R-:W-:Y:S01]  /*722b0*/  ISETP.LT.AND P2, PT, R13, UR25, !P0 ;  /* 0x000000190d007c0c */ /* 0x000fe2000c741270 */
[----:B------:R-:W-:Y:S01]  /*722c0*/  ULDC.64 UR24, c[0x0][0x228] ;  /* 0x00008a0000187ab9 */ /* 0x000fe20000000a00 */
[----:B------:R-:W-:Y:S01]  /*722d0*/  ISETP.LT.AND P1, PT, R12, UR48, !P0 ;  /* 0x000000300c007c0c */ /* 0x000fe2000c721270 */
[----:B------:R1:W-:Y:S08]  /*722e0*/  STL [R1+0x2670], R24 ;  /* 0x0026701801007387 */ /* 0x0003f00000100800 */
[----:B------:R-:W-:Y:S01]  /*722f0*/  @P3 LOP3.LUT R172, R172, 0x400000, RZ, 0xfc, !PT ;  /* 0x00400000acac3812 */ /* 0x000fe200078efcff */
[----:B------:R-:W2:Y:S01]  /*72300*/  LDL.LU R65, [R1+0x32c0] ;  /* 0x0032c00001417983 */ /* 0x000ea20000300800 */
        /* <DEDUP_REMOVED lines=13> */
[----:B------:R-:W-:Y:S01]  /*723e0*/  VIADD R48, R10, 0x162 ;  /* 0x000001620a307836 */ /* 0x000fe20000000000 */
[----:B------:R-:W-:Y:S01]  /*723f0*/  ISETP.LT.AND P2, PT, R13, UR41, !P0 ;  /* 0x000000290d007c0c */ /* 0x000fe2000c741270 */
[----:B------:R-:W-:Y:S01]  /*72400*/  ULDC.64 UR40, c[0x0][0x228] ;  /* 0x00008a0000287ab9 */ /* 0x000fe20000000a00 */
[----:B------:R-:W-:Y:S01]  /*72410*/  ISETP.LT.AND P1, PT, R12, UR46, !P0 ;  /* 0x0000002e0c007c0c */ /* 0x000fe2000c721270 */
[----:B------:R1:W-:Y:S01]  /*72420*/  STL [R1+0x2674], R24 ;  /* 0x0026741801007387 */ /* 0x0003e20000100800 */
[----:B------:R-:W-:-:S07]  /*72430*/  ULDC UR6, c[0x0][0x228] ;  /* 0x00008a0000067ab9 */ /* 0x000fce0000000800 */
[----:B------:R-:W-:Y:S01]  /*72440*/  @P3 LOP3.LUT R172, R172, 0x40000, RZ, 0xfc, !PT ;  /* 0x00040000acac3812 */ /* 0x000fe200078efcff */
[----:B------:R-:W3:Y:S01]  /*72450*/  LDL.LU R64, [R1+0x32bc] ;  /* 0x0032bc0001407983 */ /* 0x000ee20000300800 */
[----:B------:R-:W-:Y:S01]  /*72460*/  VIADD R47, R10, 0x161 ;  /* 0x000001610a2f7836 */ /* 0x000fe20000000000 */
[----:B------:R-:W-:Y:S01]  /*72470*/  ULDC UR46, c[0x0][0x228] ;  /* 0x00008a00002e7ab9 */ /* 0x000fe20000000800 */
        /* <DEDUP_REMOVED lines=13> */
[----:B------:R-:W-:Y:S01]  /*72550*/  ULDC UR58, c[0x0][0x228] ;  /* 0x00008a00003a7ab9 */ /* 0x000fe20000000800 */
[----:B------:R-:W-:Y:S01]  /*72560*/  ISETP.LT.AND P2, PT, R13, UR59, !P0 ;  /* 0x0000003b0d007c0c */ /* 0x000fe2000c741270 */
[----:B------:R-:W-:Y:S01]  /*72570*/  ULDC UR59, c[0x0][0x228] ;  /* 0x00008a00003b7ab9 */ /* 0x000fe20000000800 */
[----:B------:R-:W-:Y:S02]  /*72580*/  LOP3.LUT R172, R172, 0xffffbfff, RZ, 0xc0, !PT ;  /* 0xffffbfffacac7812 */ /* 0x000fe400078ec0ff */
[----:B------:R-:W-:Y:S01]  /*72590*/  ISETP.LT.AND P1, PT, R12, UR45, !P0 ;  /* 0x0000002d0c007c0c */ /* 0x000fe2000c721270 */
[----:B------:R1:W-:Y:S06]  /*725a0*/  STL [R1+0x2678], R24 ;  /* 0x0026781801007387 */ /* 0x0003ec0000100800 */
[----:B------:R-:W-:Y:S01]  /*725b0*/  @P3 LOP3.LUT R172, R172, 0x4000, RZ, 0xfc, !PT ;  /* 0x00004000acac3812 */ /* 0x000fe200078efcff */
[----:B------:R-:W4:Y:S01]  /*725c0*/  LDL.LU R63, [R1+0x32b8] ;  /* 0x0032b800013f7983 */ /* 0x000f220000300800 */
[----:B------:R-:W-:-:S02]  /*725d0*/  ULDC UR45, c[0x0][0x228] ;  /* 0x00008a00002d7ab9 */ /* 0x000fc40000000800 */
        /* <DEDUP_REMOVED lines=9> */
[----:B------:R-:W-:-:S03]  /*72670*/  ULDC.64 UR30, c[0x0][0x228] ;  /* 0x00008a00001e7ab9 */ /* 0x000fc60000000a00 */
[----:B------:R-:W-:Y:S01]  /*72680*/  ISETP.LT.AND P3, PT, R14, UR52, !P0 ;  /* 0x000000340e007c0c */ /* 0x000fe2000c761270 */
[----:B-1----:R-:W-:Y:S01]  /*72690*/  VIADD R24, R24, UR24 ;  /* 0x0000001818187c36 */ /* 0x002fe20008000000 */
[----:B------:R-:W-:Y:S01]  /*726a0*/  ISETP.LT.AND P2, PT, R13, UR58, !P0 ;  /* 0x0000003a0d007c0c */ /* 0x000fe2000c741270 */
[----:B------:R-:W-:Y:S01]  /*726b0*/  ULDC UR58, c[0x0][0x228] ;  /* 0x00008a00003a7ab9 */ /* 0x000fe20000000800 */
[----:B------:R-:W-:Y:S01]  /*726c0*/  LOP3.LUT R172, R172, 0xfffffbff, RZ, 0xc0, !PT ;  /* 0xfffffbffacac7812 */ /* 0x000fe200078ec0ff */
[----:B------:R-:W-:Y:S01]  /*726d0*/  ULDC UR24, c[0x0][0x248] ;  /* 0x0000920000187ab9 */ /* 0x000fe20000000800 */
[----:B------:R-:W-:Y:S01]  /*726e0*/  ISETP.LT.AND P1, PT, R12, UR59, !P0 ;  /* 0x0000003b0c007c0c */ /* 0x000fe2000c721270 */
[----:B------:R-:W-:Y:S01]  /*726f0*/  ULDC UR59, c[0x0][0x228] ;  /* 0x00008a00003b7ab9 */ /* 0x000fe20000000800 */
[----:B------:R-:W-:Y:S01]  /*72700*/  VIADD R46, R10, 0x160 ;  /* 0x000001600a2e7836 */ /* 0x000fe20000000000 */
[----:B------:R-:W-:-:S04]  /*72710*/  ULDC UR52, c[0x0][0x228] ;  /* 0x00008a0000347ab9 */ /* 0x000fc80000000800 */
[----:B------:R-:W-:-:S04]  /*72720*/  @P3 LOP3.LUT R172, R172, 0x400, RZ, 0xfc, !PT ;  /* 0x00000400acac3812 */ /* 0x000fc800078efcff */
        /* <DEDUP_REMOVED lines=14> */
[----:B------:R-:W2:Y:S01]  /*72810*/  LDL.LU R62, [R1+0x32b4] ;  /* 0x0032b400013e7983 */ /* 0x000ea20000300800 */
[----:B------:R-:W-:Y:S01]  /*72820*/  ISETP.LT.AND P1, PT, R12, UR60, !P0 ;  /* 0x0000003c0c007c0c */ /* 0x000fe2000c721270 */
[----:B------:R-:W-:Y:S01]  /*72830*/  VIADD R45, R10, 0x15f ;  /* 0x0000015f0a2d7836 */ /* 0x000fe20000000000 */
[----:B------:R-:W-:-:S05]  /*72840*/  ULDC UR58, c[0x0][0x228] ;  /* 0x00008a00003a7ab9 */ /* 0x000fca0000000800 */
[----:B------:R-:W-:Y:S01]  /*72850*/  @P3 LOP3.LUT R172, R172, 0x40, RZ, 0xfc, !PT ;  /* 0x00000040acac3812 */ /* 0x000fe200078efcff */
[----:B-1----:R-:W-:Y:S01]  /*72860*/  VIADD R24, R24, UR24 ;  /* 0x0000001818187c36 */ /* 0x002fe20008000000 */
[----:B------:R-:W-:Y:S01]  /*72870*/  ISETP.LT.AND P0, PT, R11, UR30, !P0 ;  /* 0x0000001e0b007c0c */ /* 0x000fe2000c701270 */
[----:B------:R-:W-:Y:S01]  /*72880*/  ULDC UR24, c[0x0][0x248] ;  /* 0x0000920000187ab9 */ /* 0x000fe20000000800 */
[----:B------:R-:W-:Y:S01]  /*72890*/  LOP3.LUT R172, R172, 0xffffffdf, RZ, 0xc0, !PT ;  /* 0xffffffdfacac7812 */ /* 0x000fe200078ec0ff */
[----:B------:R-:W-:-:S03]  /*728a0*/  ULDC UR60, c[0x0][0x228] ;  /* 0x00008a00003c7ab9 */ /* 0x000fc60000000800 */
[----:B------:R-:W-:-:S04]  /*728b0*/  @P2 LOP3.LUT R172, R172, 0x20, RZ, 0xfc, !PT ;  /* 0x00000020acac2812 */ /* 0x000fc800078efcff */
[----:B------:R-:W-:-:S04]  /*728c0*/  LOP3.LUT R172, R172, 0xffffffef, RZ, 0xc0, !PT ;  /* 0xffffffefacac7812 */ /* 0x000fc800078ec0ff */
[----:B------:R-:W-:-:S04]  /*728d0*/  @P1 LOP3.LUT R172, R172, 0x10, RZ, 0xfc, !PT ;  /* 0x00000010acac1812 */ /* 0x000fc800078efcff */
[----:B------:R-:W-:-:S04]  /*728e0*/  LOP3.LUT R172, R172, 0xfffffff7, RZ, 0xc0, !PT ;  /* 0xfffffff7acac7812 */ /* 0x000fc800078ec0ff */
[----:B------:R-:W-:Y:S02]  /*728f0*/  @P0 LOP3.LUT R172, R172, 0x8, RZ, 0xfc, !PT ;  /* 0x00000008acac0812 */ /* 0x000fe400078efcff */
[----:B------:R-:W-:-:S04]  /*72900*/  ISETP.GE.AND P0, PT, R60, UR25, PT ;  /* 0x000000193c007c0c */ /* 0x000fc8000bf06270 */
[----:B------:R-:W-:Y:S01]  /*72910*/  ISETP.LT.AND P3, PT, R14, UR59, !P0 ;  /* 0x0000003b0e007c0c */ /* 0x000fe2000c761270 */
[----:B------:R1:W-:Y:S01]  /*72920*/  STL [R1+0x2680], R24 ;  /* 0x0026801801007387 */ /* 0x0003e20000100800 */
[----:B------:R-:W-:Y:S01]  /*72930*/  ISETP.LT.AND P2, PT, R13, UR49, !P0 ;  /* 0x000000310d007c0c */ /* 0x000fe2000c741270 */
[----:B------:R-:W-:Y:S01]  /*72940*/  VIADD R44, R10, 0x15e ;  /* 0x0000015e0a2c7836 */ /* 0x000fe20000000000 */
[----:B------:R-:W-:Y:S01]  /*72950*/  ISETP.LT.AND P1, PT, R12, UR47, !P0 ;  /* 0x0000002f0c007c0c */ /* 0x000fe2000c721270 */
[----:B------:R-:W3:Y:S01]  /*72960*/  LDL.LU R61, [R1+0x32b0] ;  /* 0x0032b000013d7983 */ /* 0x000ee20000300800 */
[----:B------:R-:W-:Y:S01]  /*72970*/  ISETP.LT.AND P0, PT, R11, UR28, !P0 ;  /* 0x0000001c0b007c0c */ /* 0x000fe2000c701270 */
[----:B------:R-:W-:Y:S01]  /*72980*/  ULDC UR59, c[0x0][0x228] ;  /* 0x00008a00003b7ab9 */ /* 0x000fe20000000800 */
[----:B------:R-:W-:Y:S01]  /*72990*/  LOP3.LUT R172, R172, 0xfffffffb, RZ, 0xc0, !PT ;  /* 0xfffffffbacac7812 */ /* 0x000fe200078ec0ff */
[----:B------:R-:W-:Y:S01]  /*729a0*/  VIADD R43, R10, 0x15d ;  /* 0x0000015d0a2b7836 */ /* 0x000fe20000000000 */
[----:B------:R-:W-:Y:S01]  /*729b0*/  LOP3.LUT R169, R169, 0x7fffffff, RZ, 0xc0, !PT ;  /* 0x7fffffffa9a97812 */ /* 0x000fe200078ec0ff */
[----:B-1----:R-:W-:Y:S01]  /*729c0*/  VIADD R24, R24, UR24 ;  /* 0x0000001818187c36 */ /* 0x002fe20008000000 */
[----:B------:R-:W-:Y:S01]  /*729d0*/  ULDC UR24, c[0x0][0x248] ;  /* 0x0000920000187ab9 */ /* 0x000fe20000000800 */
[----:B------:R-:W-:Y:S01]  /*729e0*/  @P3 LOP3.LUT R172, R172, 0x4, RZ, 0xfc, !PT ;  /* 0x00000004acac3812 */ /* 0x000fe200078efcff */
[C---:B------:R-:W-:Y:S01]  /*729f0*/  VIADD R42, R10.reuse, 0x15c ;  /* 0x0000015c0a2a7836 */ /* 0x040fe20000000000 */
[----:B------:R-:W-:Y:S01]  /*72a00*/  ULDC UR49, c[0x0][0x228] ;  /* 0x00008a0000317ab9 */ /* 0x000fe20000000800 */
[----:B------:R-:W-:Y:S01]  /*72a10*/  VIADD R41, R10, 0x15b ;  /* 0x0000015b0a297836 */ /* 0x000fe20000000000 */
[----:B------:R-:W-:Y:S01]  /*72a20*/  LOP3.LUT R168, R168, 0x7fffffff, RZ, 0xc0, !PT ;  /* 0x7fffffffa8a87812 */ /* 0x000fe200078ec0ff */
[C---:B------:R-:W-:Y:S01]  /*72a30*/  VIADD R40, R10.reuse, 0x15a ;  /* 0x0000015a0a287836 */ /* 0x040fe20000000000 */
[----:B------:R-:W-:Y:S01]  /*72a40*/  @P0 LOP3.LUT R171, R171, 0x80000000, RZ, 0xfc, !PT ;  /* 0x80000000abab0812 */ /* 0x000fe200078efcff */
[C---:B------:R-:W-:Y:S01]  /*72a50*/  VIADD R39, R10.reuse, 0x159 ;  /* 0x000001590a277836 */ /* 0x040fe20000000000 */
[----:B------:R-:W-:Y:S01]  /*72a60*/  ISETP.GE.AND P0, PT, R59, UR41, PT ;  /* 0x000000293b007c0c */ /* 0x000fe2000bf06270 */
[----:B------:R-:W-:Y:S01]  /*72a70*/  VIADD R38, R10, 0x158 ;  /* 0x000001580a267836 */ /* 0x000fe20000000000 */
[----:B------:R-:W-:-:S02]  /*72a80*/  ULDC UR47, c[0x0][0x228] ;  /* 0x00008a00002f7ab9 */ /* 0x000fc40000000800 */
[----:B------:R-:W-:Y:S01]  /*72a90*/  ISETP.LT.AND P3, PT, R14, UR40, !P0 ;  /* 0x000000280e007c0c */ /* 0x000fe2000c761270 */
[----:B------:R1:W-:Y:S01]  /*72aa0*/  STL [R1+0x2684], R24 ;  /* 0x0026841801007387 */ /* 0x0003e20000100800 */
[----:B------:R-:W-:Y:S01]  /*72ab0*/  LOP3.LUT R172, R172, 0xfffffffd, RZ, 0xc0, !PT ;  /* 0xfffffffdacac7812 */ /* 0x000fe200078ec0ff */
[----:B------:R-:W-:Y:S01]  /*72ac0*/  ULDC.64 UR40, c[0x0][0x228] ;  /* 0x00008a0000287ab9 */ /* 0x000fe20000000a00 */
[----:B------:R-:W-:Y:S01]  /*72ad0*/  LOP3.LUT R171, R171, 0xbfffffff, RZ, 0xc0, !PT ;  /* 0xbfffffffabab7812 */ /* 0x000fe200078ec0ff */
[----:B------:R-:W4:Y:S01]  /*72ae0*/  LDL.LU R60, [R1+0x32ac] ;  /* 0x0032ac00013c7983 */ /* 0x000f220000300800 */
[----:B------:R-:W-:Y:S02]  /*72af0*/  @P2 LOP3.LUT R172, R172, 0x2, RZ, 0xfc, !PT ;  /* 0x00000002acac2812 */ /* 0x000fe400078efcff */
[----:B------:R-:W-:Y:S01]  /*72b00*/  ISETP.LT.AND P2, PT, R13, UR48, !P0 ;  /* 0x000000300d007c0c */ /* 0x000fe2000c741270 */
[----:B------:R-:W-:Y:S01]  /*72b10*/  ULDC UR48, c[0x0][0x228] ;  /* 0x00008a0000307ab9 */ /* 0x000fe20000000800 */
[----:B------:R-:W-:-:S03]  /*72b20*/  LOP3.LUT R172, R172, 0xfffffffe, RZ, 0xc0, !PT ;  /* 0xfffffffeacac7812 */ /* 0x000fc600078ec0ff */
[----:B------:R-:W-:Y:S02]  /*72b30*/  @P3 LOP3.LUT R171, R171, 0x40000000, RZ, 0xfc, !PT ;  /* 0x40000000abab3812 */ /* 0x000fe400078efcff */
[----:B------:R-:W-:Y:S02]  /*72b40*/  @P1 LOP3.LUT R172, R172, 0x1, RZ, 0xfc, !PT ;  /* 0x00000001acac1812 */ /* 0x000fe400078efcff */
[----:B------:R-:W-:Y:S01]  /*72b50*/  ISETP.LT.AND P1, PT, R12, UR57, !P0 ;  /* 0x000000390c007c0c */ /* 0x000fe2000c721270 */
[----:B-1----:R-:W-:Y:S01]  /*72b60*/  VIADD R24, R24, UR24 ;  /* 0x0000001818187c36 */ /* 0x002fe20008000000 */
[----:B------:R-:W-:Y:S01]  /*72b70*/  LOP3.LUT R171, R171, 0xdfffffff, RZ, 0xc0, !PT ;  /* 0xdfffffffabab7812 */ /* 0x000fe200078ec0ff */
[----:B------:R-:W-:Y:S01]  /*72b80*/  ULDC.64 UR24, c[0x0][0x228] ;  /* 0x00008a0000187ab9 */ /* 0x000fe20000000a00 */
[----:B------:R-:W-:Y:S02]  /*72b90*/  ULDC UR57, c[0x0][0x228] ;  /* 0x00008a0000397ab9 */ /* 0x000fe40000000800 */
[----:B------:R-:W-:-:S02]  /*72ba0*/  @P2 LOP3.LUT R171, R171, 0x20000000, RZ, 0xfc, !PT ;  /* 0x20000000abab2812 */ /* 0x000fc400078efcff */
        /* <DEDUP_REMOVED lines=11> */
[----:B------:R1:W-:Y:S01]  /*72c60*/  STL [R1+0x2688], R24 ;  /* 0x0026881801007387 */ /* 0x0003e20000100800 */
[----:B------:R-:W-:Y:S01]  /*72c70*/  LOP3.LUT R171, R171, 0xfbffffff, RZ, 0xc0, !PT ;  /* 0xfbffffffabab7812 */ /* 0x000fe200078ec0ff */
[----:B------:R-:W-:Y:S01]  /*72c80*/  ULDC UR56, c[0x0][0x228] ;  /* 0x00008a0000387ab9 */ /* 0x000fe20000000800 */
[----:B------:R-:W-:Y:S01]  /*72c90*/  ISETP.LT.AND P1, PT, R12, UR54, !P0 ;  /* 0x000000360c007c0c */ /* 0x000fe2000c721270 */
[----:B------:R-:W2:Y:S06]  /*72ca0*/  LDL.LU R59, [R1+0x32a8] ;  /* 0x0032a800013b7983 */ /* 0x000eac0000300800 */
[----:B------:R-:W-:Y:S01]  /*72cb0*/  @P3 LOP3.LUT R171, R171, 0x4000000, RZ, 0xfc, !PT ;  /* 0x04000000abab3812 */ /* 0x000fe200078efcff */
[----:B-1----:R-:W-:Y:S01]  /*72cc0*/  VIADD R24, R24, UR24 ;  /* 0x0000001818187c36 */ /* 0x002fe20008000000 */
[----:B------:R-:W-:Y:S01]  /*72cd0*/  ISETP.LT.AND P0, PT, R11, UR40, !P0 ;  /* 0x000000280b007c0c */ /* 0x000fe2000c701270 */
[----:B------:R-:W-:Y:S01]  /*72ce0*/  ULDC UR24, c[0x0][0x248] ;  /* 0x0000920000187ab9 */ /* 0x000fe20000000800 */
[----:B------:R-:W-:Y:S01]  /*72cf0*/  LOP3.LUT R171, R171, 0xfdffffff, RZ, 0xc0, !PT ;  /* 0xfdffffffabab7812 */ /* 0x000fe200078ec0ff */
[----:B------:R-:W-:Y:S01]  /*72d00*/  ULDC UR40, c[0x0][0x228] ;  /* 0x00008a0000287ab9 */ /* 0x000fe20000000800 */
[----:B------:R-:W-:Y:S01]  /*72d10*/  VIADD R37, R10, 0x157 ;  /* 0x000001570a257836 */ /* 0x000fe20000000000 */
[----:B------:R-:W-:Y:S01]  /*72d20*/  ULDC UR54, c[0x0][0x228] ;  /* 0x00008a0000367ab9 */ /* 0x000fe20000000800 */
[----:B------:R-:W-:-:S04]  /*72d30*/  @P2 LOP3.LUT R171, R171, 0x2000000, RZ, 0xfc, !PT ;  /* 0x02000000abab2812 */ /* 0x000fc800078efcff */
        /* <DEDUP_REMOVED lines=11> */
[----:B------:R-:W-:Y:S01]  /*72df0*/  VIADD R36, R10, 0x156 ;  /* 0x000001560a247836 */ /* 0x000fe20000000000 */
[----:B------:R-:W-:Y:S01]  /*72e00*/  ISETP.LT.AND P1, PT, R12, UR44, !P0 ;  /* 0x0000002c0c007c0c */ /* 0x000fe2000c721270 */
[----:B------:R-:W3:Y:S01]  /*72e10*/  LDL.LU R58, [R1+0x32a4] ;  /* 0x0032a400013a7983 */ /* 0x000ee20000300800 */
[----:B------:R-:W-:Y:S01]  /*72e20*/  VIADD R35, R10, 0x155 ;  /* 0x000001550a237836 */ /* 0x000fe20000000000 */
[----:B------:R-:W-:-:S04]  /*72e30*/  ULDC UR43, c[0x0][0x228] ;  /* 0x00008a00002b7ab9 */ /* 0x000fc80000000800 */
        /* <DEDUP_REMOVED lines=20> */
[----:B------:R-:W4:Y:S01]  /*72f80*/  LDL.LU R57, [R1+0x32a0] ;  /* 0x0032a00001397983 */ /* 0x000f220000300800 */
[----:B------:R-:W-:-:S05]  /*72f90*/  ULDC UR39, c[0x0][0x228] ;  /* 0x00008a0000277ab9 */ /* 0x000fca0000000800 */
[----:B------:R-:W-:Y:S01]  /*72fa0*/  @P3 LOP3.LUT R171, R171, 0x40000, RZ, 0xfc, !PT ;  /* 0x00040000abab3812 */ /* 0x000fe200078efcff */
[----:B-1----:R-:W-:Y:S01]  /*72fb0*/  VIADD R24, R24, UR24 ;  /* 0x0000001818187c36 */ /* 0x002fe20008000000 */
[----:B------:R-:W-:Y:S01]  /*72fc0*/  ISETP.LT.AND P0, PT, R11, UR30, !P0 ;  /* 0x0000001e0b007c0c */ /* 0x000fe2000c701270 */
[----:B------:R-:W-:Y:S01]  /*72fd0*/  ULDC UR24, c[0x0][0x248] ;  /* 0x0000920000187ab9 */ /* 0x000fe20000000800 */
[----:B------:R-:W-:Y:S01]  /*72fe0*/  LOP3.LUT R171, R171, 0xfffdffff, RZ, 0xc0, !PT ;  /* 0xfffdffffabab7812 */ /* 0x000fe200078ec0ff */
[----:B------:R-:W-:Y:S01]  /*72ff0*/  ULDC UR30, c[0x0][0x228] ;  /* 0x00008a00001e7ab9 */ /* 0x000fe20000000800 */
[----:B------:R-:W-:Y:S02]  /*73000*/  ULDC UR42, c[0x0][0x228] ;  /* 0x00008a00002a7ab9 */ /* 0x000fe40000000800 */
        /* <DEDUP_REMOVED lines=20> */
[----:B------:R-:W-:Y:S01]  /*73150*/  ULDC UR35, c[0x0][0x228] ;  /* 0x00008a0000237ab9 */ /* 0x000fe20000000800 */
[----:B------:R1:W-:Y:S01]  /*73160*/  STL [R1+0x2698], R24 ;  /* 0x0026981801007387 */ /* 0x0003e20000100800 */
[----:B------:R-:W-:Y:S01]  /*73170*/  VIADD R32, R10, 0x152 ;  /* 0x000001520a207836 */ /* 0x000fe20000000000 */
[----:B------:R-:W-:Y:S01]  /*73180*/  @P2 LOP3.LUT R171, R171, 0x2000, RZ, 0xfc, !PT ;  /* 0x00002000abab2812 */ /* 0x000fe200078efcff */
[----:B------:R-:W-:Y:S01]  /*73190*/  ULDC UR28, c[0x0][0x228] ;  /* 0x00008a00001c7ab9 */ /* 0x000fe20000000800 */
[----:B------:R-:W3:Y:S02]  /*731a0*/  LDL.LU R55, [R1+0x3298] ;  /* 0x0032980001377983 */ /* 0x000ee40000300800 */
        /* <DEDUP_REMOVED lines=9> */
[----:B------:R-:W-:Y:S01]  /*73240*/  ULDC UR41, c[0x0][0x228] ;  /* 0x00008a0000297ab9 */ /* 0x000fe20000000800 */
[----:B------:R-:W-:Y:S01]  /*73250*/  ISETP.LT.AND P2, PT, R13, UR22, !P0 ;  /* 0x000000160d007c0c */ /* 0x000fe2000c741270 */
[----:B------:R-:W-:Y:S01]  /*73260*/  ULDC UR22, c[0x0][0x248] ;  /* 0x0000920000167ab9 */ /* 0x000fe20000000800 */
[----:B------:R-:W-:Y:S01]  /*73270*/  ISETP.LT.AND P1, PT, R12, UR23, !P0 ;  /* 0x000000170c007c0c */ /* 0x000fe2000c721270 */
[----:B------:R1:W-:Y:S01]  /*73280*/  STL [R1+0x269c], R24 ;  /* 0x00269c1801007387 */ /* 0x0003e20000100800 */
[----:B------:R-:W-:-:S07]  /*73290*/  ULDC UR53, c[0x0][0x228] ;  /* 0x00008a0000357ab9 */ /* 0x000fce0000000800 */
[----:B------:R-:W-:Y:S01]  /*732a0*/  @P3 LOP3.LUT R171, R171, 0x400, RZ, 0xfc, !PT ;  /* 0x00000400abab3812 */ /* 0x000fe200078efcff */
[----:B------:R-:W4:Y:S03]  /*732b0*/  LDL.LU R54, [R1+0x3294] ;  /* 0x0032940001367983 */ /* 0x000f260000300800 */
        /* <DEDUP_REMOVED lines=16> */
[----:B------:R-:W-:Y:S01]  /*733c0*/  ULDC UR14, c[0x0][0x248] ;  /* 0x00009200000e7ab9 */ /* 0x000fe20000000800 */
[----:B------:R-:W-:Y:S02]  /*733d0*/  ISETP.LT.AND P2, PT, R13, UR27, !P0 ;  /* 0x0000001b0d007c0c */ /* 0x000fe4000c741270 */
[----:B------:R-:W-:-:S09]  /*733e0*/  ISETP.LT.AND P1, PT, R12, UR15, !P0 ;  /* 0x0000000f0c007c0c */ /* 0x000fd2000c721270 */
[----:B------:R-:W-:-:S04]  /*733f0*/  @P3 LOP3.LUT R171, R171, 0x40, RZ, 0xfc, !PT ;  /* 0x00000040abab3812 */ /* 0x000fc800078efcff */
[----:B------:R-:W-:-:S04]  /*73400*/  LOP3.LUT R171, R171, 0xffffffdf, RZ, 0xc0, !PT ;  /* 0xffffffdfabab7812 */ /* 0x000fc800078ec0ff */
[----:B------:R-:W-:Y:S02]  /*73410*/  @P2 LOP3.LUT R171, R171, 0x20, RZ, 0xfc, !PT ;  /* 0x00000020abab2812 */ /* 0x000fe400078efcff */
[----:B------:R-:W-:Y:S01]  /*73420*/  ISETP.LT.AND P0, PT, R11, UR22, !P0 ;  /* 0x000000160b007c0c */ /* 0x000fe2000c701270 */
[----:B------:R1:W-:Y:S01]  /*73430*/  STL [R1+0x26a0], R24 ;  /* 0x0026a01801007387 */ /* 0x0003e20000100800 */
[----:B------:R-:W-:Y:S01]  /*73440*/  LOP3.LUT R171, R171, 0xffffffef, RZ, 0xc0, !PT ;  /* 0xffffffefabab7812 */ /* 0x000fe200078ec0ff */
[----:B------:R-:W-:-:S03]  /*73450*/  ULDC UR22, c[0x0][0x228] ;  /* 0x00008a0000167ab9 */ /* 0x000fc60000000800 */
[----:B------:R-:W-:-:S04]  /*73460*/  @P1 LOP3.LUT R171, R171, 0x10, RZ, 0xfc, !PT ;  /* 0x00000010abab1812 */ /* 0x000fc800078efcff */
[----:B------:R-:W-:Y:S01]  /*73470*/  LOP3.LUT R171, R171, 0xfffffff7, RZ, 0xc0, !PT ;  /* 0xfffffff7abab7812 */ /* 0x000fe200078ec0ff */
[----:B-1----:R-:W-:Y:S01]  /*73480*/  VIADD R24, R24, UR14 ;  /* 0x0000000e18187c36 */ /* 0x002fe20008000000 */
[----:B------:R-:W-:Y:S02]  /*73490*/  ULDC.64 UR14, c[0x0][0x228] ;  /* 0x00008a00000e7ab9 */ /* 0x000fe40000000a00 */
[----:B------:R-:W-:Y:S02]  /*734a0*/  @P0 LOP3.LUT R171, R171, 0x8, RZ, 0xfc, !PT ;  /* 0x00000008abab0812 */ /* 0x000fe400078efcff */
[----:B------:R-:W-:Y:S02]  /*734b0*/  ISETP.GE.AND P0, PT, R52, UR31, PT ;  /* 0x0000001f34007c0c */ /* 0x000fe4000bf06270 */
[----:B------:R-:W-:Y:S01]  /*734c0*/  LOP3.LUT R171, R171, 0xfffffffb, RZ, 0xc0, !PT ;  /* 0xfffffffbabab7812 */ /* 0x000fe200078ec0ff */
[----:B------:R-:W3:Y:S01]  /*734d0*/  LDL.LU R52, [R1+0x328c] ;  /* 0x00328c0001347983 */ /* 0x000ee20000300800 */
[----:B------:R-:W-:-:S02]  /*734e0*/  ISETP.LT.AND P3, PT, R14, UR18, !P0 ;  /* 0x000000120e007c0c */ /* 0x000fc4000c761270 */
[----:B------:R-:W-:Y:S01]  /*734f0*/  ISETP.LT.AND P2, PT, R13, UR19, !P0 ;  /* 0x000000130d007c0c */ /* 0x000fe2000c741270 */
[----:B------:R-:W-:Y:S01]  /*73500*/  ULDC.64 UR18, c[0x0][0x228] ;  /* 0x00008a0000127ab9 */ /* 0x000fe20000000a00 */
[----:B------:R-:W-:Y:S01]  /*73510*/  ISETP.LT.AND P1, PT, R12, UR26, !P0 ;  /* 0x0000001a0c007c0c */ /* 0x000fe2000c721270 */
[----:B------:R1:W-:Y:S01]  /*73520*/  STL [R1+0x26a4], R24 ;  /* 0x0026a41801007387 */ /* 0x0003e20000100800 */
[----:B------:R-:W-:Y:S01]  /*73530*/  ISETP.LT.AND P0, PT, R11, UR14, !P0 ;  /* 0x0000000e0b007c0c */ /* 0x000fe2000c701270 */
[----:B------:R-:W-:Y:S01]  /*73540*/  ULDC UR14, c[0x0][0x248] ;  /* 0x00009200000e7ab9 */ /* 0x000fe20000000800 */
[----:B------:R-:W-:-:S05]  /*73550*/  ULDC.64 UR26, c[0x0][0x228] ;  /* 0x00008a00001a7ab9 */ /* 0x000fca0000000a00 */
[----:B------:R-:W-:-:S06]  /*73560*/  @P3 LOP3.LUT R171, R171, 0x4, RZ, 0xfc, !PT ;  /* 0x00000004abab3812 */ /* 0x000fcc00078efcff */
[----:B------:R-:W-:Y:S02]  /*73570*/  @P0 LOP3.LUT R170, R170, 0x80000000, RZ, 0xfc, !PT ;  /* 0x80000000aaaa0812 */ /* 0x000fe400078efcff */
[----:B------:R-:W-:Y:S01]  /*73580*/  ISETP.GE.AND P0, PT, R51, UR29, PT ;  /* 0x0000001d33007c0c */ /* 0x000fe2000bf06270 */
[----:B-1----:R-:W-:Y:S01]  /*73590*/  VIADD R24, R24, UR14 ;  /* 0x0000000e18187c36 */ /* 0x002fe20008000000 */
[----:B------:R-:W-:Y:S01]  /*735a0*/  LOP3.LUT R171, R171, 0xfffffffd, RZ, 0xc0, !PT ;  /* 0xfffffffdabab7812 */ /* 0x000fe200078ec0ff */
[----:B------:R-:W4:Y:S01]  /*735b0*/  LDL.LU R51, [R1+0x3288] ;  /* 0x0032880001337983 */ /* 0x000f220000300800 */
[----:B------:R-:W-:Y:S01]  /*735c0*/  ISETP.LT.AND P3, PT, R14, UR12, !P0 ;  /* 0x0000000c0e007c0c */ /* 0x000fe2000c761270 */
[----:B------:R-:W-:Y:S01]  /*735d0*/  ULDC UR12, c[0x0][0x248] ;  /* 0x00009200000c7ab9 */ /* 0x000fe20000000800 */
[----:B------:R-:W-:Y:S01]  /*735e0*/  @P2 LOP3.LUT R171, R171, 0x2, RZ, 0xfc, !PT ;  /* 0x00000002abab2812 */ /* 0x000fe200078efcff */
[----:B------:R-:W-:Y:S01]  /*735f0*/  ULDC UR29, c[0x0][0x228] ;  /* 0x00008a00001d7ab9 */ /* 0x000fe20000000800 */
[----:B------:R-:W-:Y:S01]  /*73600*/  ISETP.LT.AND P2, PT, R13, UR13, !P0 ;  /* 0x0000000d0d007c0c */ /* 0x000fe2000c741270 */
[----:B------:R-:W-:Y:S01]  /*73610*/  ULDC UR14, c[0x0][0x228] ;  /* 0x00008a00000e7ab9 */ /* 0x000fe20000000800 */
[----:B------:R-:W-:-:S02]  /*73620*/  LOP3.LUT R170, R170, 0xbfffffff, RZ, 0xc0, !PT ;  /* 0xbfffffffaaaa7812 */ /* 0x000fc400078ec0ff */
[----:B------:R-:W-:-:S05]  /*73630*/  LOP3.LUT R171, R171, 0xfffffffe, RZ, 0xc0, !PT ;  /* 0xfffffffeabab7812 */ /* 0x000fca00078ec0ff */
[----:B------:R-:W-:Y:S02]  /*73640*/  @P3 LOP3.LUT R170, R170, 0x40000000, RZ, 0xfc, !PT ;  /* 0x40000000aaaa3812 */ /* 0x000fe400078efcff */
[----:B------:R-:W-:Y:S02]  /*73650*/  @P1 LOP3.LUT R171, R171, 0x1, RZ, 0xfc, !PT ;  /* 0x00000001abab1812 */ /* 0x000fe400078efcff */
[----:B------:R-:W-:Y:S01]  /*73660*/  ISETP.LT.AND P1, PT, R12, UR21, !P0 ;  /* 0x000000150c007c0c */ /* 0x000fe2000c721270 */
[----:B------:R1:W-:Y:S01]  /*73670*/  STL [R1+0x26a8], R24 ;  /* 0x0026a81801007387 */ /* 0x0003e20000100800 */
[----:B------:R-:W-:Y:S01]  /*73680*/  LOP3.LUT R170, R170, 0xdfffffff, RZ, 0xc0, !PT ;  /* 0xdfffffffaaaa7812 */ /* 0x000fe200078ec0ff */
[----:B------:R-:W-:-:S03]  /*73690*/  ULDC UR21, c[0x0][0x228] ;  /* 0x00008a0000157ab9 */ /* 0x000fc60000000800 */
[----:B------:R-:W-:Y:S02]  /*736a0*/  @P2 LOP3.LUT R170, R170, 0x20000000, RZ, 0xfc, !PT ;  /* 0x20000000aaaa2812 */ /* 0x000fe400078efcff */
[----:B------:R-:W-:Y:S01]  /*736b0*/  ISETP.LT.AND P0, PT, R11, UR18, !P0 ;  /* 0x000000120b007c0c */ /* 0x000fe2000c701270 */
[----:B------:R-:W-:Y:S01]  /*736c0*/  VIADD R30, R10, 0x150 ;  /* 0x000001500a1e7836 */ /* 0x000fe20000000000 */
[----:B------:R-:W-:Y:S01]  /*736d0*/  LOP3.LUT R170, R170, 0xefffffff, RZ, 0xc0, !PT ;  /* 0xefffffffaaaa7812 */ /* 0x000fe200078ec0ff */
[----:B-1----:R-:W-:Y:S01]  /*736e0*/  VIADD R24, R24, UR12 ;  /* 0x0000000c18187c36 */ /* 0x002fe20008000000 */
[----:B------:R-:W-:Y:S01]  /*736f0*/  ULDC.64 UR12, c[0x0][0x228] ;  /* 0x00008a00000c7ab9 */ /* 0x000fe20000000a00 */
        /* <DEDUP_REMOVED lines=13> */
[----:B------:R-:W-:-:S08]  /*737d0*/  ULDC.64 UR16, c[0x0][0x228] ;  /* 0x00008a0000107ab9 */ /* 0x000fd00000000a00 */
[----:B------:R-:W-:-:S04]  /*737e0*/  @P3 LOP3.LUT R170, R170, 0x4000000, RZ, 0xfc, !PT ;  /* 0x04000000aaaa3812 */ /* 0x000fc800078efcff */
        /* <DEDUP_REMOVED lines=15> */
[----:B------:R-:W-:Y:S01]  /*738e0*/  VIADD R29, R10, 0x14f ;  /* 0x0000014f0a1d7836 */ /* 0x000fe20000000000 */
[----:B------:R-:W-:Y:S01]  /*738f0*/  ISETP.LT.AND P1, PT, R12, UR11, !P0 ;  /* 0x0000000b0c007c0c */ /* 0x000fe2000c721270 */
[----:B------:R-:W-:Y:S01]  /*73900*/  ULDC.64 UR10, c[0x0][0x228] ;  /* 0x00008a00000a7ab9 */ /* 0x000fe20000000a00 */
[----:B------:R-:W-:Y:S01]  /*73910*/  VIADD R28, R10, 0x14e ;  /* 0x0000014e0a1c7836 */ /* 0x000fe20000000000 */
[----:B------:R-:W-:-:S06]  /*73920*/  ULDC UR12, c[0x0][0x228] ;  /* 0x00008a00000c7ab9 */ /* 0x000fcc0000000800 */
[----:B------:R-:W-:-:S04]  /*73930*/  @P3 LOP3.LUT R170, R170, 0x400000, RZ, 0xfc, !PT ;  /* 0x00400000aaaa3812 */ /* 0x000fc800078efcff */
[----:B------:R-:W-:-:S04]  /*73940*/  LOP3.LUT R170, R170, 0xffdfffff, RZ, 0xc0, !PT ;  /* 0xffdfffffaaaa7812 */ /* 0x000fc800078ec0ff */
[----:B------:R-:W-:Y:S02]  /*73950*/  @P2 LOP3.LUT R170, R170, 0x200000, RZ, 0xfc, !PT ;  /* 0x00200000aaaa2812 */ /* 0x000fe400078efcff */
[----:B------:R-:W-:Y:S01]  /*73960*/  ISETP.LT.AND P0, PT, R11, UR16, !P0 ;  /* 0x000000100b007c0c */ /* 0x000fe2000c701270 */
[----:B------:R1:W-:Y:S01]  /*73970*/  STL [R1+0x26b0], R24 ;  /* 0x0026b01801007387 */ /* 0x0003e20000100800 */
[----:B------:R-:W-:Y:S01]  /*73980*/  LOP3.LUT R170, R170, 0xffefffff, RZ, 0xc0, !PT ;  /* 0xffefffffaaaa7812 */ /* 0x000fe200078ec0ff */
[----:B------:R-:W-:Y:S02]  /*73990*/  ULDC UR16, c[0x0][0x228] ;  /* 0x00008a0000107ab9 */ /* 0x000fe40000000800 */
[----:B------:R-:W3:Y:S01]  /*739a0*/  LDL.LU R49, [R1+0x3280] ;  /* 0x0032800001317983 */ /* 0x000ee20000300800 */
        /* <DEDUP_REMOVED lines=8> */
[----:B------:R-:W-:Y:S01]  /*73a30*/  ULDC.64 UR8, c[0x0][0x228] ;  /* 0x00008a0000087ab9 */ /* 0x000fe20000000a00 */
[----:B------:R-:W-:Y:S01]  /*73a40*/  ISETP.LT.AND P2, PT, R13, UR6, !P0 ;  /* 0x000000060d007c0c */ /* 0x000fe2000c741270 */
[----:B------:R-:W-:Y:S01]  /*73a50*/  ULDC UR6, c[0x0][0x248] ;  /* 0x0000920000067ab9 */ /* 0x000fe20000000800 */
[----:B------:R-:W-:-:S09]  /*73a60*/  ISETP.LT.AND P1, PT, R12, UR7, !P0 ;  /* 0x000000070c007c0c */ /* 0x000fd2000c721270 */
[----:B------:R-:W-:-:S04]  /*73a70*/  @P3 LOP3.LUT R170, R170, 0x40000, RZ, 0xfc, !PT ;  /* 0x00040000aaaa3812 */ /* 0x000fc800078efcff */
[----:B------:R-:W-:-:S04]  /*73a80*/  LOP3.LUT R170, R170, 0xfffdffff, RZ, 0xc0, !PT ;  /* 0xfffdffffaaaa7812 */ /* 0x000fc800078ec0ff */
[----:B------:R-:W-:Y:S02]  /*73a90*/  @P2 LOP3.LUT R170, R170, 0x20000, RZ, 0xfc, !PT ;  /* 0x00020000aaaa2812 */ /* 0x000fe400078efcff */
[----:B------:R-:W-:Y:S01]  /*73aa0*/  ISETP.LT.AND P0, PT, R11, UR10, !P0 ;  /* 0x0000000a0b007c0c */ /* 0x000fe2000c701270 */
[----:B------:R1:W-:Y:S01]  /*73ab0*/  STL [R1+0x26b4], R24 ;  /* 0x0026b41801007387 */ /* 0x0003e20000100800 */
[----:B------:R-:W-:Y:S01]  /*73ac0*/  LOP3.LUT R170, R170, 0xfffeffff, RZ, 0xc0, !PT ;  /* 0xfffeffffaaaa7812 */ /* 0x000fe200078ec0ff */
[----:B------:R-:W-:Y:S01]  /*73ad0*/  VIADD R27, R10, 0x14d ;  /* 0x0000014d0a1b7836 */ /* 0x000fe20000000000 */
[----:B------:R-:W-:Y:S01]  /*73ae0*/  LOP3.LUT R167, R167, 0x7fffffff, RZ, 0xc0, !PT ;  /* 0x7fffffffa7a77812 */ /* 0x000fe200078ec0ff */
[----:B------:R-:W4:Y:S01]  /*73af0*/  LDL.LU R48, [R1+0x327c] ;  /* 0x00327c0001307983 */ /* 0x000f220000300800 */
[----:B------:R-:W-:Y:S01]  /*73b00*/  @P1 LOP3.LUT R170, R170, 0x10000, RZ, 0xfc, !PT ;  /* 0x00010000aaaa1812 */ /* 0x000fe200078efcff */
[----:B------:R-:W-:-:S03]  /*73b10*/  ULDC UR10, c[0x0][0x228] ;  /* 0x00008a00000a7ab9 */ /* 0x000fc60000000800 */
        /* <DEDUP_REMOVED lines=9> */
[----:B------:R-:W-:Y:S01]  /*73bb0*/  ULDC UR19, c[0x0][0x228] ;  /* 0x00008a0000137ab9 */ /* 0x000fe20000000800 */
[----:B------:R-:W-:Y:S01]  /*73bc0*/  ISETP.LT.AND P1, PT, R12, UR45, !P0 ;  /* 0x0000002d0c007c0c */ /* 0x000fe2000c721270 */
[----:B------:R1:W-:Y:S08]  /*73bd0*/  STL [R1+0x26b8], R24 ;  /* 0x0026b81801007387 */ /* 0x0003f00000100800 */
[----:B------:R-:W-:Y:S01]  /*73be0*/  @P3 LOP3.LUT R170, R170, 0x4000, RZ, 0xfc, !PT ;  /* 0x00004000aaaa3812 */ /* 0x000fe200078efcff */
[----:B------:R-:W-:Y:S01]  /*73bf0*/  ULDC UR45, c[0x0][0x228] ;  /* 0x00008a00002d7ab9 */ /* 0x000fe20000000800 */
[----:B------:R-:W-:Y:S01]  /*73c00*/  ISETP.LT.AND P0, PT, R11, UR8, !P0 ;  /* 0x000000080b007c0c */ /* 0x000fe2000c701270 */
[----:B-1----:R-:W-:Y:S01]  /*73c10*/  VIADD R24, R24, UR6 ;  /* 0x0000000618187c36 */ /* 0x002fe20008000000 */
[----:B------:R-:W-:Y:S01]  /*73c20*/  LOP3.LUT R170, R170, 0xffffdfff, RZ, 0xc0, !PT ;  /* 0xffffdfffaaaa7812 */ /* 0x000fe200078ec0ff */
[----:B------:R-:W-:Y:S01]  /*73c30*/  ULDC.64 UR6, c[0x0][0x228] ;  /* 0x00008a0000067ab9 */ /* 0x000fe20000000a00 */
[----:B------:R-:W-:Y:S01]  /*73c40*/  ULDC UR46, c[0x0][0x228] ;  /* 0x00008a00002e7ab9 */ /* 0x000fe20000000800 */
[----:B------:R-:W2:Y:S01]  /*73c50*/  LDL.LU R47, [R1+0x3278] ;  /* 0x00327800012f7983 */ /* 0x000ea20000300800 */
[----:B------:R-:W-:Y:S01]  /*73c60*/  @P2 LOP3.LUT R170, R170, 0x2000, RZ, 0xfc, !PT ;  /* 0x00002000aaaa2812 */ /* 0x000fe200078efcff */
[----:B------:R-:W-:Y:S01]  /*73c70*/  VIADD R26, R10, 0x14c ;  /* 0x0000014c0a1a7836 */ /* 0x000fe20000000000 */
[----:B------:R-:W-:-:S02]  /*73c80*/  ULDC UR8, c[0x0][0x228] ;  /* 0x00008a0000087ab9 */ /* 0x000fc40000000800 */
[----:B------:R-:W-:-:S04]  /*73c90*/  LOP3.LUT R170, R170, 0xffffefff, RZ, 0xc0, !PT ;  /* 0xffffefffaaaa7812 */ /* 0x000fc800078ec0ff */
        /* <DEDUP_REMOVED lines=8> */
[----:B------:R-:W-:Y:S01]  /*73d20*/  ULDC UR55, c[0x0][0x228] ;  /* 0x00008a0000377ab9 */ /* 0x000fe20000000800 */
[----:B------:R-:W-:Y:S01]  /*73d30*/  ISETP.LT.AND P2, PT, R13, UR52, !P0 ;  /* 0x000000340d007c0c */ /* 0x000fe2000c741270 */
[----:B------:R-:W3:Y:S01]  /*73d40*/  LDL.LU R46, [R1+0x3274] ;  /* 0x00327400012e7983 */ /* 0x000ee20000300800 */
[----:B------:R-:W-:Y:S01]  /*73d50*/  ISETP.LT.AND P1, PT, R12, UR51, !P0 ;  /* 0x000000330c007c0c */ /* 0x000fe2000c721270 */
[----:B------:R-:W-:-:S08]  /*73d60*/  VIADD R25, R10, 0x14b ;  /* 0x0000014b0a197836 */ /* 0x000fd00000000000 */
[----:B------:R-:W-:Y:S01]  /*73d70*/  @P3 LOP3.LUT R170, R170, 0x400, RZ, 0xfc, !PT ;  /* 0x00000400aaaa3812 */ /* 0x000fe200078efcff */
[C---:B------:R-:W-:Y:S02]  /*73d80*/  VIADD R243, R10.reuse, 0x14a ;  /* 0x0000014a0af37836 */ /* 0x040fe40000000000 */
[----:B------:R-:W-:Y:S01]  /*73d90*/  VIADD R242, R10, 0x149 ;  /* 0x000001490af27836 */ /* 0x000fe20000000000 */
[----:B------:R-:W-:Y:S01]  /*73da0*/  LOP3.LUT R170, R170, 0xfffffdff, RZ, 0xc0, !PT ;  /* 0xfffffdffaaaa7812 */ /* 0x000fe200078ec0ff */
[C---:B------:R-:W-:Y:S02]  /*73db0*/  VIADD R241, R10.reuse, 0x148 ;  /* 0x000001480af17836 */ /* 0x040fe40000000000 */
[----:B------:R-:W-:Y:S01]  /*73dc0*/  VIADD R240, R10, 0x147 ;  /* 0x000001470af07836 */ /* 0x000fe20000000000 */
[----:B------:R-:W-:Y:S01]  /*73dd0*/  @P2 LOP3.LUT R170, R170, 0x200, RZ, 0xfc, !PT ;  /* 0x00000200aaaa2812 */ /* 0x000fe200078efcff */
[----:B------:R-:W-:Y:S01]  /*73de0*/  VIADD R239, R10, 0x146 ;  /* 0x000001460aef7836 */ /* 0x000fe20000000000 */
[----:B------:R-:W-:Y:S01]  /*73df0*/  ISETP.LT.AND P0, PT, R11, UR6, !P0 ;  /* 0x000000060b007c0c */ /* 0x000fe2000c701270 */
[----:B------:R-:W-:Y:S01]  /*73e00*/  ULDC UR6, c[0x0][0x248] ;  /* 0x0000920000067ab9 */ /* 0x000fe20000000800 */
[----:B------:R-:W-:Y:S01]  /*73e10*/  LOP3.LUT R170, R170, 0xfffffeff, RZ, 0xc0, !PT ;  /* 0xfffffeffaaaa7812 */ /* 0x000fe200078ec0ff */
[----:B------:R-:W-:Y:S01]  /*73e20*/  VIADD R238, R10, 0x145 ;  /* 0x000001450aee7836 */ /* 0x000fe20000000000 */
[----:B------:R-:W-:Y:S01]  /*73e30*/  LOP3.LUT R166, R166, 0x7fffffff, RZ, 0xc0, !PT ;  /* 0x7fffffffa6a67812 */ /* 0x000fe200078ec0ff */
[----:B------:R-:W-:Y:S01]  /*73e40*/  VIADD R237, R10, 0x144 ;  /* 0x000001440aed7836 */ /* 0x000fe20000000000 */
[----:B------:R-:W-:Y:S01]  /*73e50*/  @P1 LOP3.LUT R170, R170, 0x100, RZ, 0xfc, !PT ;  /* 0x00000100aaaa1812 */ /* 0x000fe200078efcff */
[C---:B------:R-:W-:Y:S01]  /*73e60*/  VIADD R236, R10.reuse, 0x143 ;  /* 0x000001430aec7836 */ /* 0x040fe20000000000 */
[----:B------:R-:W-:Y:S01]  /*73e70*/  ULDC UR52, c[0x0][0x228] ;  /* 0x00008a0000347ab9 */ /* 0x000fe20000000800 */
[----:B------:R-:W-:Y:S01]  /*73e80*/  VIADD R235, R10, 0x142 ;  /* 0x000001420aeb7836 */ /* 0x000fe20000000000 */
[----:B------:R-:W-:Y:S01]  /*73e90*/  LOP3.LUT R170, R170, 0xffffff7f, RZ, 0xc0, !PT ;  /* 0xffffff7faaaa7812 */ /* 0x000fe200078ec0ff */
[----:B------:R-:W-:Y:S01]  /*73ea0*/  VIADD R234, R10, 0x141 ;  /* 0x000001410aea7836 */ /* 0x000fe20000000000 */
[----:B------:R-:W-:-:S02]  /*73eb0*/  ULDC UR51, c[0x0][0x228] ;  /* 0x00008a0000337ab9 */ /* 0x000fc40000000800 */
        /* <DEDUP_REMOVED lines=10> */
[----:B------:R1:W-:Y:S01]  /*73f60*/  STL [R1+0x26c0], R24 ;  /* 0x0026c01801007387 */ /* 0x0003e20000100800 */
[----:B------:R-:W-:-:S07]  /*73f70*/  ULDC UR17, c[0x0][0x228] ;  /* 0x00008a0000117ab9 */ /* 0x000fce0000000800 */
[----:B------:R-:W-:Y:S01]  /*73f80*/  @P3 LOP3.LUT R170, R170, 0x40, RZ, 0xfc, !PT ;  /* 0x00000040aaaa3812 */ /* 0x000fe200078efcff */
[----:B------:R-:W4:Y:S01]  /*73f90*/  LDL.LU R45, [R1+0x3270] ;  /* 0x00327000012d7983 */ /* 0x000f220000300800 */
[----:B------:R-:W-:Y:S02]  /*73fa0*/  ULDC UR60, c[0x0][0x228] ;  /* 0x00008a00003c7ab9 */ /* 0x000fe40000000800 */
        /* <DEDUP_REMOVED lines=16> */
[----:B------:R1:W-:Y:S01]  /*740b0*/  STL [R1+0x26c4], R24 ;  /* 0x0026c41801007387 */ /* 0x0003e20000100800 */
[----:B------:R-:W-:Y:S01]  /*740c0*/  ISETP.LT.AND P0, PT, R11, UR30, !P0 ;  /* 0x0000001e0b007c0c */ /* 0x000fe2000c701270 */
[----:B------:R-:W-:Y:S01]  /*740d0*/  ULDC UR59, c[0x0][0x228] ;  /* 0x00008a00003b7ab9 */ /* 0x000fe20000000800 */
[----:B------:R-:W-:Y:S01]  /*740e0*/  ULDC UR58, c[0x0][0x228] ;  /* 0x00008a00003a7ab9 */ /* 0x000fe20000000800 */
[----:B------:R-:W2:Y:S04]  /*740f0*/  LDL.LU R44, [R1+0x326c] ;  /* 0x00326c00012c7983 */ /* 0x000ea80000300800 */
        /* <DEDUP_REMOVED lines=9> */
[----:B------:R-:W-:Y:S01]  /*74190*/  ISETP.LT.AND P2, PT, R13, UR22, !P0 ;  /* 0x000000160d007c0c */ /* 0x000fe2000c741270 */
[----:B------:R-:W-:Y:S01]  /*741a0*/  ULDC.64 UR22, c[0x0][0x228] ;  /* 0x00008a0000167ab9 */ /* 0x000fe20000000a00 */
[----:B------:R-:W-:-:S02]  /*741b0*/  LOP3.LUT R169, R169, 0xbfffffff, RZ, 0xc0, !PT ;  /* 0xbfffffffa9a97812 */ /* 0x000fc400078ec0ff */
[----:B------:R-:W-:-:S05]  /*741c0*/  LOP3.LUT R170, R170, 0xfffffffe, RZ, 0xc0, !PT ;  /* 0xfffffffeaaaa7812 */ /* 0x000fca00078ec0ff */
[----:B------:R-:W-:Y:S02]  /*741d0*/  @P3 LOP3.LUT R169, R169, 0x40000000, RZ, 0xfc, !PT ;  /* 0x40000000a9a93812 */ /* 0x000fe400078efcff */
[----:B------:R-:W-:Y:S02]  /*741e0*/  @P1 LOP3.LUT R170, R170, 0x1, RZ, 0xfc, !PT ;  /* 0x00000001aaaa1812 */ /* 0x000fe400078efcff */
[----:B------:R-:W-:Y:S01]  /*741f0*/  ISETP.LT.AND P1, PT, R12, UR41, !P0 ;  /* 0x000000290c007c0c */ /* 0x000fe2000c721270 */
        /* <DEDUP_REMOVED lines=17> */
[----:B------:R-:W-:-:S08]  /*74310*/  ULDC.64 UR40, c[0x0][0x228] ;  /* 0x00008a0000287ab9 */ /* 0x000fd00000000a00 */
[----:B------:R-:W-:-:S04]  /*74320*/  @P3 LOP3.LUT R169, R169, 0x4000000, RZ, 0xfc, !PT ;  /* 0x04000000a9a93812 */ /* 0x000fc800078efcff */
        /* <DEDUP_REMOVED lines=19> */
[----:B------:R-:W-:Y:S01]  /*74460*/  ULDC UR50, c[0x0][0x228] ;  /* 0x00008a0000327ab9 */ /* 0x000fe20000000800 */
[----:B------:R-:W4:Y:S05]  /*74470*/  LDL.LU R42, [R1+0x3264] ;  /* 0x00326400012a7983 */ /* 0x000f2a0000300800 */
        /* <DEDUP_REMOVED lines=16> */
[----:B------:R-:W-:-:S06]  /*74580*/  ULDC UR50, c[0x0][0x228] ;  /* 0x00008a0000327ab9 */ /* 0x000fcc0000000800 */
        /* <DEDUP_REMOVED lines=18> */
[----:B------:R1:W-:Y:S01]  /*746b0*/  STL [R1+0x26d0], R24 ;  /* 0x0026d01801007387 */ /* 0x0003e20000100800 */
[----:B------:R-:W-:Y:S01]  /*746c0*/  VIADD R233, R10, 0x140 ;  /* 0x000001400ae97836 */ /* 0x000fe20000000000 */
[----:B------:R-:W-:-:S03]  /*746d0*/  ULDC UR45, c[0x0][0x228] ;  /* 0x00008a00002d7ab9 */ /* 0x000fc60000000800 */
[----:B------:R-:W-:Y:S01]  /*746e0*/  @P3 LOP3.LUT R169, R169, 0x4000, RZ, 0xfc, !PT ;  /* 0x00004000a9a93812 */ /* 0x000fe200078efcff */
[----:B------:R-:W2:Y:S03]  /*746f0*/  LDL.LU R41, [R1+0x3260] ;  /* 0x0032600001297983 */ /* 0x000ea60000300800 */
[----:B------:R-:W-:-:S04]  /*74700*/  LOP3.LUT R169, R169, 0xffffdfff, RZ, 0xc0, !PT ;  /* 0xffffdfffa9a97812 */ /* 0x000fc800078ec0ff */
[----:B------:R-:W-:Y:S02]  /*74710*/  @P2 LOP3.LUT R169, R169, 0x2000, RZ, 0xfc, !PT ;  /* 0x00002000a9a92812 */ /* 0x000fe400078efcff */
[----:B------:R-:W-:Y:S02]  /*74720*/  ISETP.LT.AND P0, PT, R11, UR30, !P0 ;  /* 0x0000001e0b007c0c */ /* 0x000fe4000c701270 */
[----:B------:R-:W-:-:S04]  /*74730*/  LOP3.LUT R169, R169, 0xffffefff, RZ, 0xc0, !PT ;  /* 0xffffefffa9a97812 */ /* 0x000fc800078ec0ff */
[----:B------:R-:W-:-:S04]  /*74740*/  @P1 LOP3.LUT R169, R169, 0x1000, RZ, 0xfc, !PT ;  /* 0x00001000a9a91812 */ /* 0x000fc800078efcff */
[----:B------:R-:W-:-:S04]  /*74750*/  LOP3.LUT R169, R169, 0xfffff7ff, RZ, 0xc0, !PT ;  /* 0xfffff7ffa9a97812 */ /* 0x000fc800078ec0ff */
[----:B------:R-:W-:Y:S02]  /*74760*/  @P0 LOP3.LUT R169, R169, 0x800, RZ, 0xfc, !PT ;  /* 0x00000800a9a90812 */ /* 0x000fe400078efcff */
[----:B------:R-:W-:-:S04]  /*74770*/  ISETP.GE.AND P0, PT, R38, UR23, PT ;  /* 0x0000001726007c0c */ /* 0x000fc8000bf06270 */
[----:B------:R-:W-:Y:S01]  /*74780*/  ISETP.LT.AND P3, PT, R14, UR50, !P0 ;  /* 0x000000320e007c0c */ /* 0x000fe2000c761270 */
[----:B------:R-:W-:Y:S01]  /*74790*/  ULDC UR50, c[0x0][0x228] ;  /* 0x00008a0000327ab9 */ /* 0x000fe20000000800 */
[----:B------:R-:W-:Y:S01]  /*747a0*/  ISETP.LT.AND P2, PT, R13, UR57, !P0 ;  /* 0x000000390d007c0c */ /* 0x000fe2000c741270 */
[----:B-1----:R-:W-:Y:S01]  /*747b0*/  VIADD R24, R24, UR6 ;  /* 0x0000000618187c36 */ /* 0x002fe20008000000 */
[----:B------:R-:W-:Y:S01]  /*747c0*/  LOP3.LUT R169, R169, 0xfffffbff, RZ, 0xc0, !PT ;  /* 0xfffffbffa9a97812 */ /* 0x000fe200078ec0ff */
[----:B------:R-:W-:Y:S01]  /*747d0*/  ULDC UR6, c[0x0][0x228] ;  /* 0x00008a0000067ab9 */ /* 0x000fe20000000800 */
[----:B------:R-:W-:Y:S01]  /*747e0*/  ISETP.LT.AND P1, PT, R12, UR56, !P0 ;  /* 0x000000380c007c0c */ /* 0x000fe2000c721270 */
[----:B------:R-:W-:-:S06]  /*747f0*/  ULDC UR57, c[0x0][0x228] ;  /* 0x00008a0000397ab9 */ /* 0x000fcc0000000800 */
[----:B------:R-:W-:Y:S01]  /*74800*/  @P3 LOP3.LUT R169, R169, 0x400, RZ, 0xfc, !PT ;  /* 0x00000400a9a93812 */ /* 0x000fe200078efcff */
[----:B------:R1:W-:Y:S01]  /*74810*/  STL [R1+0x26d4], R24 ;  /* 0x0026d41801007387 */ /* 0x0003e20000100800 */
[----:B------:R-:W-:Y:S02]  /*74820*/  ULDC UR56, c[0x0][0x228] ;  /* 0x00008a0000387ab9 */ /* 0x000fe40000000800 */
[----:B------:R-:W-:Y:S01]  /*74830*/  LOP3.LUT R169, R169, 0xfffffdff, RZ, 0xc0, !PT ;  /* 0xfffffdffa9a97812 */ /* 0x000fe200078ec0ff */
[----:B------:R-:W3:Y:S03]  /*74840*/  LDL.LU R40, [R1+0x325c] ;  /* 0x00325c0001287983 */ /* 0x000ee60000300800 */
        /* <DEDUP_REMOVED lines=13> */
[----:B------:R1:W-:Y:S01]  /*74920*/  STL [R1+0x26d8], R24 ;  /* 0x0026d81801007387 */ /* 0x0003e20000100800 */
[----:B------:R-:W-:Y:S01]  /*74930*/  ISETP.LT.AND P1, PT, R12, UR53, !P0 ;  /* 0x000000350c007c0c */ /* 0x000fe2000c721270 */
[----:B------:R-:W-:Y:S01]  /*74940*/  ULDC.64 UR40, c[0x0][0x228] ;  /* 0x00008a0000287ab9 */ /* 0x000fe20000000a00 */
[----:B------:R-:W-:Y:S01]  /*74950*/  ULDC UR54, c[0x0][0x228] ;  /* 0x00008a0000367ab9 */ /* 0x000fe20000000800 */
[----:B------:R-:W4:Y:S01]  /*74960*/  LDL.LU R39, [R1+0x3258] ;  /* 0x0032580001277983 */ /* 0x000f220000300800 */
[----:B------:R-:W-:-:S05]  /*74970*/  ULDC UR53, c[0x0][0x228] ;  /* 0x00008a0000357ab9 */ /* 0x000fca0000000800 */
[----:B------:R-:W-:Y:S01]  /*74980*/  @P3 LOP3.LUT R169, R169, 0x40, RZ, 0xfc, !PT ;  /* 0x00000040a9a93812 */ /* 0x000fe200078efcff */
[----:B-1----:R-:W-:Y:S01]  /*74990*/  VIADD R24, R24, UR22 ;  /* 0x0000001618187c36 */ /* 0x002fe20008000000 */
[----:B------:R-:W-:Y:S02]  /*749a0*/  ULDC UR22, c[0x0][0x248] ;  /* 0x0000920000167ab9 */ /* 0x000fe40000000800 */
[----:B------:R-:W-:Y:S02]  /*749b0*/  LOP3.LUT R169, R169, 0xffffffdf, RZ, 0xc0, !PT ;  /* 0xffffffdfa9a97812 */ /* 0x000fe400078ec0ff */
[----:B------:R1:W-:Y:S02]  /*749c0*/  STL [R1+0x26dc], R24 ;  /* 0x0026dc1801007387 */ /* 0x0003e40000100800 */
[----:B------:R-:W-:Y:S02]  /*749d0*/  @P2 LOP3.LUT R169, R169, 0x20, RZ, 0xfc, !PT ;  /* 0x00000020a9a92812 */ /* 0x000fe400078efcff */
[----:B------:R-:W2:Y:S02]  /*749e0*/  LDL.LU R38, [R1+0x3254] ;  /* 0x0032540001267983 */ /* 0x000ea40000300800 */
[----:B------:R-:W-:Y:S01]  /*749f0*/  LOP3.LUT R169, R169, 0xffffffef, RZ, 0xc0, !PT ;  /* 0xffffffefa9a97812 */ /* 0x000fe200078ec0ff */
[----:B-1----:R-:W-:Y:S01]  /*74a00*/  VIADD R24, R24, UR22 ;  /* 0x0000001618187c36 */ /* 0x002fe20008000000 */
[----:B------:R-:W-:-:S02]  /*74a10*/  ULDC.64 UR22, c[0x0][0x228] ;  /* 0x00008a0000167ab9 */ /* 0x000fc40000000a00 */
[----:B------:R-:W-:Y:S01]  /*74a20*/  ISETP.LT.AND P0, PT, R11, UR22, !P0 ;  /* 0x000000160b007c0c */ /* 0x000fe2000c701270 */
[----:B------:R-:W-:Y:S01]  /*74a30*/  ULDC UR22, c[0x0][0x248] ;  /* 0x0000920000167ab9 */ /* 0x000fe20000000800 */
[----:B------:R-:W-:-:S04]  /*74a40*/  @P1 LOP3.LUT R169, R169, 0x10, RZ, 0xfc, !PT ;  /* 0x00000010a9a91812 */ /* 0x000fc800078efcff */
[----:B------:R-:W-:-:S07]  /*74a50*/  LOP3.LUT R169, R169, 0xfffffff7, RZ, 0xc0, !PT ;  /* 0xfffffff7a9a97812 */ /* 0x000fce00078ec0ff */
[----:B------:R-:W-:Y:S02]  /*74a60*/  @P0 LOP3.LUT R169, R169, 0x8, RZ, 0xfc, !PT ;  /* 0x00000008a9a90812 */ /* 0x000fe400078efcff */
[----:B------:R-:W-:Y:S01]  /*74a70*/  ISETP.GE.AND P0, PT, R36, UR33, PT ;  /* 0x0000002124007c0c */ /* 0x000fe2000bf06270 */
[----:B------:R-:W-:-:S03]  /*74a80*/  ULDC.64 UR32, c[0x0][0x228] ;  /* 0x00008a0000207ab9 */ /* 0x000fc60000000a00 */
[----:B------:R-:W-:Y:S01]  /*74a90*/  ISETP.LT.AND P3, PT, R14, UR50, !P0 ;  /* 0x000000320e007c0c */ /* 0x000fe2000c761270 */
[----:B------:R-:W-:Y:S01]  /*74aa0*/  ULDC UR50, c[0x0][0x228] ;  /* 0x00008a0000327ab9 */ /* 0x000fe20000000800 */
[----:B------:R-:W-:Y:S01]  /*74ab0*/  ISETP.LT.AND P2, PT, R13, UR49, !P0 ;  /* 0x000000310d007c0c */ /* 0x000fe2000c741270 */
[----:B------:R1:W-:Y:S01]  /*74ac0*/  STL [R1+0x26e0], R24 ;  /* 0x0026e01801007387 */ /* 0x0003e20000100800 */
[----:B------:R-:W-:Y:S01]  /*74ad0*/  ISETP.LT.AND P1, PT, R12, UR48, !P0 ;  /* 0x000000300c007c0c */ /* 0x000fe2000c721270 */
[----:B------:R-:W-:Y:S01]  /*74ae0*/  ULDC UR49, c[0x0][0x228] ;  /* 0x00008a0000317ab9 */ /* 0x000fe20000000800 */
[----:B------:R-:W-:Y:S01]  /*74af0*/  ISETP.LT.AND P0, PT, R11, UR40, !P0 ;  /* 0x000000280b007c0c */ /* 0x000fe2000c701270 */
[----:B------:R-:W3:Y:S01]  /*74b00*/  LDL.LU R37, [R1+0x3250] ;  /* 0x0032500001257983 */ /* 0x000ee20000300800 */
[----:B------:R-:W-:Y:S01]  /*74b10*/  LOP3.LUT R169, R169, 0xfffffffb, RZ, 0xc0, !PT ;  /* 0xfffffffba9a97812 */ /* 0x000fe200078ec0ff */
[----:B------:R-:W-:Y:S01]  /*74b20*/  ULDC UR40, c[0x0][0x228] ;  /* 0x00008a0000287ab9 */ /* 0x000fe20000000800 */
[----:B------:R-:W-:-:S03]  /*74b30*/  ULDC UR48, c[0x0][0x228] ;  /* 0x00008a0000307ab9 */ /* 0x000fc60000000800 */
[----:B------:R-:W-:-:S06]  /*74b40*/  @P3 LOP3.LUT R169, R169, 0x4, RZ, 0xfc, !PT ;  /* 0x00000004a9a93812 */ /* 0x000fcc00078efcff */
[----:B------:R-:W-:Y:S02]  /*74b50*/  @P0 LOP3.LUT R168, R168, 0x80000000, RZ, 0xfc, !PT ;  /* 0x80000000a8a80812 */ /* 0x000fe400078efcff */
[----:B------:R-:W-:Y:S01]  /*74b60*/  ISETP.GE.AND P0, PT, R35, UR31, PT ;  /* 0x0000001f23007c0c */ /* 0x000fe2000bf06270 */
[----:B------:R-:W-:-:S03]  /*74b70*/  ULDC.64 UR30, c[0x0][0x228] ;  /* 0x00008a00001e7ab9 */ /* 0x000fc60000000a00 */
[----:B------:R-:W-:Y:S01]  /*74b80*/  ISETP.LT.AND P3, PT, R14, UR50, !P0 ;  /* 0x000000320e007c0c */ /* 0x000fe2000c761270 */
[----:B-1----:R-:W-:Y:S01]  /*74b90*/  VIADD R24, R24, UR22 ;  /* 0x0000001618187c36 */ /* 0x002fe20008000000 */
[----:B------:R-:W-:Y:S01]  /*74ba0*/  LOP3.LUT R169, R169, 0xfffffffd, RZ, 0xc0, !PT ;  /* 0xfffffffda9a97812 */ /* 0x000fe200078ec0ff */
[----:B------:R-:W-:Y:S01]  /*74bb0*/  ULDC UR22, c[0x0][0x248] ;  /* 0x0000920000167ab9 */ /* 0x000fe20000000800 */
[----:B------:R-:W-:Y:S01]  /*74bc0*/  LOP3.LUT R168, R168, 0xbfffffff, RZ, 0xc0, !PT ;  /* 0xbfffffffa8a87812 */ /* 0x000fe200078ec0ff */
[----:B------:R-:W-:Y:S01]  /*74bd0*/  ULDC UR50, c[0x0][0x228] ;  /* 0x00008a0000327ab9 */ /* 0x000fe20000000800 */
[----:B------:R-:W-:Y:S02]  /*74be0*/  @P2 LOP3.LUT R169, R169, 0x2, RZ, 0xfc, !PT ;  /* 0x00000002a9a92812 */ /* 0x000fe400078efcff */
[----:B------:R-:W-:Y:S01]  /*74bf0*/  ISETP.LT.AND P2, PT, R13, UR44, !P0 ;  /* 0x0000002c0d007c0c */ /* 0x000fe2000c741270 */
[----:B------:R1:W-:Y:S01]  /*74c00*/  STL [R1+0x26e4], R24 ;  /* 0x0026e41801007387 */ /* 0x0003e20000100800 */
[----:B------:R-:W-:Y:S01]  /*74c10*/  LOP3.LUT R169, R169, 0xfffffffe, RZ, 0xc0, !PT ;  /* 0xfffffffea9a97812 */ /* 0x000fe200078ec0ff */
[----:B------:R-:W-:-:S02]  /*74c20*/  ULDC UR44, c[0x0][0x228] ;  /* 0x00008a00002c7ab9 */ /* 0x000fc40000000800 */
[----:B------:R-:W-:Y:S01]  /*74c30*/  @P3 LOP3.LUT R168, R168, 0x40000000, RZ, 0xfc, !PT ;  /* 0x40000000a8a83812 */ /* 0x000fe200078efcff */
[----:B------:R-:W4:Y:S01]  /*74c40*/  LDL.LU R36, [R1+0x324c] ;  /* 0x00324c0001247983 */ /* 0x000f220000300800 */
[----:B------:R-:W-:Y:S02]  /*74c50*/  @P1 LOP3.LUT R169, R169, 0x1, RZ, 0xfc, !PT ;  /* 0x00000001a9a91812 */ /* 0x000fe400078efcff */
[----:B------:R-:W-:Y:S01]  /*74c60*/  ISETP.LT.AND P1, PT, R12, UR43, !P0 ;  /* 0x0000002b0c007c0c */ /* 0x000fe2000c721270 */
[----:B------:R-:W-:Y:S01]  /*74c70*/  VIADD R232, R10, 0x13f ;  /* 0x0000013f0ae87836 */ /* 0x000fe20000000000 */
[----:B------:R-:W-:Y:S01]  /*74c80*/  LOP3.LUT R168, R168, 0xdfffffff, RZ, 0xc0, !PT ;  /* 0xdfffffffa8a87812 */ /* 0x000fe200078ec0ff */
[----:B-1----:R-:W-:Y:S01]  /*74c90*/  VIADD R24, R24, UR22 ;  /* 0x0000001618187c36 */ /* 0x002fe20008000000 */
[----:B------:R-:W-:Y:S01]  /*74ca0*/  ISETP.LT.AND P0, PT, R11, UR32, !P0 ;  /* 0x000000200b007c0c */ /* 0x000fe2000c701270 */
[----:B------:R-:W-:Y:S01]  /*74cb0*/  ULDC UR22, c[0x0][0x248] ;  /* 0x0000920000167ab9 */ /* 0x000fe20000000800 */
[----:B------:R-:W-:Y:S01]  /*74cc0*/  @P2 LOP3.LUT R168, R168, 0x20000000, RZ, 0xfc, !PT ;  /* 0x20000000a8a82812 */ /* 0x000fe200078efcff */
[----:B------:R-:W-:Y:S01]  /*74cd0*/  ULDC UR32, c[0x0][0x228] ;  /* 0x00008a0000207ab9 */ /* 0x000fe20000000800 */
[----:B------:R-:W-:-:S02]  /*74ce0*/  ULDC UR43, c[0x0][0x228] ;  /* 0x00008a00002b7ab9 */ /* 0x000fc40000000800 */
        /* <DEDUP_REMOVED lines=13> */
[----:B------:R-:W-:Y:S01]  /*74dc0*/  ULDC UR42, c[0x0][0x228] ;  /* 0x00008a00002a7ab9 */ /* 0x000fe20000000800 */
[----:B------:R-:W-:Y:S01]  /*74dd0*/  VIADD R231, R10, 0x13e ;  /* 0x0000013e0ae77836 */ /* 0x000fe20000000000 */
[----:B------:R-:W-:-:S04]  /*74de0*/  ULDC UR39, c[0x0][0x228] ;  /* 0x00008a0000277ab9 */ /* 0x000fc80000000800 */
[----:B------:R-:W-:Y:S01]  /*74df0*/  @P3 LOP3.LUT R168, R168, 0x4000000, RZ, 0xfc, !PT ;  /* 0x04000000a8a83812 */ /* 0x000fe200078efcff */
[----:B-1----:R-:W-:Y:S01]  /*74e00*/  VIADD R24, R24, UR22 ;  /* 0x0000001618187c36 */ /* 0x002fe20008000000 */
[----:B------:R-:W-:Y:S01]  /*74e10*/  ISETP.LT.AND P0, PT, R11, UR30, !P0 ;  /* 0x0000001e0b007c0c */ /* 0x000fe2000c701270 */
[----:B------:R-:W3:Y:S01]  /*74e20*/  LDL.LU R34, [R1+0x3244] ;  /* 0x0032440001227983 */ /* 0x000ee20000300800 */
        /* <DEDUP_REMOVED lines=16> */
[----:B------:R-:W-:-:S06]  /*74f30*/  ULDC UR37, c[0x0][0x228] ;  /* 0x00008a0000257ab9 */ /* 0x000fcc0000000800 */
        /* <DEDUP_REMOVED lines=8> */
[----:B------:R-:W-:Y:S01]  /*74fc0*/  LOP3.LUT R165, R165, 0x7fffffff, RZ, 0xc0, !PT ;  /* 0x7fffffffa5a57812 */ /* 0x000fe200078ec0ff */
        /* <DEDUP_REMOVED lines=12> */
[----:B------:R-:W-:-:S06]  /*75090*/  ULDC.64 UR28, c[0x0][0x228] ;  /* 0x00008a00001c7ab9 */ /* 0x000fcc0000000a00 */
[----:B------:R-:W-:-:S04]  /*750a0*/  @P3 LOP3.LUT R168, R168, 0x40000, RZ, 0xfc, !PT ;  /* 0x00040000a8a83812 */ /* 0x000fc800078efcff */
[----:B------:R-:W-:Y:S01]  /*750b0*/  LOP3.LUT R168, R168, 0xfffdffff, RZ, 0xc0, !PT ;  /* 0xfffdffffa8a87812 */ /* 0x000fe200078ec0ff */
[----:B-1----:R-:W-:Y:S01]  /*750c0*/  VIADD R24, R24, UR22 ;  /* 0x0000001618187c36 */ /* 0x002fe20008000000 */
[----:B------:R-:W-:Y:S02]  /*750d0*/  ULDC.64 UR22, c[0x0][0x228] ;  /* 0x00008a0000167ab9 */ /* 0x000fe40000000a00 */
[----:B------:R-:W-:Y:S02]  /*750e0*/  @P2 LOP3.LUT R168, R168, 0x20000, RZ, 0xfc, !PT ;  /* 0x00020000a8a82812 */ /* 0x000fe400078efcff */
[----:B------:R-:W-:Y:S01]  /*750f0*/  ISETP.LT.AND P0, PT, R11, UR22, !P0 ;  /* 0x000000160b007c0c */ /* 0x000fe2000c701270 */
[----:B------:R1:W-:Y:S01]  /*75100*/  STL [R1+0x26f4], R24 ;  /* 0x0026f41801007387 */ /* 0x0003e20000100800 */
[----:B------:R-:W-:Y:S01]  /*75110*/  LOP3.LUT R168, R168, 0xfffeffff, RZ, 0xc0, !PT ;  /* 0xfffeffffa8a87812 */ /* 0x000fe200078ec0ff */
[----:B------:R-:W-:Y:S01]  /*75120*/  VIADD R229, R10, 0x13c ;  /* 0x0000013c0ae57836 */ /* 0x000fe20000000000 */
[----:B------:R-:W-:-:S02]  /*75130*/  ULDC UR22, c[0x0][0x228] ;  /* 0x00008a0000167ab9 */ /* 0x000fc40000000800 */
[----:B------:R-:W-:-:S04]  /*75140*/  @P1 LOP3.LUT R168, R168, 0x10000, RZ, 0xfc, !PT ;  /* 0x00010000a8a81812 */ /* 0x000fc800078efcff */
[----:B------:R-:W-:-:S04]  /*75150*/  LOP3.LUT R168, R168, 0xffff7fff, RZ, 0xc0, !PT ;  /* 0xffff7fffa8a87812 */ /* 0x000fc800078ec0ff */
[----:B------:R-:W-:Y:S02]  /*75160*/  @P0 LOP3.LUT R168, R168, 0x8000, RZ, 0xfc, !PT ;  /* 0x00008000a8a80812 */ /* 0x000fe400078efcff */
[----:B------:R-:W-:Y:S02]  /*75170*/  ISETP.GE.AND P0, PT, R31, UR33, PT ;  /* 0x000000211f007c0c */ /* 0x000fe4000bf06270 */
[----:B------:R-:W-:Y:S01]  /*75180*/  LOP3.LUT R168, R168, 0xffffbfff, RZ, 0xc0, !PT ;  /* 0xffffbfffa8a87812 */ /* 0x000fe200078ec0ff */
[----:B-1----:R-:W-:Y:S01]  /*75190*/  VIADD R24, R24, UR14 ;  /* 0x0000000e18187c36 */ /* 0x002fe20008000000 */
[----:B------:R-:W-:Y:S01]  /*751a0*/  ISETP.LT.AND P3, PT, R14, UR21, !P0 ;  /* 0x000000150e007c0c */ /* 0x000fe2000c761270 */
[----:B------:R-:W-:Y:S01]  /*751b0*/  ULDC.64 UR14, c[0x0][0x228] ;  /* 0x00008a00000e7ab9 */ /* 0x000fe20000000a00 */
[----:B------:R-:W-:Y:S01]  /*751c0*/  ISETP.LT.AND P2, PT, R13, UR20, !P0 ;  /* 0x000000140d007c0c */ /* 0x000fe2000c741270 */
[----:B------:R-:W-:Y:S01]  /*751d0*/  ULDC.64 UR20, c[0x0][0x228] ;  /* 0x00008a0000147ab9 */ /* 0x000fe20000000a00 */
[----:B------:R-:W-:Y:S01]  /*751e0*/  ISETP.LT.AND P1, PT, R12, UR25, !P0 ;  /* 0x000000190c007c0c */ /* 0x000fe2000c721270 */
[----:B------:R-:W3:Y:S08]  /*751f0*/  LDL.LU R31, [R1+0x3238] ;  /* 0x00323800011f7983 */ /* 0x000ef00000300800 */
[----:B------:R-:W-:Y:S01]  /*75200*/  @P3 LOP3.LUT R168, R168, 0x4000, RZ, 0xfc, !PT ;  /* 0x00004000a8a83812 */ /* 0x000fe200078efcff */
[----:B------:R-:W-:-:S03]  /*75210*/  ULDC UR25, c[0x0][0x228] ;  /* 0x00008a0000197ab9 */ /* 0x000fc60000000800 */
        /* <DEDUP_REMOVED lines=8> */
[----:B------:R-:W-:-:S04]  /*752a0*/  ISETP.GE.AND P0, PT, R30, UR31, PT ;  /* 0x0000001f1e007c0c */ /* 0x000fc8000bf06270 */
[----:B------:R-:W-:Y:S02]  /*752b0*/  ISETP.LT.AND P3, PT, R14, UR18, !P0 ;  /* 0x000000120e007c0c */ /* 0x000fe4000c761270 */
[----:B------:R-:W-:Y:S01]  /*752c0*/  ISETP.LT.AND P2, PT, R13, UR19, !P0 ;  /* 0x000000130d007c0c */ /* 0x000fe2000c741270 */
[----:B------:R-:W-:Y:S01]  /*752d0*/  ULDC.64 UR18, c[0x0][0x228] ;  /* 0x00008a0000127ab9 */ /* 0x000fe20000000a00 */
[----:B------:R-:W-:Y:S02]  /*752e0*/  LOP3.LUT R168, R168, 0xfffffbff, RZ, 0xc0, !PT ;  /* 0xfffffbffa8a87812 */ /* 0x000fe400078ec0ff */
[----:B------:R-:W-:-:S07]  /*752f0*/  ISETP.LT.AND P1, PT, R12, UR24, !P0 ;  /* 0x000000180c007c0c */ /* 0x000fce000c721270 */
        /* <DEDUP_REMOVED lines=24> */
[----:B------:R1:W-:Y:S01]  /*75480*/  STL [R1+0x26fc], R24 ;  /* 0x0026fc1801007387 */ /* 0x0003e20000100800 */
[----:B------:R-:W-:Y:S01]  /*75490*/  LOP3.LUT R168, R168, 0xffffffef, RZ, 0xc0, !PT ;  /* 0xffffffefa8a87812 */ /* 0x000fe200078ec0ff */
[----:B------:R-:W-:Y:S01]  /*754a0*/  VIADD R228, R10, 0x13b ;  /* 0x0000013b0ae47836 */ /* 0x000fe20000000000 */
[----:B------:R-:W-:Y:S01]  /*754b0*/  ULDC UR18, c[0x0][0x228] ;  /* 0x00008a0000127ab9 */ /* 0x000fe20000000800 */
[----:B------:R-:W4:Y:S01]  /*754c0*/  LDL.LU R30, [R1+0x3234] ;  /* 0x00323400011e7983 */ /* 0x000f220000300800 */
        /* <DEDUP_REMOVED lines=11> */
[----:B------:R1:W-:Y:S01]  /*75580*/  STL [R1+0x2700], R24 ;  /* 0x0027001801007387 */ /* 0x0003e20000100800 */
[----:B------:R-:W-:Y:S01]  /*75590*/  ISETP.LT.AND P0, PT, R11, UR16, !P0 ;  /* 0x000000100b007c0c */ /* 0x000fe2000c701270 */
[----:B------:R-:W-:Y:S01]  /*755a0*/  ULDC UR11, c[0x0][0x248] ;  /* 0x00009200000b7ab9 */ /* 0x000fe20000000800 */
[C---:B------:R-:W-:Y:S01]  /*755b0*/  VIADD R227, R10.reuse, 0x13a ;  /* 0x0000013a0ae37836 */ /* 0x040fe20000000000 */
[----:B------:R-:W2:Y:S01]  /*755c0*/  LDL.LU R29, [R1+0x3230] ;  /* 0x00323000011d7983 */ /* 0x000ea20000300800 */
[----:B------:R-:W-:Y:S01]  /*755d0*/  VIADD R226, R10, 0x139 ;  /* 0x000001390ae27836 */ /* 0x000fe20000000000 */
[----:B------:R-:W-:-:S02]  /*755e0*/  ULDC UR16, c[0x0][0x228] ;  /* 0x00008a0000107ab9 */ /* 0x000fc40000000800 */
[----:B------:R-:W-:-:S06]  /*755f0*/  @P3 LOP3.LUT R168, R168, 0x4, RZ, 0xfc, !PT ;  /* 0x00000004a8a83812 */ /* 0x000fcc00078efcff */
[----:B------:R-:W-:Y:S02]  /*75600*/  @P0 LOP3.LUT R167, R167, 0x80000000, RZ, 0xfc, !PT ;  /* 0x80000000a7a70812 */ /* 0x000fe400078efcff */
[----:B------:R-:W-:Y:S01]  /*75610*/  ISETP.GE.AND P0, PT, R27, UR15, PT ;  /* 0x0000000f1b007c0c */ /* 0x000fe2000bf06270 */
[----:B-1----:R-:W-:Y:S01]  /*75620*/  VIADD R24, R24, UR13 ;  /* 0x0000000d18187c36 */ /* 0x002fe20008000000 */
[----:B------:R-:W-:Y:S01]  /*75630*/  LOP3.LUT R168, R168, 0xfffffffd, RZ, 0xc0, !PT ;  /* 0xfffffffda8a87812 */ /* 0x000fe200078ec0ff */
[----:B------:R-:W-:Y:S01]  /*75640*/  ULDC.64 UR12, c[0x0][0x228] ;  /* 0x00008a00000c7ab9 */ /* 0x000fe20000000a00 */
[----:B------:R-:W-:Y:S01]  /*75650*/  ISETP.LT.AND P3, PT, R14, UR40, !P0 ;  /* 0x000000280e007c0c */ /* 0x000fe2000c761270 */
[----:B------:R-:W-:Y:S01]  /*75660*/  ULDC UR40, c[0x0][0x228] ;  /* 0x00008a0000287ab9 */ /* 0x000fe20000000800 */
[----:B------:R-:W-:Y:S01]  /*75670*/  @P2 LOP3.LUT R168, R168, 0x2, RZ, 0xfc, !PT ;  /* 0x00000002a8a82812 */ /* 0x000fe200078efcff */
[----:B------:R-:W-:Y:S01]  /*75680*/  ULDC.64 UR14, c[0x0][0x228] ;  /* 0x00008a00000e7ab9 */ /* 0x000fe20000000a00 */
        /* <DEDUP_REMOVED lines=8> */
[----:B------:R-:W-:-:S02]  /*75710*/  ISETP.LT.AND P1, PT, R12, UR10, !P0 ;  /* 0x0000000a0c007c0c */ /* 0x000fc4000c721270 */
        /* <DEDUP_REMOVED lines=16> */
[----:B------:R1:W-:Y:S08]  /*75820*/  STL [R1+0x2708], R24 ;  /* 0x0027081801007387 */ /* 0x0003f00000100800 */
[----:B------:R-:W-:Y:S01]  /*75830*/  @P3 LOP3.LUT R167, R167, 0x4000000, RZ, 0xfc, !PT ;  /* 0x04000000a7a73812 */ /* 0x000fe200078efcff */
[----:B------:R-:W4:Y:S01]  /*75840*/  LDL.LU R27, [R1+0x3228] ;  /* 0x00322800011b7983 */ /* 0x000f220000300800 */
[----:B------:R-:W-:-:S02]  /*75850*/  ULDC UR7, c[0x0][0x248] ;  /* 0x0000920000077ab9 */ /* 0x000fc40000000800 */
        /* <DEDUP_REMOVED lines=18> */
[----:B------:R-:W2:Y:S01]  /*75980*/  LDL.LU R26, [R1+0x3224] ;  /* 0x00322400011a7983 */ /* 0x000ea20000300800 */
[----:B------:R-:W-:Y:S01]  /*75990*/  ISETP.LT.AND P1, PT, R12, UR6, !P0 ;  /* 0x000000060c007c0c */ /* 0x000fe2000c721270 */
[----:B------:R-:W-:-:S08]  /*759a0*/  ULDC UR6, c[0x0][0x248] ;  /* 0x0000920000067ab9 */ /* 0x000fd00000000800 */
[----:B------:R-:W-:Y:S01]  /*759b0*/  @P3 LOP3.LUT R167, R167, 0x400000, RZ, 0xfc, !PT ;  /* 0x00400000a7a73812 */ /* 0x000fe200078efcff */
[----:B-1----:R-:W-:Y:S01]  /*759c0*/  VIADD R24, R24, UR7 ;  /* 0x0000000718187c36 */ /* 0x002fe20008000000 */
[----:B------:R-:W-:Y:S02]  /*759d0*/  ULDC UR46, c[0x0][0x228] ;  /* 0x00008a00002e7ab9 */ /* 0x000fe40000000800 */
[----:B------:R-:W-:-:S04]  /*759e0*/  LOP3.LUT R167, R167, 0xffdfffff, RZ, 0xc0, !PT ;  /* 0xffdfffffa7a77812 */ /* 0x000fc800078ec0ff */
[----:B------:R-:W-:Y:S02]  /*759f0*/  @P2 LOP3.LUT R167, R167, 0x200000, RZ, 0xfc, !PT ;  /* 0x00200000a7a72812 */ /* 0x000fe400078efcff */
[----:B------:R-:W-:Y:S01]  /*75a00*/  ISETP.LT.AND P0, PT, R11, UR10, !P0 ;  /* 0x0000000a0b007c0c */ /* 0x000fe2000c701270 */
[----:B------:R1:W-:Y:S01]  /*75a10*/  STL [R1+0x2710], R24 ;  /* 0x0027101801007387 */ /* 0x0003e20000100800 */
[----:B------:R-:W-:Y:S01]  /*75a20*/  LOP3.LUT R167, R167, 0xffefffff, RZ, 0xc0, !PT ;  /* 0xffefffffa7a77812 */ /* 0x000fe200078ec0ff */
[----:B------:R-:W-:Y:S01]  /*75a30*/  VIADD R224, R10, 0x137 ;  /* 0x000001370ae07836 */ /* 0x000fe20000000000 */
[----:B------:R-:W-:Y:S01]  /*75a40*/  ULDC UR10, c[0x0][0x228] ;  /* 0x00008a00000a7ab9 */ /* 0x000fe20000000800 */
        /* <DEDUP_REMOVED lines=13> */
[----:B------:R-:W-:Y:S01]  /*75b20*/  ULDC UR40, c[0x0][0x228] ;  /* 0x00008a0000287ab9 */ /* 0x000fe20000000800 */
[----:B------:R-:W-:-:S07]  /*75b30*/  ULDC UR17, c[0x0][0x228] ;  /* 0x00008a0000117ab9 */ /* 0x000fce0000000800 */
[----:B------:R-:W-:-:S04]  /*75b40*/  @P3 LOP3.LUT R167, R167, 0x40000, RZ, 0xfc, !PT ;  /* 0x00040000a7a73812 */ /* 0x000fc800078efcff */
[----:B------:R-:W-:-:S04]  /*75b50*/  LOP3.LUT R167, R167, 0xfffdffff, RZ, 0xc0, !PT ;  /* 0xfffdffffa7a77812 */ /* 0x000fc800078ec0ff */
[----:B------:R-:W-:Y:S02]  /*75b60*/  @P2 LOP3.LUT R167, R167, 0x20000, RZ, 0xfc, !PT ;  /* 0x00020000a7a72812 */ /* 0x000fe400078efcff */
[----:B------:R-:W-:Y:S01]  /*75b70*/  ISETP.LT.AND P0, PT, R11, UR8, !P0 ;  /* 0x000000080b007c0c */ /* 0x000fe2000c701270 */
[----:B------:R-:W-:Y:S01]  /*75b80*/  VIADD R243, R24, UR6 ;  /* 0x0000000618f37c36 */ /* 0x000fe20008000000 */
[----:B------:R-:W-:Y:S01]  /*75b90*/  LOP3.LUT R167, R167, 0xfffeffff, RZ, 0xc0, !PT ;  /* 0xfffeffffa7a77812 */ /* 0x000fe200078ec0ff */
[----:B------:R-:W-:Y:S01]  /*75ba0*/  ULDC.64 UR6, c[0x0][0x228] ;  /* 0x00008a0000067ab9 */ /* 0x000fe20000000a00 */
[----:B------:R1:W-:Y:S01]  /*75bb0*/  STL [R1+0x2714], R24 ;  /* 0x0027141801007387 */ /* 0x0003e20000100800 */
[----:B------:R-:W-:Y:S01]  /*75bc0*/  VIADD R223, R10, 0x136 ;  /* 0x000001360adf7836 */ /* 0x000fe20000000000 */
[----:B------:R-:W-:Y:S01]  /*75bd0*/  @P1 LOP3.LUT R167, R167, 0x10000, RZ, 0xfc, !PT ;  /* 0x00010000a7a71812 */ /* 0x000fe200078efcff */
[----:B------:R-:W-:-:S03]  /*75be0*/  ULDC UR8, c[0x0][0x228] ;  /* 0x00008a0000087ab9 */ /* 0x000fc60000000800 */
[----:B------:R-:W-:-:S04]  /*75bf0*/  LOP3.LUT R167, R167, 0xffff7fff, RZ, 0xc0, !PT ;  /* 0xffff7fffa7a77812 */ /* 0x000fc800078ec0ff */
[----:B------:R-:W-:Y:S01]  /*75c00*/  @P0 LOP3.LUT R167, R167, 0x8000, RZ, 0xfc, !PT ;  /* 0x00008000a7a70812 */ /* 0x000fe200078efcff */
[----:B-1----:R-:W4:Y:S01]  /*75c10*/  LDL.LU R24, [R1+0x321c] ;  /* 0x00321c0001187983 */ /* 0x002f220000300800 */
        /* <DEDUP_REMOVED lines=25> */
[----:B------:R-:W-:Y:S01]  /*75db0*/  ULDC UR32, c[0x0][0x228] ;  /* 0x00008a0000207ab9 */ /* 0x000fe20000000800 */
[----:B------:R-:W-:Y:S01]  /*75dc0*/  ISETP.LT.AND P1, PT, R12, UR40, !P0 ;  /* 0x000000280c007c0c */ /* 0x000fe2000c721270 */
[----:B------:R-:W-:-:S08]  /*75dd0*/  ULDC UR40, c[0x0][0x228] ;  /* 0x00008a0000287ab9 */ /* 0x000fd00000000800 */
        /* <DEDUP_REMOVED lines=12> */
[----:B------:R-:W-:Y:S01]  /*75ea0*/  VIADD R242, R243, UR6 ;  /* 0x00000006f3f27c36 */ /* 0x000fe20008000000 */
[----:B------:R-:W-:Y:S01]  /*75eb0*/  LOP3.LUT R167, R167, 0xffffffbf, RZ, 0xc0, !PT ;  /* 0xffffffbfa7a77812 */ /* 0x000fe200078ec0ff */
[----:B------:R-:W-:Y:S01]  /*75ec0*/  ULDC UR6, c[0x0][0x248] ;  /* 0x0000920000067ab9 */ /* 0x000fe20000000800 */
[----:B------:R-:W-:Y:S01]  /*75ed0*/  ISETP.LT.AND P3, PT, R14, UR30, !P0 ;  /* 0x0000001e0e007c0c */ /* 0x000fe2000c761270 */
[----:B------:R-:W-:Y:S01]  /*75ee0*/  ULDC UR30, c[0x0][0x228] ;  /* 0x00008a00001e7ab9 */ /* 0x000fe20000000800 */
[----:B------:R-:W-:Y:S01]  /*75ef0*/  ISETP.LT.AND P2, PT, R13, UR32, !P0 ;  /* 0x000000200d007c0c */ /* 0x000fe2000c741270 */
[----:B------:R-:W-:Y:S01]  /*75f00*/  ULDC UR32, c[0x0][0x228] ;  /* 0x00008a0000207ab9 */ /* 0x000fe20000000800 */
[----:B------:R-:W-:Y:S01]  /*75f10*/  ISETP.LT.AND P1, PT, R12, UR40, !P0 ;  /* 0x000000280c007c0c */ /* 0x000fe2000c721270 */
[----:B------:R-:W-:Y:S01]  /*75f20*/  ULDC.64 UR40, c[0x0][0x228] ;  /* 0x00008a0000287ab9 */ /* 0x000fe20000000a00 */
[----:B------:R-:W-:-:S07]  /*75f30*/  ULDC UR11, c[0x0][0x228] ;  /* 0x00008a00000b7ab9 */ /* 0x000fce0000000800 */
        /* <DEDUP_REMOVED lines=13> */
[----:B------:R-:W-:Y:S01]  /*76010*/  ULDC.64 UR32, c[0x0][0x228] ;  /* 0x00008a0000207ab9 */ /* 0x000fe20000000a00 */
[----:B------:R-:W-:Y:S01]  /*76020*/  ISETP.LT.AND P2, PT, R13, UR60, !P0 ;  /* 0x0000003c0d007c0c */ /* 0x000fe2000c741270 */
[----:B------:R-:W-:Y:S01]  /*76030*/  ULDC UR60, c[0x0][0x228] ;  /* 0x00008a00003c7ab9 */ /* 0x000fe20000000800 */
[----:B------:R-:W-:Y:S01]  /*76040*/  ISETP.LT.AND P1, PT, R12, UR59, !P0 ;  /* 0x0000003b0c007c0c */ /* 0x000fe2000c721270 */
[----:B------:R-:W-:Y:S01]  /*76050*/  VIADD R240, R241, UR6 ;  /* 0x00000006f1f07c36 */ /* 0x000fe20008000000 */
[----:B------:R-:W-:Y:S01]  /*76060*/  ISETP.LT.AND P0, PT, R11, UR40, !P0 ;  /* 0x000000280b007c0c */ /* 0x000fe2000c701270 */
[----:B------:R-:W-:Y:S01]  /*76070*/  ULDC UR59, c[0x0][0x228] ;  /* 0x00008a00003b7ab9 */ /* 0x000fe20000000800 */
[----:B------:R-:W-:Y:S01]  /*76080*/  ULDC UR9, c[0x0][0x228] ;  /* 0x00008a0000097ab9 */ /* 0x000fe20000000800 */
[----:B------:R-:W-:Y:S01]  /*76090*/  VIADD R222, R10, 0x135 ;  /* 0x000001350ade7836 */ /* 0x000fe20000000000 */
[----:B------:R-:W-:Y:S01]  /*760a0*/  LOP3.LUT R164, R164, 0x7fffffff, RZ, 0xc0, !PT ;  /* 0x7fffffffa4a47812 */ /* 0x000fe200078ec0ff */
[----:B------:R-:W-:-:S02]  /*760b0*/  ULDC UR6, c[0x0][0x228] ;  /* 0x00008a0000067ab9 */ /* 0x000fc40000000800 */
[----:B------:R-:W-:-:S06]  /*760c0*/  @P3 LOP3.LUT R167, R167, 0x4, RZ, 0xfc, !PT ;  /* 0x00000004a7a73812 */ /* 0x000fcc00078efcff */
[----:B------:R-:W-:Y:S02]  /*760d0*/  @P0 LOP3.LUT R166, R166, 0x80000000, RZ, 0xfc, !PT ;  /* 0x80000000a6a60812 */ /* 0x000fe400078efcff */
[----:B------:R-:W-:Y:S01]  /*760e0*/  ISETP.GE.AND P0, PT, R238, UR7, PT ;  /* 0x00000007ee007c0c */ /* 0x000fe2000bf06270 */
[----:B------:R-:W-:-:S03]  /*760f0*/  ULDC UR7, c[0x0][0x248] ;  /* 0x0000920000077ab9 */ /* 0x000fc60000000800 */
[----:B------:R-:W-:Y:S01]  /*76100*/  ISETP.LT.AND P3, PT, R14, UR30, !P0 ;  /* 0x0000001e0e007c0c */ /* 0x000fe2000c761270 */
[----:B------:R-:W-:Y:S01]  /*76110*/  ULDC.64 UR30, c[0x0][0x228] ;  /* 0x00008a00001e7ab9 */ /* 0x000fe20000000a00 */
[----:B------:R-:W-:Y:S02]  /*76120*/  LOP3.LUT R167, R167, 0xfffffffd, RZ, 0xc0, !PT ;  /* 0xfffffffda7a77812 */ /* 0x000fe400078ec0ff */
[----:B------:R-:W-:Y:S02]  /*76130*/  LOP3.LUT R166, R166, 0xbfffffff, RZ, 0xc0, !PT ;  /* 0xbfffffffa6a67812 */ /* 0x000fe400078ec0ff */
[----:B------:R-:W-:Y:S02]  /*76140*/  @P2 LOP3.LUT R167, R167, 0x2, RZ, 0xfc, !PT ;  /* 0x00000002a7a72812 */ /* 0x000fe400078efcff */
[----:B------:R-:W-:Y:S01]  /*76150*/  ISETP.LT.AND P2, PT, R13, UR58, !P0 ;  /* 0x0000003a0d007c0c */ /* 0x000fe2000c741270 */
[----:B------:R-:W-:Y:S01]  /*76160*/  VIADD R239, R240, UR7 ;  /* 0x00000007f0ef7c36 */ /* 0x000fe20008000000 */
[----:B------:R-:W-:Y:S01]  /*76170*/  LOP3.LUT R167, R167, 0xfffffffe, RZ, 0xc0, !PT ;  /* 0xfffffffea7a77812 */ /* 0x000fe200078ec0ff */
[----:B------:R-:W-:Y:S01]  /*76180*/  ULDC UR7, c[0x0][0x228] ;  /* 0x00008a0000077ab9 */ /* 0x000fe20000000800 */
[----:B------:R-:W-:Y:S01]  /*76190*/  VIADD R221, R10, 0x134 ;  /* 0x000001340add7836 */ /* 0x000fe20000000000 */
[----:B------:R-:W-:Y:S01]  /*761a0*/  @P3 LOP3.LUT R166, R166, 0x40000000, RZ, 0xfc, !PT ;  /* 0x40000000a6a63812 */ /* 0x000fe200078efcff */
[C---:B------:R-:W-:Y:S01]  /*761b0*/  VIADD R220, R10.reuse, 0x133 ;  /* 0x000001330adc7836 */ /* 0x040fe20000000000 */
[----:B------:R-:W-:Y:S01]  /*761c0*/  @P1 LOP3.LUT R167, R167, 0x1, RZ, 0xfc, !PT ;  /* 0x00000001a7a71812 */ /* 0x000fe200078efcff */
[----:B------:R-:W-:Y:S01]  /*761d0*/  VIADD R219, R10, 0x132 ;  /* 0x000001320adb7836 */ /* 0x000fe20000000000 */
[----:B------:R-:W-:Y:S01]  /*761e0*/  ISETP.LT.AND P1, PT, R12, UR57, !P0 ;  /* 0x000000390c007c0c */ /* 0x000fe2000c721270 */
[----:B------:R-:W-:Y:S01]  /*761f0*/  VIADD R238, R239, UR12 ;  /* 0x0000000cefee7c36 */ /* 0x000fe20008000000 */
[----:B------:R-:W-:Y:S01]  /*76200*/  LOP3.LUT R166, R166, 0xdfffffff, RZ, 0xc0, !PT ;  /* 0xdfffffffa6a67812 */ /* 0x000fe200078ec0ff */
[----:B------:R-:W-:Y:S01]  /*76210*/  ULDC UR12, c[0x0][0x228] ;  /* 0x00008a00000c7ab9 */ /* 0x000fe20000000800 */
[----:B------:R-:W-:Y:S01]  /*76220*/  VIADD R218, R10, 0x131 ;  /* 0x000001310ada7836 */ /* 0x000fe20000000000 */
[----:B------:R-:W-:Y:S01]  /*76230*/  ULDC UR58, c[0x0][0x228] ;  /* 0x00008a00003a7ab9 */ /* 0x000fe20000000800 */
[----:B------:R-:W-:Y:S01]  /*76240*/  @P2 LOP3.LUT R166, R166, 0x20000000, RZ, 0xfc, !PT ;  /* 0x20000000a6a62812 */ /* 0x000fe200078efcff */
[----:B------:R-:W-:Y:S01]  /*76250*/  ULDC UR57, c[0x0][0x228] ;  /* 0x00008a0000397ab9 */ /* 0x000fe20000000800 */
[----:B------:R-:W-:-:S02]  /*76260*/  ISETP.LT.AND P0, PT, R11, UR32, !P0 ;  /* 0x000000200b007c0c */ /* 0x000fc4000c701270 */
[----:B------:R-:W-:-:S04]  /*76270*/  LOP3.LUT R166, R166, 0xefffffff, RZ, 0xc0, !PT ;  /* 0xefffffffa6a67812 */ /* 0x000fc800078ec0ff */
[----:B------:R-:W-:-:S04]  /*76280*/  @P1 LOP3.LUT R166, R166, 0x10000000, RZ, 0xfc, !PT ;  /* 0x10000000a6a61812 */ /* 0x000fc800078efcff */
[----:B------:R-:W-:-:S04]  /*76290*/  LOP3.LUT R166, R166, 0xf7ffffff, RZ, 0xc0, !PT ;  /* 0xf7ffffffa6a67812 */ /* 0x000fc800078ec0ff */
[----:B------:R-:W-:Y:S02]  /*762a0*/  @P0 LOP3.LUT R166, R166, 0x8000000, RZ, 0xfc, !PT ;  /* 0x08000000a6a60812 */ /* 0x000fe400078efcff */
[----:B------:R-:W-:Y:S01]  /*762b0*/  ISETP.GE.AND P0, PT, R237, UR13, PT ;  /* 0x0000000ded007c0c */ /* 0x000fe2000bf06270 */
[----:B------:R-:W-:-:S03]  /*762c0*/  ULDC UR13, c[0x0][0x228] ;  /* 0x00008a00000d7ab9 */ /* 0x000fc60000000800 */
[----:B------:R-:W-:Y:S01]  /*762d0*/  ISETP.LT.AND P3, PT, R14, UR25, !P0 ;  /* 0x000000190e007c0c */ /* 0x000fe2000c761270 */
[----:B------:R-:W-:Y:S01]  /*762e0*/  ULDC.64 UR24, c[0x0][0x228] ;  /* 0x00008a0000187ab9 */ /* 0x000fe20000000a00 */
[----:B------:R-:W-:Y:S01]  /*762f0*/  ISETP.LT.AND P2, PT, R13, UR56, !P0 ;  /* 0x000000380d007c0c */ /* 0x000fe2000c741270 */
[----:B------:R-:W-:Y:S01]  /*76300*/  VIADD R217, R10, 0x130 ;  /* 0x000001300ad97836 */ /* 0x000fe20000000000 */
[----:B------:R-:W-:Y:S01]  /*76310*/  LOP3.LUT R166, R166, 0xfbffffff, RZ, 0xc0, !PT ;  /* 0xfbffffffa6a67812 */ /* 0x000fe200078ec0ff */
[----:B------:R-:W-:Y:S01]  /*76320*/  ULDC UR56, c[0x0][0x228] ;  /* 0x00008a0000387ab9 */ /* 0x000fe20000000800 */
        /* <DEDUP_REMOVED lines=33> */
[----:B------:R-:W-:Y:S01]  /*76540*/  VIADD R237, R238, UR24 ;  /* 0x00000018eeed7c36 */ /* 0x000fe20008000000 */
[----:B------:R-:W-:Y:S01]  /*76550*/  LOP3.LUT R166, R166, 0xfffbffff, RZ, 0xc0, !PT ;  /* 0xfffbffffa6a67812 */ /* 0x000fe200078ec0ff */
[----:B------:R-:W-:Y:S01]  /*76560*/  ULDC UR24, c[0x0][0x248] ;  /* 0x0000920000187ab9 */ /* 0x000fe20000000800 */
[----:B------:R-:W-:Y:S01]  /*76570*/  ISETP.LT.AND P1, PT, R12, UR52, !P0 ;  /* 0x000000340c007c0c */ /* 0x000fe2000c721270 */
[----:B------:R-:W-:-:S06]  /*76580*/  ULDC UR53, c[0x0][0x228] ;  /* 0x00008a0000357ab9 */ /* 0x000fcc0000000800 */
[----:B------:R-:W-:Y:S01]  /*76590*/  @P3 LOP3.LUT R166, R166, 0x40000, RZ, 0xfc, !PT ;  /* 0x00040000a6a63812 */ /* 0x000fe200078efcff */
[----:B------:R-:W-:Y:S01]  /*765a0*/  VIADD R236, R237, UR24 ;  /* 0x00000018edec7c36 */ /* 0x000fe20008000000 */
[----:B------:R-:W-:Y:S01]  /*765b0*/  ISETP.LT.AND P0, PT, R11, UR28, !P0 ;  /* 0x0000001c0b007c0c */ /* 0x000fe2000c701270 */
[----:B------:R-:W-:Y:S01]  /*765c0*/  ULDC UR24, c[0x0][0x248] ;  /* 0x0000920000187ab9 */ /* 0x000fe20000000800 */
[----:B------:R-:W-:Y:S01]  /*765d0*/  LOP3.LUT R166, R166, 0xfffdffff, RZ, 0xc0, !PT ;  /* 0xfffdffffa6a67812 */ /* 0x000fe200078ec0ff */
[C---:B------:R-:W-:Y:S02]  /*765e0*/  VIADD R216, R10.reuse, 0x12f ;  /* 0x0000012f0ad87836 */ /* 0x040fe40000000000 */
[----:B------:R-:W-:Y:S01]  /*765f0*/  VIADD R215, R10, 0x12e ;  /* 0x0000012e0ad77836 */ /* 0x000fe20000000000 */
[----:B------:R-:W-:Y:S01]  /*76600*/  @P2 LOP3.LUT R166, R166, 0x20000, RZ, 0xfc, !PT ;  /* 0x00020000a6a62812 */ /* 0x000fe200078efcff */
[C---:B------:R-:W-:Y:S01]  /*76610*/  VIADD R214, R10.reuse, 0x12d ;  /* 0x0000012d0ad67836 */ /* 0x040fe20000000000 */
[----:B------:R-:W-:Y:S01]  /*76620*/  LOP3.LUT R163, R163, 0x7fffffff, RZ, 0xc0, !PT ;  /* 0x7fffffffa3a37812 */ /* 0x000fe200078ec0ff */
[----:B------:R-:W-:Y:S01]  /*76630*/  VIADD R213, R10, 0x12c ;  /* 0x0000012c0ad57836 */ /* 0x000fe20000000000 */
[----:B------:R-:W-:Y:S01]  /*76640*/  LOP3.LUT R166, R166, 0xfffeffff, RZ, 0xc0, !PT ;  /* 0xfffeffffa6a67812 */ /* 0x000fe200078ec0ff */
[----:B------:R-:W-:Y:S01]  /*76650*/  VIADD R212, R10, 0x12b ;  /* 0x0000012b0ad47836 */ /* 0x000fe20000000000 */
[----:B------:R-:W-:-:S02]  /*76660*/  ULDC UR52, c[0x0][0x228] ;  /* 0x00008a0000347ab9 */ /* 0x000fc40000000800 */
[----:B------:R-:W-:-:S04]  /*76670*/  @P1 LOP3.LUT R166, R166, 0x10000, RZ, 0xfc, !PT ;  /* 0x00010000a6a61812 */ /* 0x000fc800078efcff */
[----:B------:R-:W-:-:S04]  /*76680*/  LOP3.LUT R166, R166, 0xffff7fff, RZ, 0xc0, !PT ;  /* 0xffff7fffa6a67812 */ /* 0x000fc800078ec0ff */
[----:B------:R-:W-:Y:S02]  /*76690*/  @P0 LOP3.LUT R166, R166, 0x8000, RZ, 0xfc, !PT ;  /* 0x00008000a6a60812 */ /* 0x000fe400078efcff */
[----:B------:R-:W-:Y:S01]  /*766a0*/  ISETP.GE.AND P0, PT, R234, UR33, PT ;  /* 0x00000021ea007c0c */ /* 0x000fe2000bf06270 */
[----:B------:R-:W-:-:S03]  /*766b0*/  ULDC.64 UR32, c[0x0][0x228] ;  /* 0x00008a0000207ab9 */ /* 0x000fc60000000a00 */
[----:B------:R-:W-:Y:S01]  /*766c0*/  ISETP.LT.AND P3, PT, R14, UR60, !P0 ;  /* 0x0000003c0e007c0c */ /* 0x000fe2000c761270 */
[----:B------:R-:W-:Y:S01]  /*766d0*/  VIADD R235, R236, UR24 ;  /* 0x00000018eceb7c36 */ /* 0x000fe20008000000 */
[----:B------:R-:W-:Y:S01]  /*766e0*/  ISETP.LT.AND P2, PT, R13, UR49, !P0 ;  /* 0x000000310d007c0c */ /* 0x000fe2000c741270 */
[----:B------:R-:W-:Y:S01]  /*766f0*/  ULDC UR24, c[0x0][0x248] ;  /* 0x0000920000187ab9 */ /* 0x000fe20000000800 */
[----:B------:R-:W-:Y:S01]  /*76700*/  LOP3.LUT R166, R166, 0xffffbfff, RZ, 0xc0, !PT ;  /* 0xffffbfffa6a67812 */ /* 0x000fe200078ec0ff */
[----:B------:R-:W-:Y:S01]  /*76710*/  ULDC UR49, c[0x0][0x228] ;  /* 0x00008a0000317ab9 */ /* 0x000fe20000000800 */
[----:B------:R-:W-:Y:S01]  /*76720*/  ISETP.LT.AND P1, PT, R12, UR48, !P0 ;  /* 0x000000300c007c0c */ /* 0x000fe2000c721270 */
[----:B------:R-:W-:Y:S01]  /*76730*/  VIADD R234, R235, UR24 ;  /* 0x00000018ebea7c36 */ /* 0x000fe20008000000 */
[----:B------:R-:W-:-:S05]  /*76740*/  ULDC UR60, c[0x0][0x228] ;  /* 0x00008a00003c7ab9 */ /* 0x000fca0000000800 */
[----:B------:R-:W-:Y:S01]  /*76750*/  @P3 LOP3.LUT R166, R166, 0x4000, RZ, 0xfc, !PT ;  /* 0x00004000a6a63812 */ /* 0x000fe200078efcff */
[----:B------:R-:W-:Y:S01]  /*76760*/  ULDC UR24, c[0x0][0x248] ;  /* 0x0000920000187ab9 */ /* 0x000fe20000000800 */
[----:B------:R-:W-:Y:S02]  /*76770*/  ULDC UR48, c[0x0][0x228] ;  /* 0x00008a0000307ab9 */ /* 0x000fe40000000800 */
        /* <DEDUP_REMOVED lines=10> */
[----:B------:R-:W-:Y:S02]  /*76820*/  ISETP.LT.AND P3, PT, R14, UR51, !P0 ;  /* 0x000000330e007c0c */ /* 0x000fe4000c761270 */
[----:B------:R-:W-:Y:S01]  /*76830*/  LOP3.LUT R166, R166, 0xfffffbff, RZ, 0xc0, !PT ;  /* 0xfffffbffa6a67812 */ /* 0x000fe200078ec0ff */
[----:B------:R-:W-:Y:S01]  /*76840*/  VIADD R233, R234, UR24 ;  /* 0x00000018eae97c36 */ /* 0x000fe20008000000 */
[----:B------:R-:W-:Y:S01]  /*76850*/  ISETP.LT.AND P2, PT, R13, UR44, !P0 ;  /* 0x0000002c0d007c0c */ /* 0x000fe2000c741270 */
[----:B------:R-:W-:Y:S01]  /*76860*/  ULDC UR44, c[0x0][0x228] ;  /* 0x00008a00002c7ab9 */ /* 0x000fe20000000800 */
[----:B------:R-:W-:Y:S01]  /*76870*/  ISETP.LT.AND P1, PT, R12, UR45, !P0 ;  /* 0x0000002d0c007c0c */ /* 0x000fe2000c721270 */
[----:B------:R-:W-:-:S06]  /*76880*/  ULDC UR51, c[0x0][0x228] ;  /* 0x00008a0000337ab9 */ /* 0x000fcc0000000800 */
[----:B------:R-:W-:Y:S01]  /*76890*/  @P3 LOP3.LUT R166, R166, 0x400, RZ, 0xfc, !PT ;  /* 0x00000400a6a63812 */ /* 0x000fe200078efcff */
[----:B------:R-:W-:-:S03]  /*768a0*/  ULDC UR45, c[0x0][0x228] ;  /* 0x00008a00002d7ab9 */ /* 0x000fc60000000800 */
        /* <DEDUP_REMOVED lines=10> */
[----:B------:R-:W-:Y:S01]  /*76950*/  VIADD R211, R10, 0x12a ;  /* 0x0000012a0ad37836 */ /* 0x000fe20000000000 */
[----:B------:R-:W-:Y:S01]  /*76960*/  ISETP.LT.AND P2, PT, R13, UR42, !P0 ;  /* 0x0000002a0d007c0c */ /* 0x000fe2000c741270 */
[----:B------:R-:W-:Y:S01]  /*76970*/  ULDC UR42, c[0x0][0x228] ;  /* 0x00008a00002a7ab9 */ /* 0x000fe20000000800 */
[----:B------:R-:W-:Y:S01]  /*76980*/  LOP3.LUT R166, R166, 0xffffffbf, RZ, 0xc0, !PT ;  /* 0xffffffbfa6a67812 */ /* 0x000fe200078ec0ff */
[----:B------:R-:W-:Y:S01]  /*76990*/  VIADD R210, R10, 0x129 ;  /* 0x000001290ad27836 */ /* 0x000fe20000000000 */
[----:B------:R-:W-:Y:S01]  /*769a0*/  ISETP.LT.AND P1, PT, R12, UR43, !P0 ;  /* 0x0000002b0c007c0c */ /* 0x000fe2000c721270 */
[----:B------:R-:W-:Y:S01]  /*769b0*/  ULDC UR43, c[0x0][0x228] ;  /* 0x00008a00002b7ab9 */ /* 0x000fe20000000800 */
[C---:B------:R-:W-:Y:S02]  /*769c0*/  VIADD R209, R10.reuse, 0x128 ;  /* 0x000001280ad17836 */ /* 0x040fe40000000000 */
[----:B------:R-:W-:-:S02]  /*769d0*/  VIADD R208, R10, 0x127 ;  /* 0x000001270ad07836 */ /* 0x000fc40000000000 */
[----:B------:R-:W-:Y:S01]  /*769e0*/  VIADD R207, R10, 0x126 ;  /* 0x000001260acf7836 */ /* 0x000fe20000000000 */
[----:B------:R-:W-:Y:S01]  /*769f0*/  @P3 LOP3.LUT R166, R166, 0x40, RZ, 0xfc, !PT ;  /* 0x00000040a6a63812 */ /* 0x000fe200078efcff */
[----:B------:R-:W-:Y:S01]  /*76a00*/  VIADD R206, R10, 0x125 ;  /* 0x000001250ace7836 */ /* 0x000fe20000000000 */
[----:B------:R-:W-:Y:S01]  /*76a10*/  LOP3.LUT R162, R162, 0x7fffffff, RZ, 0xc0, !PT ;  /* 0x7fffffffa2a27812 */ /* 0x000fe200078ec0ff */
[----:B------:R-:W-:Y:S01]  /*76a20*/  VIADD R205, R10, 0x124 ;  /* 0x000001240acd7836 */ /* 0x000fe20000000000 */
[----:B------:R-:W-:Y:S01]  /*76a30*/  LOP3.LUT R166, R166, 0xffffffdf, RZ, 0xc0, !PT ;  /* 0xffffffdfa6a67812 */ /* 0x000fe200078ec0ff */
[----:B------:R-:W-:-:S03]  /*76a40*/  ULDC UR47, c[0x0][0x228] ;  /* 0x00008a00002f7ab9 */ /* 0x000fc60000000800 */
        /* <DEDUP_REMOVED lines=9> */
[C---:B------:R-:W-:Y:S01]  /*76ae0*/  VIADD R204, R10.reuse, 0x123 ;  /* 0x000001230acc7836 */ /* 0x040fe20000000000 */
[----:B------:R-:W-:Y:S01]  /*76af0*/  ISETP.LT.AND P2, PT, R13, UR37, !P0 ;  /* 0x000000250d007c0c */ /* 0x000fe2000c741270 */
[----:B------:R-:W-:Y:S01]  /*76b00*/  VIADD R203, R10, 0x122 ;  /* 0x000001220acb7836 */ /* 0x000fe20000000000 */
[----:B------:R-:W-:Y:S01]  /*76b10*/  ISETP.LT.AND P1, PT, R12, UR39, !P0 ;  /* 0x000000270c007c0c */ /* 0x000fe2000c721270 */
[----:B------:R-:W-:Y:S01]  /*76b20*/  VIADD R202, R10, 0x121 ;  /* 0x000001210aca7836 */ /* 0x000fe20000000000 */
[----:B------:R-:W-:Y:S01]  /*76b30*/  ISETP.LT.AND P0, PT, R11, UR24, !P0 ;  /* 0x000000180b007c0c */ /* 0x000fe2000c701270 */
[----:B------:R-:W-:Y:S01]  /*76b40*/  ULDC UR24, c[0x0][0x248] ;  /* 0x0000920000187ab9 */ /* 0x000fe20000000800 */
[----:B------:R-:W-:Y:S01]  /*76b50*/  LOP3.LUT R166, R166, 0xfffffffb, RZ, 0xc0, !PT ;  /* 0xfffffffba6a67812 */ /* 0x000fe200078ec0ff */
[----:B------:R-:W-:Y:S01]  /*76b60*/  ULDC UR35, c[0x0][0x228] ;  /* 0x00008a0000237ab9 */ /* 0x000fe20000000800 */
[C---:B------:R-:W-:Y:S01]  /*76b70*/  VIADD R201, R10.reuse, 0x120 ;  /* 0x000001200ac97836 */ /* 0x040fe20000000000 */
[----:B------:R-:W-:Y:S01]  /*76b80*/  ULDC UR39, c[0x0][0x228] ;  /* 0x00008a0000277ab9 */ /* 0x000fe20000000800 */
[----:B------:R-:W-:Y:S01]  /*76b90*/  VIADD R200, R10, 0x11f ;  /* 0x0000011f0ac87836 */ /* 0x000fe20000000000 */
[----:B------:R-:W-:Y:S01]  /*76ba0*/  @P3 LOP3.LUT R166, R166, 0x4, RZ, 0xfc, !PT ;  /* 0x00000004a6a63812 */ /* 0x000fe200078efcff */
[----:B------:R-:W-:-:S05]  /*76bb0*/  ULDC UR37, c[0x0][0x228] ;  /* 0x00008a0000257ab9 */ /* 0x000fca0000000800 */
[----:B------:R-:W-:Y:S02]  /*76bc0*/  @P0 LOP3.LUT R165, R165, 0x80000000, RZ, 0xfc, !PT ;  /* 0x80000000a5a50812 */ /* 0x000fe400078efcff */
[----:B------:R-:W-:-:S04]  /*76bd0*/  ISETP.GE.AND P0, PT, R230, UR41, PT ;  /* 0x00000029e6007c0c */ /* 0x000fc8000bf06270 */
[----:B------:R-:W-:Y:S01]  /*76be0*/  ISETP.LT.AND P3, PT, R14, UR59, !P0 ;  /* 0x0000003b0e007c0c */ /* 0x000fe2000c761270 */
[----:B------:R-:W-:Y:S01]  /*76bf0*/  ULDC UR59, c[0x0][0x228] ;  /* 0x00008a00003b7ab9 */ /* 0x000fe20000000800 */
[----:B------:R-:W-:Y:S02]  /*76c00*/  LOP3.LUT R166, R166, 0xfffffffd, RZ, 0xc0, !PT ;  /* 0xfffffffda6a67812 */ /* 0x000fe400078ec0ff */
[----:B------:R-:W-:Y:S02]  /*76c10*/  LOP3.LUT R165, R165, 0xbfffffff, RZ, 0xc0, !PT ;  /* 0xbfffffffa5a57812 */ /* 0x000fe400078ec0ff */
[----:B------:R-:W-:Y:S02]  /*76c20*/  @P2 LOP3.LUT R166, R166, 0x2, RZ, 0xfc, !PT ;  /* 0x00000002a6a62812 */ /* 0x000fe400078efcff */
[----:B------:R-:W-:Y:S02]  /*76c30*/  ISETP.LT.AND P2, PT, R13, UR27, !P0 ;  /* 0x0000001b0d007c0c */ /* 0x000fe4000c741270 */
[----:B------:R-:W-:-:S03]  /*76c40*/  LOP3.LUT R166, R166, 0xfffffffe, RZ, 0xc0, !PT ;  /* 0xfffffffea6a67812 */ /* 0x000fc600078ec0ff */
        /* <DEDUP_REMOVED lines=18> */
[----:B------:R-:W-:Y:S01]  /*76d70*/  ULDC.64 UR32, c[0x0][0x228] ;  /* 0x00008a0000207ab9 */ /* 0x000fe20000000a00 */
[----:B------:R-:W-:Y:S01]  /*76d80*/  ISETP.LT.AND P1, PT, R12, UR21, !P0 ;  /* 0x000000150c007c0c */ /* 0x000fe2000c721270 */
[----:B------:R-:W-:-:S08]  /*76d90*/  VIADD R231, R232, UR24 ;  /* 0x00000018e8e77c36 */ /* 0x000fd00008000000 */
        /* <DEDUP_REMOVED lines=12> */
[----:B------:R-:W-:Y:S01]  /*76e60*/  ULDC.64 UR20, c[0x0][0x228] ;  /* 0x00008a0000147ab9 */ /* 0x000fe20000000a00 */
[----:B------:R-:W-:Y:S01]  /*76e70*/  ISETP.LT.AND P3, PT, R14, UR59, !P0 ;  /* 0x0000003b0e007c0c */ /* 0x000fe2000c761270 */
[----:B------:R-:W-:Y:S01]  /*76e80*/  ULDC UR59, c[0x0][0x228] ;  /* 0x00008a00003b7ab9 */ /* 0x000fe20000000800 */
[----:B------:R-:W-:Y:S01]  /*76e90*/  ISETP.LT.AND P2, PT, R13, UR22, !P0 ;  /* 0x000000160d007c0c */ /* 0x000fe2000c741270 */
[----:B------:R-:W-:Y:S01]  /*76ea0*/  ULDC.64 UR30, c[0x0][0x228] ;  /* 0x00008a00001e7ab9 */ /* 0x000fe20000000a00 */
        /* <DEDUP_REMOVED lines=19> */
[----:B------:R-:W-:-:S07]  /*76fe0*/  ISETP.LT.AND P1, PT, R12, UR19, !P0 ;  /* 0x000000130c007c0c */ /* 0x000fce000c721270 */
        /* <DEDUP_REMOVED lines=13> */
[----:B------:R-:W-:Y:S01]  /*770c0*/  ULDC.64 UR28, c[0x0][0x228] ;  /* 0x00008a00001c7ab9 */ /* 0x000fe20000000a00 */
        /* <DEDUP_REMOVED lines=8> */
[----:B------:R-:W-:Y:S01]  /*77150*/  VIADD R227, R228, UR16 ;  /* 0x00000010e4e37c36 */ /* 0x000fe20008000000 */
[----:B------:R-:W-:Y:S01]  /*77160*/  LOP3.LUT R165, R165, 0xffffefff, RZ, 0xc0, !PT ;  /* 0xffffefffa5a57812 */ /* 0x000fe200078ec0ff */
[----:B------:R-:W-:Y:S01]  /*77170*/  ULDC.64 UR16, c[0x0][0x228] ;  /* 0x00008a0000107ab9 */ /* 0x000fe20000000a00 */
        /* <DEDUP_REMOVED lines=12> */
[----:B------:R-:W-:-:S06]  /*77240*/  VIADD R226, R227, UR14 ;  /* 0x0000000ee3e27c36 */ /* 0x000fcc0008000000 */
[----:B------:R-:W-:Y:S01]  /*77250*/  @P3 LOP3.LUT R165, R165, 0x400, RZ, 0xfc, !PT ;  /* 0x00000400a5a53812 */ /* 0x000fe200078efcff */
[----:B------:R-:W-:Y:S01]  /*77260*/  ULDC UR15, c[0x0][0x228] ;  /* 0x00008a00000f7ab9 */ /* 0x000fe20000000800 */
        /* <DEDUP_REMOVED lines=35> */
[----:B------:R-:W-:Y:S01]  /*774a0*/  ISETP.LT.AND P1, PT, R12, UR8, !P0 ;  /* 0x000000080c007c0c */ /* 0x000fe2000c721270 */
[----:B------:R-:W-:Y:S01]  /*774b0*/  ULDC UR8, c[0x0][0x248] ;  /* 0x0000920000087ab9 */ /* 0x000fe20000000800 */
[----:B------:R-:W-:Y:S02]  /*774c0*/  ISETP.LT.AND P0, PT, R11, UR20, !P0 ;  /* 0x000000140b007c0c */ /* 0x000fe4000c701270 */
[----:B------:R-:W-:Y:S01]  /*774d0*/  LOP3.LUT R165, R165, 0xfffffffb, RZ, 0xc0, !PT ;  /* 0xfffffffba5a57812 */ /* 0x000fe200078ec0ff */
[----:B------:R-:W-:Y:S01]  /*774e0*/  VIADD R224, R225, UR8 ;  /* 0x00000008e1e07c36 */ /* 0x000fe20008000000 */
[----:B------:R-:W-:Y:S01]  /*774f0*/  ULDC UR20, c[0x0][0x248] ;  /* 0x0000920000147ab9 */ /* 0x000fe20000000800 */
[----:B------:R-:W-:-:S02]  /*77500*/  ULDC UR8, c[0x0][0x228] ;  /* 0x00008a0000087ab9 */ /* 0x000fc40000000800 */
[----:B------:R-:W-:-:S06]  /*77510*/  @P3 LOP3.LUT R165, R165, 0x4, RZ, 0xfc, !PT ;  /* 0x00000004a5a53812 */ /* 0x000fcc00078efcff */
[----:B------:R-:W-:Y:S02]  /*77520*/  @P0 LOP3.LUT R164, R164, 0x80000000, RZ, 0xfc, !PT ;  /* 0x80000000a4a40812 */ /* 0x000fe400078efcff */
[----:B------:R-:W-:Y:S01]  /*77530*/  ISETP.GE.AND P0, PT, R222, UR25, PT ;  /* 0x00000019de007c0c */ /* 0x000fe2000bf06270 */
[----:B------:R-:W-:-:S03]  /*77540*/  ULDC UR25, c[0x0][0x228] ;  /* 0x00008a0000197ab9 */ /* 0x000fc60000000800 */
[----:B------:R-:W-:Y:S01]  /*77550*/  ISETP.LT.AND P3, PT, R14, UR40, !P0 ;  /* 0x000000280e007c0c */ /* 0x000fe2000c761270 */
[----:B------:R-:W-:Y:S01]  /*77560*/  ULDC UR40, c[0x0][0x228] ;  /* 0x00008a0000287ab9 */ /* 0x000fe20000000800 */
[----:B------:R-:W-:Y:S02]  /*77570*/  LOP3.LUT R165, R165, 0xfffffffd, RZ, 0xc0, !PT ;  /* 0xfffffffda5a57812 */ /* 0x000fe400078ec0ff */
[----:B------:R-:W-:Y:S02]  /*77580*/  LOP3.LUT R164, R164, 0xbfffffff, RZ, 0xc0, !PT ;  /* 0xbfffffffa4a47812 */ /* 0x000fe400078ec0ff */
[----:B------:R-:W-:Y:S02]  /*77590*/  @P2 LOP3.LUT R165, R165, 0x2, RZ, 0xfc, !PT ;  /* 0x00000002a5a52812 */ /* 0x000fe400078efcff */
[----:B------:R-:W-:Y:S01]  /*775a0*/  ISETP.LT.AND P2, PT, R13, UR6, !P0 ;  /* 0x000000060d007c0c */ /* 0x000fe2000c741270 */
[----:B------:R-:W-:Y:S01]  /*775b0*/  ULDC UR6, c[0x0][0x248] ;  /* 0x0000920000067ab9 */ /* 0x000fe20000000800 */
[----:B------:R-:W-:-:S03]  /*775c0*/  LOP3.LUT R165, R165, 0xfffffffe, RZ, 0xc0, !PT ;  /* 0xfffffffea5a57812 */ /* 0x000fc600078ec0ff */
[----:B------:R-:W-:Y:S02]  /*775d0*/  @P3 LOP3.LUT R164, R164, 0x40000000, RZ, 0xfc, !PT ;  /* 0x40000000a4a43812 */ /* 0x000fe400078efcff */
[----:B------:R-:W-:Y:S02]  /*775e0*/  @P1 LOP3.LUT R165, R165, 0x1, RZ, 0xfc, !PT ;  /* 0x00000001a5a51812 */ /* 0x000fe400078efcff */
[----:B------:R-:W-:Y:S01]  /*775f0*/  ISETP.LT.AND P1, PT, R12, UR7, !P0 ;  /* 0x000000070c007c0c */ /* 0x000fe2000c721270 */
[----:B------:R-:W-:Y:S01]  /*77600*/  VIADD R223, R224, UR6 ;  /* 0x00000006e0df7c36 */ /* 0x000fe20008000000 */
[----:B------:R-:W-:Y:S01]  /*77610*/  LOP3.LUT R164, R164, 0xdfffffff, RZ, 0xc0, !PT ;  /* 0xdfffffffa4a47812 */ /* 0x000fe200078ec0ff */
[----:B------:R-:W-:Y:S01]  /*77620*/  ULDC UR7, c[0x0][0x228] ;  /* 0x00008a0000077ab9 */ /* 0x000fe20000000800 */
[----:B------:R-:W-:Y:S01]  /*77630*/  ISETP.LT.AND P0, PT, R11, UR22, !P0 ;  /* 0x000000160b007c0c */ /* 0x000fe2000c701270 */
[----:B------:R-:W-:Y:S01]  /*77640*/  ULDC UR6, c[0x0][0x228] ;  /* 0x00008a0000067ab9 */ /* 0x000fe20000000800 */
[----:B------:R-:W-:Y:S01]  /*77650*/  @P2 LOP3.LUT R164, R164, 0x20000000, RZ, 0xfc, !PT ;  /* 0x20000000a4a42812 */ /* 0x000fe200078efcff */
[----:B------:R-:W-:-:S03]  /*77660*/  ULDC UR22, c[0x0][0x228] ;  /* 0x00008a0000167ab9 */ /* 0x000fc60000000800 */
[----:B------:R-:W-:-:S04]  /*77670*/  LOP3.LUT R164, R164, 0xefffffff, RZ, 0xc0, !PT ;  /* 0xefffffffa4a47812 */ /* 0x000fc800078ec0ff */
[----:B------:R-:W-:-:S04]  /*77680*/  @P1 LOP3.LUT R164, R164, 0x10000000, RZ, 0xfc, !PT ;  /* 0x10000000a4a41812 */ /* 0x000fc800078efcff */
[----:B------:R-:W-:-:S04]  /*77690*/  LOP3.LUT R164, R164, 0xf7ffffff, RZ, 0xc0, !PT ;  /* 0xf7ffffffa4a47812 */ /* 0x000fc800078ec0ff */
[----:B------:R-:W-:Y:S02]  /*776a0*/  @P0 LOP3.LUT R164, R164, 0x8000000, RZ, 0xfc, !PT ;  /* 0x08000000a4a40812 */ /* 0x000fe400078efcff */
[----:B------:R-:W-:Y:S01]  /*776b0*/  ISETP.GE.AND P0, PT, R221, UR19, PT ;  /* 0x00000013dd007c0c */ /* 0x000fe2000bf06270 */
[----:B------:R-:W-:-:S03]  /*776c0*/  ULDC UR19, c[0x0][0x228] ;  /* 0x00008a0000137ab9 */ /* 0x000fc60000000800 */
        /* <DEDUP_REMOVED lines=24> */
[----:B------:R-:W-:Y:S01]  /*77850*/  VIADD R221, R222, UR16 ;  /* 0x00000010dedd7c36 */ /* 0x000fe20008000000 */
[----:B------:R-:W-:-:S07]  /*77860*/  ULDC UR17, c[0x0][0x228] ;  /* 0x00008a0000117ab9 */ /* 0x000fce0000000800 */
[----:B------:R-:W-:Y:S01]  /*77870*/  @P3 LOP3.LUT R164, R164, 0x400000, RZ, 0xfc, !PT ;  /* 0x00400000a4a43812 */ /* 0x000fe200078efcff */
[----:B------:R-:W-:Y:S01]  /*77880*/  ULDC UR16, c[0x0][0x228] ;  /* 0x00008a0000107ab9 */ /* 0x000fe20000000800 */
        /* <DEDUP_REMOVED lines=39> */
[C---:B------:R-:W-:Y:S01]  /*77b00*/  VIADD R198, R10.reuse, 0x11d ;  /* 0x0000011d0ac67836 */ /* 0x040fe20000000000 */
[----:B------:R-:W-:Y:S01]  /*77b10*/  LOP3.LUT R161, R161, 0x7fffffff, RZ, 0xc0, !PT ;  /* 0x7fffffffa1a17812 */ /* 0x000fe200078ec0ff */
[----:B------:R-:W-:Y:S01]  /*77b20*/  VIADD R197, R10, 0x11c ;  /* 0x0000011c0ac57836 */ /* 0x000fe20000000000 */
[----:B------:R-:W-:Y:S01]  /*77b30*/  LOP3.LUT R164, R164, 0xffffdfff, RZ, 0xc0, !PT ;  /* 0xffffdfffa4a47812 */ /* 0x000fe200078ec0ff */
[C---:B------:R-:W-:Y:S02]  /*77b40*/  VIADD R196, R10.reuse, 0x11b ;  /* 0x0000011b0ac47836 */ /* 0x040fe40000000000 */
[----:B------:R-:W-:Y:S01]  /*77b50*/  VIADD R195, R10, 0x11a ;  /* 0x0000011a0ac37836 */ /* 0x000fe20000000000 */
[----:B------:R-:W-:Y:S01]  /*77b60*/  @P2 LOP3.LUT R164, R164, 0x2000, RZ, 0xfc, !PT ;  /* 0x00002000a4a42812 */ /* 0x000fe200078efcff */
[C---:B------:R-:W-:Y:S01]  /*77b70*/  VIADD R194, R10.reuse, 0x119 ;  /* 0x000001190ac27836 */ /* 0x040fe20000000000 */
[----:B------:R-:W-:Y:S01]  /*77b80*/  ISETP.LT.AND P0, PT, R11, UR40, !P0 ;  /* 0x000000280b007c0c */ /* 0x000fe2000c701270 */
[----:B------:R-:W-:Y:S01]  /*77b90*/  VIADD R193, R10, 0x118 ;  /* 0x000001180ac17836 */ /* 0x000fe20000000000 */
[----:B------:R-:W-:Y:S01]  /*77ba0*/  LOP3.LUT R164, R164, 0xffffefff, RZ, 0xc0, !PT ;  /* 0xffffefffa4a47812 */ /* 0x000fe200078ec0ff */
[----:B------:R-:W-:-:S02]  /*77bb0*/  VIADD R192, R10, 0x117 ;  /* 0x000001170ac07836 */ /* 0x000fc40000000000 */
[----:B------:R-:W-:Y:S01]  /*77bc0*/  VIADD R191, R10, 0x116 ;  /* 0x000001160abf7836 */ /* 0x000fe20000000000 */
[----:B------:R-:W-:Y:S01]  /*77bd0*/  @P1 LOP3.LUT R164, R164, 0x1000, RZ, 0xfc, !PT ;  /* 0x00001000a4a41812 */ /* 0x000fe200078efcff */
[----:B------:R-:W-:Y:S01]  /*77be0*/  VIADD R190, R10, 0x115 ;  /* 0x000001150abe7836 */ /* 0x000fe20000000000 */
[----:B------:R-:W-:Y:S01]  /*77bf0*/  LOP3.LUT R160, R160, 0x7fffffff, RZ, 0xc0, !PT ;  /* 0x7fffffffa0a07812 */ /* 0x000fe200078ec0ff */
[----:B------:R-:W-:Y:S01]  /*77c00*/  VIADD R189, R10, 0x114 ;  /* 0x000001140abd7836 */ /* 0x000fe20000000000 */
[----:B------:R-:W-:Y:S01]  /*77c10*/  LOP3.LUT R164, R164, 0xfffff7ff, RZ, 0xc0, !PT ;  /* 0xfffff7ffa4a47812 */ /* 0x000fe200078ec0ff */
[----:B------:R-:W-:Y:S01]  /*77c20*/  VIADD R188, R10, 0x113 ;  /* 0x000001130abc7836 */ /* 0x000fe20000000000 */
[----:B------:R-:W-:Y:S02]  /*77c30*/  ULDC UR57, c[0x0][0x228] ;  /* 0x00008a0000397ab9 */ /* 0x000fe40000000800 */
[----:B------:R-:W-:Y:S02]  /*77c40*/  @P0 LOP3.LUT R164, R164, 0x800, RZ, 0xfc, !PT ;  /* 0x00000800a4a40812 */ /* 0x000fe400078efcff */
[----:B------:R-:W-:Y:S01]  /*77c50*/  ISETP.GE.AND P0, PT, R217, UR29, PT ;  /* 0x0000001dd9007c0c */ /* 0x000fe2000bf06270 */
[----:B------:R-:W-:-:S03]  /*77c60*/  ULDC.64 UR28, c[0x0][0x228] ;  /* 0x00008a00001c7ab9 */ /* 0x000fc60000000a00 */
[----:B------:R-:W-:Y:S01]  /*77c70*/  ISETP.LT.AND P3, PT, R14, UR42, !P0 ;  /* 0x0000002a0e007c0c */ /* 0x000fe2000c761270 */
[----:B------:R-:W-:Y:S01]  /*77c80*/  ULDC UR42, c[0x0][0x228] ;  /* 0x00008a00002a7ab9 */ /* 0x000fe20000000800 */
[----:B------:R-:W-:Y:S01]  /*77c90*/  ISETP.LT.AND P2, PT, R13, UR56, !P0 ;  /* 0x000000380d007c0c */ /* 0x000fe2000c741270 */
[----:B------:R-:W-:Y:S01]  /*77ca0*/  VIADD R187, R10, 0x112 ;  /* 0x000001120abb7836 */ /* 0x000fe20000000000 */
[----:B------:R-:W-:Y:S01]  /*77cb0*/  LOP3.LUT R164, R164, 0xfffffbff, RZ, 0xc0, !PT ;  /* 0xfffffbffa4a47812 */ /* 0x000fe200078ec0ff */
[----:B------:R-:W-:Y:S01]  /*77cc0*/  VIADD R186, R10, 0x111 ;  /* 0x000001110aba7836 */ /* 0x000fe20000000000 */
[----:B------:R-:W-:Y:S01]  /*77cd0*/  ISETP.LT.AND P1, PT, R12, UR48, !P0 ;  /* 0x000000300c007c0c */ /* 0x000fe2000c721270 */
[----:B------:R-:W-:Y:S01]  /*77ce0*/  ULDC UR48, c[0x0][0x228] ;  /* 0x00008a0000307ab9 */ /* 0x000fe20000000800 */
[----:B------:R-:W-:-:S05]  /*77cf0*/  ULDC UR56, c[0x0][0x228] ;  /* 0x00008a0000387ab9 */ /* 0x000fca0000000800 */
        /* <DEDUP_REMOVED lines=36> */
[----:B------:R-:W-:Y:S02]  /*77f40*/  ISETP.LT.AND P1, PT, R12, UR45, !P0 ;  /* 0x0000002d0c007c0c */ /* 0x000fe4000c721270 */
[----:B------:R-:W-:Y:S01]  /*77f50*/  LOP3.LUT R164, R164, 0xfffffffb, RZ, 0xc0, !PT ;  /* 0xfffffffba4a47812 */ /* 0x000fe200078ec0ff */
[----:B------:R-:W-:Y:S01]  /*77f60*/  VIADD R215, R216, UR26 ;  /* 0x0000001ad8d77c36 */ /* 0x000fe20008000000 */
[----:B------:R-:W-:Y:S01]  /*77f70*/  ISETP.LT.AND P0, PT, R11, UR30, !P0 ;  /* 0x0000001e0b007c0c */ /* 0x000fe2000c701270 */
[----:B------:R-:W-:Y:S01]  /*77f80*/  ULDC UR26, c[0x0][0x248] ;  /* 0x00009200001a7ab9 */ /* 0x000fe20000000800 */
[----:B------:R-:W-:Y:S01]  /*77f90*/  ULDC UR45, c[0x0][0x228] ;  /* 0x00008a00002d7ab9 */ /* 0x000fe20000000800 */
[----:B------:R-:W-:Y:S01]  /*77fa0*/  ULDC UR60, c[0x0][0x228] ;  /* 0x00008a00003c7ab9 */ /* 0x000fe20000000800 */
[----:B------:R-:W-:Y:S01]  /*77fb0*/  ULDC UR51, c[0x0][0x228] ;  /* 0x00008a0000337ab9 */ /* 0x000fe20000000800 */
[----:B------:R-:W-:-:S08]  /*77fc0*/  @P3 LOP3.LUT R164, R164, 0x4, RZ, 0xfc, !PT ;  /* 0x00000004a4a43812 */ /* 0x000fd000078efcff */
[----:B------:R-:W-:Y:S02]  /*77fd0*/  @P0 LOP3.LUT R163, R163, 0x80000000, RZ, 0xfc, !PT ;  /* 0x80000000a3a30812 */ /* 0x000fe400078efcff */
[----:B------:R-:W-:Y:S01]  /*77fe0*/  ISETP.GE.AND P0, PT, R214, UR41, PT ;  /* 0x00000029d6007c0c */ /* 0x000fe2000bf06270 */
[----:B------:R-:W-:-:S03]  /*77ff0*/  ULDC.64 UR40, c[0x0][0x228] ;  /* 0x00008a0000287ab9 */ /* 0x000fc60000000a00 */
        /* <DEDUP_REMOVED lines=109> */
[----:B------:R-:W-:Y:S01]  /*786d0*/  VIADD R210, R211, UR24 ;  /* 0x00000018d3d27c36 */ /* 0x000fe20008000000 */
        /* <DEDUP_REMOVED lines=13> */
[----:B------:R-:W-:-:S07]  /*787b0*/  ISETP.LT.AND P1, PT, R12, UR18, !P0 ;  /* 0x000000120c007c0c */ /* 0x000fce000c721270 */
[----:B------:R-:W-:-:S04]  /*787c0*/  @P3 LOP3.LUT R163, R163, 0x40, RZ, 0xfc, !PT ;  /* 0x00000040a3a33812 */ /* 0x000fc800078efcff */
[----:B------:R-:W-:-:S04]  /*787d0*/  LOP3.LUT R163, R163, 0xffffffdf, RZ, 0xc0, !PT ;  /* 0xffffffdfa3a37812 */ /* 0x000fc800078ec0ff */
[----:B------:R-:W-:Y:S02]  /*787e0*/  @P2 LOP3.LUT R163, R163, 0x20, RZ, 0xfc, !PT ;  /* 0x00000020a3a32812 */ /* 0x000fe400078efcff */
[----:B------:R-:W-:Y:S01]  /*787f0*/  ISETP.LT.AND P0, PT, R11, UR40, !P0 ;  /* 0x000000280b007c0c */ /* 0x000fe2000c701270 */
[----:B------:R-:W-:Y:S01]  /*78800*/  VIADD R209, R210, UR15 ;  /* 0x0000000fd2d17c36 */ /* 0x000fe20008000000 */
[----:B------:R-:W-:Y:S01]  /*78810*/  LOP3.LUT R163, R163, 0xffffffef, RZ, 0xc0, !PT ;  /* 0xffffffefa3a37812 */ /* 0x000fe200078ec0ff */
[----:B------:R-:W-:-:S03]  /*78820*/  ULDC UR40, c[0x0][0x228] ;  /* 0x00008a0000287ab9 */ /* 0x000fc60000000800 */
[----:B------:R-:W-:-:S04]  /*78830*/  @P1 LOP3.LUT R163, R163, 0x10, RZ, 0xfc, !PT ;  /* 0x00000010a3a31812 */ /* 0x000fc800078efcff */
[----:B------:R-:W-:-:S04]  /*78840*/  LOP3.LUT R163, R163, 0xfffffff7, RZ, 0xc0, !PT ;  /* 0xfffffff7a3a37812 */ /* 0x000fc800078ec0ff */
[----:B------:R-:W-:Y:S02]  /*78850*/  @P0 LOP3.LUT R163, R163, 0x8, RZ, 0xfc, !PT ;  /* 0x00000008a3a30812 */ /* 0x000fe400078efcff */
[----:B------:R-:W-:Y:S01]  /*78860*/  ISETP.GE.AND P0, PT, R207, UR29, PT ;  /* 0x0000001dcf007c0c */ /* 0x000fe2000bf06270 */
[----:B------:R-:W-:-:S03]  /*78870*/  ULDC UR29, c[0x0][0x228] ;  /* 0x00008a00001d7ab9 */ /* 0x000fc60000000800 */
[----:B------:R-:W-:Y:S02]  /*78880*/  ISETP.LT.AND P3, PT, R14, UR11, !P0 ;  /* 0x0000000b0e007c0c */ /* 0x000fe4000c761270 */
[----:B------:R-:W-:Y:S01]  /*78890*/  ISETP.LT.AND P2, PT, R13, UR10, !P0 ;  /* 0x0000000a0d007c0c */ /* 0x000fe2000c741270 */
[----:B------:R-:W-:Y:S01]  /*788a0*/  ULDC.64 UR10, c[0x0][0x228] ;  /* 0x00008a00000a7ab9 */ /* 0x000fe20000000a00 */
[----:B------:R-:W-:Y:S01]  /*788b0*/  ISETP.LT.AND P1, PT, R12, UR9, !P0 ;  /* 0x000000090c007c0c */ /* 0x000fe2000c721270 */
[----:B------:R-:W-:Y:S01]  /*788c0*/  ULDC UR9, c[0x0][0x248] ;  /* 0x0000920000097ab9 */ /* 0x000fe20000000800 */
[----:B------:R-:W-:Y:S02]  /*788d0*/  ISETP.LT.AND P0, PT, R11, UR26, !P0 ;  /* 0x0000001a0b007c0c */ /* 0x000fe4000c701270 */
[----:B------:R-:W-:-:S05]  /*788e0*/  LOP3.LUT R163, R163, 0xfffffffb, RZ, 0xc0, !PT ;  /* 0xfffffffba3a37812 */ /* 0x000fca00078ec0ff */
[----:B------:R-:W-:-:S06]  /*788f0*/  @P3 LOP3.LUT R163, R163, 0x4, RZ, 0xfc, !PT ;  /* 0x00000004a3a33812 */ /* 0x000fcc00078efcff */
[----:B------:R-:W-:Y:S02]  /*78900*/  @P0 LOP3.LUT R162, R162, 0x80000000, RZ, 0xfc, !PT ;  /* 0x80000000a2a20812 */ /* 0x000fe400078efcff */
[----:B------:R-:W-:Y:S01]  /*78910*/  ISETP.GE.AND P0, PT, R206, UR31, PT ;  /* 0x0000001fce007c0c */ /* 0x000fe2000bf06270 */
[----:B------:R-:W-:Y:S01]  /*78920*/  VIADD R208, R209, UR9 ;  /* 0x00000009d1d07c36 */ /* 0x000fe20008000000 */
[----:B------:R-:W-:Y:S01]  /*78930*/  LOP3.LUT R163, R163, 0xfffffffd, RZ, 0xc0, !PT ;  /* 0xfffffffda3a37812 */ /* 0x000fe200078ec0ff */
[----:B------:R-:W-:Y:S01]  /*78940*/  ULDC UR31, c[0x0][0x228] ;  /* 0x00008a00001f7ab9 */ /* 0x000fe20000000800 */
[----:B------:R-:W-:Y:S01]  /*78950*/  ISETP.LT.AND P3, PT, R14, UR8, !P0 ;  /* 0x000000080e007c0c */ /* 0x000fe2000c761270 */
[----:B------:R-:W-:Y:S01]  /*78960*/  ULDC.64 UR8, c[0x0][0x228] ;  /* 0x00008a0000087ab9 */ /* 0x000fe20000000a00 */
[----:B------:R-:W-:Y:S02]  /*78970*/  @P2 LOP3.LUT R163, R163, 0x2, RZ, 0xfc, !PT ;  /* 0x00000002a3a32812 */ /* 0x000fe400078efcff */
[----:B------:R-:W-:-:S02]  /*78980*/  ISETP.LT.AND P2, PT, R13, UR7, !P0 ;  /* 0x000000070d007c0c */ /* 0x000fc4000c741270 */
[----:B------:R-:W-:Y:S02]  /*78990*/  LOP3.LUT R162, R162, 0xbfffffff, RZ, 0xc0, !PT ;  /* 0xbfffffffa2a27812 */ /* 0x000fe400078ec0ff */
        /* <DEDUP_REMOVED lines=40> */
[----:B------:R-:W-:-:S08]  /*78c20*/  VIADD R205, R206, UR6 ;  /* 0x00000006cecd7c36 */ /* 0x000fd00008000000 */
[----:B------:R-:W-:Y:S01]  /*78c30*/  @P3 LOP3.LUT R162, R162, 0x400000, RZ, 0xfc, !PT ;  /* 0x00400000a2a23812 */ /* 0x000fe200078efcff */
[----:B------:R-:W-:Y:S01]  /*78c40*/  ULDC UR6, c[0x0][0x248] ;  /* 0x0000920000067ab9 */ /* 0x000fe20000000800 */
[----:B------:R-:W-:Y:S02]  /*78c50*/  ULDC.64 UR18, c[0x0][0x228] ;  /* 0x00008a0000127ab9 */ /* 0x000fe40000000a00 */
        /* <DEDUP_REMOVED lines=10> */
[----:B------:R-:W-:Y:S02]  /*78d00*/  ISETP.GE.AND P0, PT, R203, UR27, PT ;  /* 0x0000001bcb007c0c */ /* 0x000fe4000bf06270 */
[----:B------:R-:W-:Y:S01]  /*78d10*/  LOP3.LUT R162, R162, 0xfffbffff, RZ, 0xc0, !PT ;  /* 0xfffbffffa2a27812 */ /* 0x000fe200078ec0ff */
[----:B------:R-:W-:Y:S01]  /*78d20*/  VIADD R203, R204, UR6 ;  /* 0x00000006cccb7c36 */ /* 0x000fe20008000000 */
        /* <DEDUP_REMOVED lines=10> */
[----:B------:R-:W-:Y:S01]  /*78dd0*/  VIADD R185, R10, 0x110 ;  /* 0x000001100ab97836 */ /* 0x000fe20000000000 */
[----:B------:R-:W-:Y:S01]  /*78de0*/  LOP3.LUT R162, R162, 0xfffeffff, RZ, 0xc0, !PT ;  /* 0xfffeffffa2a27812 */ /* 0x000fe200078ec0ff */
[----:B------:R-:W-:-:S03]  /*78df0*/  ULDC UR12, c[0x0][0x228] ;  /* 0x00008a00000c7ab9 */ /* 0x000fc60000000800 */
        /* <DEDUP_REMOVED lines=9> */
[----:B------:R-:W-:Y:S01]  /*78e90*/  ULDC.64 UR20, c[0x0][0x228] ;  /* 0x00008a0000147ab9 */ /* 0x000fe20000000a00 */
[----:B------:R-:W-:Y:S01]  /*78ea0*/  ISETP.LT.AND P1, PT, R12, UR25, !P0 ;  /* 0x000000190c007c0c */ /* 0x000fe2000c721270 */
[----:B------:R-:W-:-:S06]  /*78eb0*/  VIADD R184, R10, 0x10f ;  /* 0x0000010f0ab87836 */ /* 0x000fcc0000000000 */
[----:B------:R-:W-:Y:S01]  /*78ec0*/  @P3 LOP3.LUT R162, R162, 0x4000, RZ, 0xfc, !PT ;  /* 0x00004000a2a23812 */ /* 0x000fe200078efcff */
[C---:B------:R-:W-:Y:S01]  /*78ed0*/  VIADD R183, R10.reuse, 0x10e ;  /* 0x0000010e0ab77836 */ /* 0x040fe20000000000 */
[----:B------:R-:W-:Y:S01]  /*78ee0*/  LOP3.LUT R159, R159, 0x7fffffff, RZ, 0xc0, !PT ;  /* 0x7fffffff9f9f7812 */ /* 0x000fe200078ec0ff */
[----:B------:R-:W-:Y:S01]  /*78ef0*/  VIADD R182, R10, 0x10d ;  /* 0x0000010d0ab67836 */ /* 0x000fe20000000000 */
[----:B------:R-:W-:Y:S01]  /*78f00*/  LOP3.LUT R162, R162, 0xffffdfff, RZ, 0xc0, !PT ;  /* 0xffffdfffa2a27812 */ /* 0x000fe200078ec0ff */
[----:B------:R-:W-:Y:S01]  /*78f10*/  VIADD R181, R10, 0x10c ;  /* 0x0000010c0ab57836 */ /* 0x000fe20000000000 */
[----:B------:R-:W-:Y:S01]  /*78f20*/  ULDC UR25, c[0x0][0x22c] ;  /* 0x00008b0000197ab9 */ /* 0x000fe20000000800 */
[----:B------:R-:W-:Y:S01]  /*78f30*/  ULDC UR35, c[0x0][0x228] ;  /* 0x00008a0000237ab9 */ /* 0x000fe20000000800 */
        /* <DEDUP_REMOVED lines=54> */
[----:B------:R-:W-:Y:S01]  /*792a0*/  ISETP.LT.AND P0, PT, R11, UR16, !P0 ;  /* 0x000000100b007c0c */ /* 0x000fe2000c701270 */
[----:B------:R-:W-:Y:S01]  /*792b0*/  ULDC UR10, c[0x0][0x228] ;  /* 0x00008a00000a7ab9 */ /* 0x000fe20000000800 */
[----:B------:R-:W-:Y:S01]  /*792c0*/  ULDC UR16, c[0x0][0x228] ;  /* 0x00008a0000107ab9 */ /* 0x000fe20000000800 */
[C---:B------:R-:W-:Y:S01]  /*792d0*/  VIADD R179, R10.reuse, 0x10a ;  /* 0x0000010a0ab37836 */ /* 0x040fe20000000000 */
[----:B------:R-:W-:Y:S01]  /*792e0*/  ULDC UR45, c[0x0][0x228] ;  /* 0x00008a00002d7ab9 */ /* 0x000fe20000000800 */
[----:B------:R-:W-:Y:S01]  /*792f0*/  VIADD R178, R10, 0x109 ;  /* 0x000001090ab27836 */ /* 0x000fe20000000000 */
[----:B------:R-:W-:Y:S01]  /*79300*/  ULDC UR46, c[0x0][0x228] ;  /* 0x00008a00002e7ab9 */ /* 0x000fe20000000800 */
[----:B------:R-:W-:-:S06]  /*79310*/  @P3 LOP3.LUT R162, R162, 0x4, RZ, 0xfc, !PT ;  /* 0x00000004a2a23812 */ /* 0x000fcc00078efcff */
[----:B------:R-:W-:Y:S02]  /*79320*/  @P0 LOP3.LUT R161, R161, 0x80000000, RZ, 0xfc, !PT ;  /* 0x80000000a1a10812 */ /* 0x000fe400078efcff */
[----:B------:R-:W-:Y:S01]  /*79330*/  ISETP.GE.AND P0, PT, R198, UR15, PT ;  /* 0x0000000fc6007c0c */ /* 0x000fe2000bf06270 */
[----:B------:R-:W-:Y:S01]  /*79340*/  VIADD R199, R200, UR14 ;  /* 0x0000000ec8c77c36 */ /* 0x000fe20008000000 */
[----:B------:R-:W-:Y:S01]  /*79350*/  LOP3.LUT R162, R162, 0xfffffffd, RZ, 0xc0, !PT ;  /* 0xfffffffda2a27812 */ /* 0x000fe200078ec0ff */
[----:B------:R-:W-:Y:S01]  /*79360*/  ULDC UR15, c[0x0][0x228] ;  /* 0x00008a00000f7ab9 */ /* 0x000fe20000000800 */
        /* <DEDUP_REMOVED lines=11> */
[----:B------:R-:W-:Y:S01]  /*79420*/  VIADD R177, R10, 0x108 ;  /* 0x000001080ab17836 */ /* 0x000fe20000000000 */
[----:B------:R-:W-:Y:S01]  /*79430*/  LOP3.LUT R161, R161, 0xdfffffff, RZ, 0xc0, !PT ;  /* 0xdfffffffa1a17812 */ /* 0x000fe200078ec0ff */
[----:B------:R-:W-:-:S03]  /*79440*/  ULDC UR50, c[0x0][0x228] ;  /* 0x00008a0000327ab9 */ /* 0x000fc60000000800 */
        /* <DEDUP_REMOVED lines=68> */
[----:B------:R-:W-:Y:S02]  /*79890*/  ISETP.LT.AND P3, PT, R14, UR31, !P0 ;  /* 0x0000001f0e007c0c */ /* 0x000fe4000c761270 */
[----:B------:R-:W-:Y:S01]  /*798a0*/  ISETP.LT.AND P2, PT, R13, UR40, !P0 ;  /* 0x000000280d007c0c */ /* 0x000fe2000c741270 */
[----:B------:R-:W-:Y:S01]  /*798b0*/  ULDC UR40, c[0x0][0x228] ;  /* 0x00008a0000287ab9 */ /* 0x000fe20000000800 */
[----:B------:R-:W-:Y:S02]  /*798c0*/  LOP3.LUT R161, R161, 0xffffbfff, RZ, 0xc0, !PT ;  /* 0xffffbfffa1a17812 */ /* 0x000fe400078ec0ff */
[----:B------:R-:W-:Y:S01]  /*798d0*/  ISETP.LT.AND P1, PT, R12, UR30, !P0 ;  /* 0x0000001e0c007c0c */ /* 0x000fe2000c721270 */
[----:B------:R-:W-:-:S06]  /*798e0*/  ULDC.64 UR30, c[0x0][0x228] ;  /* 0x00008a00001e7ab9 */ /* 0x000fcc0000000a00 */
        /* <DEDUP_REMOVED lines=14> */
[----:B------:R-:W-:Y:S02]  /*799d0*/  ISETP.LT.AND P2, PT, R13, UR49, !P0 ;  /* 0x000000310d007c0c */ /* 0x000fe4000c741270 */
[----:B------:R-:W-:Y:S02]  /*799e0*/  LOP3.LUT R161, R161, 0xfffffbff, RZ, 0xc0, !PT ;  /* 0xfffffbffa1a17812 */ /* 0x000fe400078ec0ff */
[----:B------:R-:W-:Y:S01]  /*799f0*/  ISETP.LT.AND P1, PT, R12, UR32, !P0 ;  /* 0x000000200c007c0c */ /* 0x000fe2000c721270 */
[----:B------:R-:W-:Y:S01]  /*79a00*/  VIADD R194, R195, UR21 ;  /* 0x00000015c3c27c36 */ /* 0x000fe20008000000 */
[----:B------:R-:W-:Y:S01]  /*79a10*/  ULDC UR40, c[0x0][0x22c] ;  /* 0x00008b0000287ab9 */ /* 0x000fe20000000800 */
[----:B------:R-:W-:-:S04]  /*79a20*/  ULDC UR49, c[0x0][0x228] ;  /* 0x00008a0000317ab9 */ /* 0x000fc80000000800 */
        /* <DEDUP_REMOVED lines=14> */
[----:B------:R-:W-:Y:S02]  /*79b10*/  ISETP.LT.AND P2, PT, R13, UR42, !P0 ;  /* 0x0000002a0d007c0c */ /* 0x000fe4000c741270 */
[----:B------:R-:W-:Y:S02]  /*79b20*/  LOP3.LUT R161, R161, 0xffffffbf, RZ, 0xc0, !PT ;  /* 0xffffffbfa1a17812 */ /* 0x000fe400078ec0ff */
        /* <DEDUP_REMOVED lines=9> */
[----:B------:R-:W-:Y:S01]  /*79bc0*/  ULDC.64 UR32, c[0x0][0x228] ;  /* 0x00008a0000207ab9 */ /* 0x000fe20000000a00 */
        /* <DEDUP_REMOVED lines=16> */
[----:B------:R-:W-:-:S02]  /*79cd0*/  ULDC UR43, c[0x0][0x228] ;  /* 0x00008a00002b7ab9 */ /* 0x000fc40000000800 */
[----:B------:R-:W-:-:S08]  /*79ce0*/  @P3 LOP3.LUT R161, R161, 0x4, RZ, 0xfc, !PT ;  /* 0x00000004a1a13812 */ /* 0x000fd000078efcff */
        /* <DEDUP_REMOVED lines=18> */
[----:B------:R-:W-:Y:S01]  /*79e10*/  VIADD R190, R191, UR32 ;  /* 0x00000020bfbe7c36 */ /* 0x000fe20008000000 */
[----:B------:R-:W-:Y:S01]  /*79e20*/  @P2 LOP3.LUT R160, R160, 0x20000000, RZ, 0xfc, !PT ;  /* 0x20000000a0a02812 */ /* 0x000fe200078efcff */
[----:B------:R-:W-:Y:S01]  /*79e30*/  ULDC UR32, c[0x0][0x228] ;  /* 0x00008a0000207ab9 */ /* 0x000fe20000000800 */
[----:B------:R-:W-:Y:S01]  /*79e40*/  VIADD R176, R10, 0x107 ;  /* 0x000001070ab07836 */ /* 0x000fe20000000000 */
[----:B------:R-:W-:Y:S01]  /*79e50*/  ULDC UR29, c[0x0][0x228] ;  /* 0x00008a00001d7ab9 */ /* 0x000fe20000000800 */
[----:B------:R-:W-:Y:S01]  /*79e60*/  LOP3.LUT R160, R160, 0xefffffff, RZ, 0xc0, !PT ;  /* 0xefffffffa0a07812 */ /* 0x000fe200078ec0ff */
[----:B------:R-:W-:-:S03]  /*79e70*/  ULDC UR47, c[0x0][0x228] ;  /* 0x00008a00002f7ab9 */ /* 0x000fc60000000800 */
[----:B------:R-:W-:-:S04]  /*79e80*/  @P1 LOP3.LUT R160, R160, 0x10000000, RZ, 0xfc, !PT ;  /* 0x10000000a0a01812 */ /* 0x000fc800078efcff */
[----:B------:R-:W-:-:S04]  /*79e90*/  LOP3.LUT R160, R160, 0xf7ffffff, RZ, 0xc0, !PT ;  /* 0xf7ffffffa0a07812 */ /* 0x000fc800078ec0ff */
[----:B------:R-:W-:Y:S02]  /*79ea0*/  @P0 LOP3.LUT R160, R160, 0x8000000, RZ, 0xfc, !PT ;  /* 0x08000000a0a00812 */ /* 0x000fe400078efcff */
[----:B------:R-:W-:Y:S01]  /*79eb0*/  ISETP.GE.AND P0, PT, R189, UR31, PT ;  /* 0x0000001fbd007c0c */ /* 0x000fe2000bf06270 */
[----:B------:R-:W-:-:S03]  /*79ec0*/  ULDC UR31, c[0x0][0x228] ;  /* 0x00008a00001f7ab9 */ /* 0x000fc60000000800 */
[----:B------:R-:W-:Y:S01]  /*79ed0*/  ISETP.LT.AND P3, PT, R14, UR51, !P0 ;  /* 0x000000330e007c0c */ /* 0x000fe2000c761270 */
[----:B------:R-:W-:Y:S01]  /*79ee0*/  VIADD R154, R10, 0x106 ;  /* 0x000001060a9a7836 */ /* 0x000fe20000000000 */
[----:B------:R-:W-:Y:S01]  /*79ef0*/  ISETP.LT.AND P2, PT, R13, UR60, !P0 ;  /* 0x0000003c0d007c0c */ /* 0x000fe2000c741270 */
[----:B------:R-:W-:Y:S01]  /*79f00*/  ULDC UR60, c[0x0][0x228] ;  /* 0x00008a00003c7ab9 */ /* 0x000fe20000000800 */
        /* <DEDUP_REMOVED lines=18> */
[----:B------:R-:W-:-:S09]  /*7a030*/  LOP3.LUT R160, R160, 0xffbfffff, RZ, 0xc0, !PT ;  /* 0xffbfffffa0a07812 */ /* 0x000fd200078ec0ff */
[----:B------:R-:W-:Y:S02]  /*7a040*/  @P1 LOP3.LUT R160, R160, 0x400000, RZ, 0xfc, !PT ;  /* 0x00400000a0a01812 */ /* 0x000fe400078efcff */
[----:B------:R-:W-:Y:S01]  /*7a050*/  ISETP.LT.AND P1, PT, R12, UR32, !P0 ;  /* 0x000000200c007c0c */ /* 0x000fe2000c721270 */
[----:B------:R-:W-:Y:S01]  /*7a060*/  ULDC UR32, c[0x0][0x248] ;  /* 0x0000920000207ab9 */ /* 0x000fe20000000800 */
[----:B------:R-:W-:-:S04]  /*7a070*/  LOP3.LUT R160, R160, 0xffdfffff, RZ, 0xc0, !PT ;  /* 0xffdfffffa0a07812 */ /* 0x000fc800078ec0ff */
[----:B------:R-:W-:Y:S02]  /*7a080*/  @P2 LOP3.LUT R160, R160, 0x200000, RZ, 0xfc, !PT ;  /* 0x00200000a0a02812 */ /* 0x000fe400078efcff */
[----:B------:R-:W-:Y:S01]  /*7a090*/  ISETP.LT.AND P0, PT, R11, UR60, !P0 ;  /* 0x0000003c0b007c0c */ /* 0x000fe2000c701270 */
[----:B------:R-:W-:Y:S01]  /*7a0a0*/  VIADD R189, R190, UR32 ;  /* 0x00000020bebd7c36 */ /* 0x000fe20008000000 */
[----:B------:R-:W-:Y:S01]  /*7a0b0*/  LOP3.LUT R160, R160, 0xffefffff, RZ, 0xc0, !PT ;  /* 0xffefffffa0a07812 */ /* 0x000fe200078ec0ff */
[----:B------:R-:W-:Y:S01]  /*7a0c0*/  ULDC UR32, c[0x0][0x248] ;  /* 0x0000920000207ab9 */ /* 0x000fe20000000800 */
[----:B------:R-:W-:Y:S01]  /*7a0d0*/  VIADD R152, R10, 0x105 ;  /* 0x000001050a987836 */ /* 0x000fe20000000000 */
[----:B------:R-:W-:Y:S01]  /*7a0e0*/  LOP3.LUT R158, R158, 0x7fffffff, RZ, 0xc0, !PT ;  /* 0x7fffffff9e9e7812 */ /* 0x000fe200078ec0ff */
[----:B------:R-:W-:Y:S01]  /*7a0f0*/  VIADD R23, R10, 0x104 ;  /* 0x000001040a177836 */ /* 0x000fe20000000000 */
[----:B------:R-:W-:Y:S01]  /*7a100*/  @P1 LOP3.LUT R160, R160, 0x100000, RZ, 0xfc, !PT ;  /* 0x00100000a0a01812 */ /* 0x000fe200078efcff */
[----:B------:R-:W-:-:S02]  /*7a110*/  VIADD R22, R10, 0x103 ;  /* 0x000001030a167836 */ /* 0x000fc40000000000 */
[----:B------:R-:W-:Y:S01]  /*7a120*/  VIADD R21, R10, 0x102 ;  /* 0x000001020a157836 */ /* 0x000fe20000000000 */
[----:B------:R-:W-:Y:S01]  /*7a130*/  LOP3.LUT R160, R160, 0xfff7ffff, RZ, 0xc0, !PT ;  /* 0xfff7ffffa0a07812 */ /* 0x000fe200078ec0ff */
[C---:B------:R-:W-:Y:S02]  /*7a140*/  VIADD R20, R10.reuse, 0x101 ;  /* 0x000001010a147836 */ /* 0x040fe40000000000 */
[----:B------:R-:W-:Y:S01]  /*7a150*/  VIADD R19, R10, 0x100 ;  /* 0x000001000a137836 */ /* 0x000fe20000000000 */
[----:B------:R-:W-:Y:S01]  /*7a160*/  @P0 LOP3.LUT R160, R160, 0x80000, RZ, 0xfc, !PT ;  /* 0x00080000a0a00812 */ /* 0x000fe200078efcff */
[----:B------:R1:W-:Y:S01]  /*7a170*/  STL [R1+0x271c], R243 ;  /* 0x00271cf301007387 */ /* 0x0003e20000100800 */
        /* <DEDUP_REMOVED lines=9> */
[----:B------:R-:W-:Y:S01]  /*7a210*/  ULDC UR57, c[0x0][0x228] ;  /* 0x00008a0000397ab9 */ /* 0x000fe20000000800 */
[----:B------:R-:W-:Y:S01]  /*7a220*/  VIADD R18, R10, 0xff ;  /* 0x000000ff0a127836 */ /* 0x000fe20000000000 */
[----:B------:R-:W-:-:S06]  /*7a230*/  ULDC UR60, c[0x0][0x228] ;  /* 0x00008a00003c7ab9 */ /* 0x000fcc0000000800 */
        /* <DEDUP_REMOVED lines=11> */
[----:B------:R-:W-:Y:S01]  /*7a2f0*/  STL [R1+0x2720], R242 ;  /* 0x002720f201007387 */ /* 0x000fe20000100800 */
[----:B------:R-:W-:Y:S01]  /*7a300*/  LOP3.LUT R160, R160, 0xffffbfff, RZ, 0xc0, !PT ;  /* 0xffffbfffa0a07812 */ /* 0x000fe200078ec0ff */
[----:B------:R-:W-:Y:S01]  /*7a310*/  VIADD R17, R10, 0xfe ;  /* 0x000000fe0a117836 */ /* 0x000fe20000000000 */
[----:B------:R-:W-:Y:S01]  /*7a320*/  ISETP.LT.AND P3, PT, R14, UR32, !P0 ;  /* 0x000000200e007c0c */ /* 0x000fe2000c761270 */
[----:B------:R-:W-:Y:S01]  /*7a330*/  VIADD R16, R10, 0xfd ;  /* 0x000000fd0a107836 */ /* 0x000fe20000000000 */
[----:B------:R-:W-:Y:S01]  /*7a340*/  ISETP.LT.AND P2, PT, R13, UR56, !P0 ;  /* 0x000000380d007c0c */ /* 0x000fe2000c741270 */
[----:B------:R-:W-:Y:S01]  /*7a350*/  ULDC UR56, c[0x0][0x228] ;  /* 0x00008a0000387ab9 */ /* 0x000fe20000000800 */
[----:B------:R-:W-:Y:S01]  /*7a360*/  ISETP.LT.AND P1, PT, R12, UR9, !P0 ;  /* 0x000000090c007c0c */ /* 0x000fe2000c721270 */
[----:B------:R-:W-:Y:S01]  /*7a370*/  STL [R1+0x2724], R241 ;  /* 0x002724f101007387 */ /* 0x000fe20000100800 */
[----:B------:R-:W-:Y:S01]  /*7a380*/  LOP3.LUT R157, R157, 0x7fffffff, RZ, 0xc0, !PT ;  /* 0x7fffffff9d9d7812 */ /* 0x000fe200078ec0ff */
[----:B-1----:R-:W-:Y:S01]  /*7a390*/  VIADD R243, R10, 0xfc ;  /* 0x000000fc0af37836 */ /* 0x002fe20000000000 */
[----:B------:R-:W-:Y:S01]  /*7a3a0*/  ULDC UR33, c[0x0][0x228] ;  /* 0x00008a0000217ab9 */ /* 0x000fe20000000800 */
[----:B------:R-:W-:-:S04]  /*7a3b0*/  ULDC UR32, c[0x0][0x228] ;  /* 0x00008a0000207ab9 */ /* 0x000fc80000000800 */
[----:B------:R-:W-:-:S04]  /*7a3c0*/  @P3 LOP3.LUT R160, R160, 0x4000, RZ, 0xfc, !PT ;  /* 0x00004000a0a03812 */ /* 0x000fc800078efcff */
[----:B------:R-:W-:-:S04]  /*7a3d0*/  LOP3.LUT R160, R160, 0xffffdfff, RZ, 0xc0, !PT ;  /* 0xffffdfffa0a07812 */ /* 0x000fc800078ec0ff */
[----:B------:R-:W-:Y:S01]  /*7a3e0*/  @P2 LOP3.LUT R160, R160, 0x2000, RZ, 0xfc, !PT ;  /* 0x00002000a0a02812 */ /* 0x000fe200078efcff */
[----:B------:R-:W-:Y:S01]  /*7a3f0*/  BAR.SYNC.DEFER_BLOCKING 0x0 ;  /* 0x0000000000007b1d */ /* 0x000fe20000010000 */
[----:B------:R-:W-:Y:S02]  /*7a400*/  ISETP.LT.AND P0, PT, R11, UR8, !P0 ;  /* 0x000000080b007c0c */ /* 0x000fe4000c701270 */
[----:B------:R-:W-:-:S03]  /*7a410*/  LOP3.LUT R160, R160, 0xffffefff, RZ, 0xc0, !PT ;  /* 0xffffefffa0a07812 */ /* 0x000fc600078ec0ff */
[----:B------:R-:W-:Y:S01]  /*7a420*/  ULDC UR8, c[0x0][0x248] ;  /* 0x0000920000087ab9 */ /* 0x000fe20000000800 */
[----:B------:R-:W-:Y:S01]  /*7a430*/  @P1 LOP3.LUT R160, R160, 0x1000, RZ, 0xfc, !PT ;  /* 0x00001000a0a01812 */ /* 0x000fe200078efcff */
[----:B------:R-:W-:Y:S01]  /*7a440*/  VIADD R187, R188, UR8 ;  /* 0x00000008bcbb7c36 */ /* 0x000fe20008000000 */
[----:B------:R-:W-:Y:S02]  /*7a450*/  ULDC.64 UR8, c[0x0][0x228] ;  /* 0x00008a0000087ab9 */ /* 0x000fe40000000a00 */
[----:B------:R-:W-:-:S04]  /*7a460*/  LOP3.LUT R160, R160, 0xfffff7ff, RZ, 0xc0, !PT ;  /* 0xfffff7ffa0a07812 */ /* 0x000fc800078ec0ff */
[----:B------:R-:W-:Y:S02]  /*7a470*/  @P0 LOP3.LUT R160, R160, 0x800, RZ, 0xfc, !PT ;  /* 0x00000800a0a00812 */ /* 0x000fe400078efcff */
[----:B------:R-:W-:-:S04]  /*7a480*/  ISETP.GE.AND P0, PT, R185, UR9, PT ;  /* 0x00000009b9007c0c */ /* 0x000fc8000bf06270 */
        /* <DEDUP_REMOVED lines=8> */
[----:B------:R-:W-:Y:S01]  /*7a510*/  ULDC.64 UR8, c[0x0][0x228] ;  /* 0x00008a0000087ab9 */ /* 0x000fe20000000a00 */
        /* <DEDUP_REMOVED lines=19> */
[----:B------:R-:W-:Y:S01]  /*7a650*/  STL [R1+0x2728], R240 ;  /* 0x002728f001007387 */ /* 0x000fe20000100800 */
        /* <DEDUP_REMOVED lines=14> */
[----:B------:R-:W-:Y:S02]  /*7a740*/  ISETP.LT.AND P1, PT, R12, UR20, !P0 ;  /* 0x000000140c007c0c */ /* 0x000fe4000c721270 */
[----:B------:R-:W-:Y:S01]  /*7a750*/  LOP3.LUT R160, R160, 0xfffffffb, RZ, 0xc0, !PT ;  /* 0xfffffffba0a07812 */ /* 0x000fe200078ec0ff */
[----:B------:R-:W-:Y:S01]  /*7a760*/  VIADD R184, R185, UR8 ;  /* 0x00000008b9b87c36 */ /* 0x000fe20008000000 */
[----:B------:R-:W-:Y:S01]  /*7a770*/  ISETP.LT.AND P0, PT, R11, UR18, !P0 ;  /* 0x000000120b007c0c */ /* 0x000fe2000c701270 */
[----:B------:R-:W-:Y:S01]  /*7a780*/  ULDC UR18, c[0x0][0x248] ;  /* 0x0000920000127ab9 */ /* 0x000fe20000000800 */
[----:B------:R-:W-:Y:S01]  /*7a790*/  ULDC UR8, c[0x0][0x228] ;  /* 0x00008a0000087ab9 */ /* 0x000fe20000000800 */
[----:B------:R-:W-:Y:S01]  /*7a7a0*/  STL [R1+0x272c], R239 ;  /* 0x00272cef01007387 */ /* 0x000fe20000100800 */
[----:B------:R-:W-:Y:S01]  /*7a7b0*/  ULDC UR14, c[0x0][0x228] ;  /* 0x00008a00000e7ab9 */ /* 0x000fe20000000800 */
[----:B------:R-:W-:-:S08]  /*7a7c0*/  @P3 LOP3.LUT R160, R160, 0x4, RZ, 0xfc, !PT ;  /* 0x00000004a0a03812 */ /* 0x000fd000078efcff */
[----:B------:R-:W-:Y:S02]  /*7a7d0*/  @P0 LOP3.LUT R159, R159, 0x80000000, RZ, 0xfc, !PT ;  /* 0x800000009f9f0812 */ /* 0x000fe400078efcff */
[----:B------:R-:W-:Y:S01]  /*7a7e0*/  ISETP.GE.AND P0, PT, R182, UR11, PT ;  /* 0x0000000bb6007c0c */ /* 0x000fe2000bf06270 */
[----:B------:R-:W-:Y:S01]  /*7a7f0*/  STL [R1+0x2730], R238 ;  /* 0x002730ee01007387 */ /* 0x000fe20000100800 */
[----:B------:R-:W-:Y:S01]  /*7a800*/  LOP3.LUT R160, R160, 0xfffffffd, RZ, 0xc0, !PT ;  /* 0xfffffffda0a07812 */ /* 0x000fe200078ec0ff */
[----:B------:R-:W-:Y:S01]  /*7a810*/  ULDC UR11, c[0x0][0x228] ;  /* 0x00008a00000b7ab9 */ /* 0x000fe20000000800 */
[----:B------:R-:W-:Y:S01]  /*7a820*/  ISETP.LT.AND P3, PT, R14, UR7, !P0 ;  /* 0x000000070e007c0c */ /* 0x000fe2000c761270 */
[----:B------:R-:W-:Y:S01]  /*7a830*/  ULDC UR7, c[0x0][0x248] ;  /* 0x0000920000077ab9 */ /* 0x000fe20000000800 */
[----:B------:R-:W-:Y:S02]  /*7a840*/  @P2 LOP3.LUT R160, R160, 0x2, RZ, 0xfc, !PT ;  /* 0x00000002a0a02812 */ /* 0x000fe400078efcff */
[----:B------:R-:W-:-:S02]  /*7a850*/  ISETP.LT.AND P2, PT, R13, UR24, !P0 ;  /* 0x000000180d007c0c */ /* 0x000fc4000c741270 */
[----:B------:R-:W-:Y:S02]  /*7a860*/  LOP3.LUT R159, R159, 0xbfffffff, RZ, 0xc0, !PT ;  /* 0xbfffffff9f9f7812 */ /* 0x000fe400078ec0ff */
[----:B------:R-:W-:-:S05]  /*7a870*/  LOP3.LUT R160, R160, 0xfffffffe, RZ, 0xc0, !PT ;  /* 0xfffffffea0a07812 */ /* 0x000fca00078ec0ff */
[----:B------:R-:W-:Y:S02]  /*7a880*/  @P3 LOP3.LUT R159, R159, 0x40000000, RZ, 0xfc, !PT ;  /* 0x400000009f9f3812 */ /* 0x000fe400078efcff */
[----:B------:R-:W-:Y:S02]  /*7a890*/  @P1 LOP3.LUT R160, R160, 0x1, RZ, 0xfc, !PT ;  /* 0x00000001a0a01812 */ /* 0x000fe400078efcff */
[----:B------:R-:W-:Y:S01]  /*7a8a0*/  ISETP.LT.AND P1, PT, R12, UR22, !P0 ;  /* 0x000000160c007c0c */ /* 0x000fe2000c721270 */
[----:B------:R-:W-:Y:S01]  /*7a8b0*/  VIADD R183, R184, UR7 ;  /* 0x00000007b8b77c36 */ /* 0x000fe20008000000 */
[----:B------:R-:W-:Y:S01]  /*7a8c0*/  LOP3.LUT R159, R159, 0xdfffffff, RZ, 0xc0, !PT ;  /* 0xdfffffff9f9f7812 */ /* 0x000fe200078ec0ff */
[----:B------:R-:W-:Y:S01]  /*7a8d0*/  STL [R1+0x2734], R237 ;  /* 0x002734ed01007387 */ /* 0x000fe20000100800 */
        /* <DEDUP_REMOVED lines=12> */
[----:B------:R-:W-:Y:S02]  /*7a9a0*/  ISETP.LT.AND P3, PT, R14, UR17, !P0 ;  /* 0x000000110e007c0c */ /* 0x000fe4000c761270 */
[----:B------:R-:W-:Y:S02]  /*7a9b0*/  ISETP.LT.AND P2, PT, R13, UR35, !P0 ;  /* 0x000000230d007c0c */ /* 0x000fe4000c741270 */
[----:B------:R-:W-:Y:S01]  /*7a9c0*/  ISETP.LT.AND P1, PT, R12, UR28, !P0 ;  /* 0x0000001c0c007c0c */ /* 0x000fe2000c721270 */
[----:B------:R-:W-:Y:S01]  /*7a9d0*/  VIADD R181, R182, UR18 ;  /* 0x00000012b6b57c36 */ /* 0x000fe20008000000 */
[----:B------:R-:W-:Y:S01]  /*7a9e0*/  STL [R1+0x2738], R236 ;  /* 0x002738ec01007387 */ /* 0x000fe20000100800 */
[----:B------:R-:W-:Y:S01]  /*7a9f0*/  ULDC UR16, c[0x0][0x228] ;  /* 0x00008a0000107ab9 */ /* 0x000fe20000000800 */
[----:B------:R-:W-:-:S05]  /*7aa00*/  ULDC UR17, c[0x0][0x228] ;  /* 0x00008a0000117ab9 */ /* 0x000fca0000000800 */
[----:B------:R-:W-:Y:S01]  /*7aa10*/  @P3 LOP3.LUT R159, R159, 0x4000000, RZ, 0xfc, !PT ;  /* 0x040000009f9f3812 */ /* 0x000fe200078efcff */
[----:B------:R-:W-:Y:S01]  /*7aa20*/  ULDC UR18, c[0x0][0x248] ;  /* 0x0000920000127ab9 */ /* 0x000fe20000000800 */
[----:B------:R-:W-:Y:S01]  /*7aa30*/  ULDC UR28, c[0x0][0x228] ;  /* 0x00008a00001c7ab9 */ /* 0x000fe20000000800 */
        /* <DEDUP_REMOVED lines=8> */
[----:B------:R-:W-:Y:S02]  /*7aac0*/  ISETP.GE.AND P0, PT, R180, UR40, PT ;  /* 0x00000028b4007c0c */ /* 0x000fe4000bf06270 */
[----:B------:R-:W-:Y:S01]  /*7aad0*/  LOP3.LUT R159, R159, 0xffbfffff, RZ, 0xc0, !PT ;  /* 0xffbfffff9f9f7812 */ /* 0x000fe200078ec0ff */
[----:B------:R-:W-:Y:S01]  /*7aae0*/  VIADD R180, R181, UR18 ;  /* 0x00000012b5b47c36 */ /* 0x000fe20008000000 */
[----:B------:R-:W-:Y:S01]  /*7aaf0*/  ISETP.LT.AND P3, PT, R14, UR39, !P0 ;  /* 0x000000270e007c0c */ /* 0x000fe2000c761270 */
[----:B------:R-:W-:Y:S01]  /*7ab00*/  ULDC.64 UR18, c[0x0][0x228] ;  /* 0x00008a0000127ab9 */ /* 0x000fe20000000a00 */
[----:B------:R-:W-:Y:S01]  /*7ab10*/  ISETP.LT.AND P2, PT, R13, UR37, !P0 ;  /* 0x000000250d007c0c */ /* 0x000fe2000c741270 */
[----:B------:R-:W-:Y:S01]  /*7ab20*/  ULDC UR40, c[0x0][0x22c] ;  /* 0x00008b0000287ab9 */ /* 0x000fe20000000800 */
[----:B------:R-:W-:Y:S01]  /*7ab30*/  ISETP.LT.AND P1, PT, R12, UR30, !P0 ;  /* 0x0000001e0c007c0c */ /* 0x000fe2000c721270 */
[----:B------:R-:W-:Y:S01]  /*7ab40*/  ULDC UR30, c[0x0][0x228] ;  /* 0x00008a00001e7ab9 */ /* 0x000fe20000000800 */
[----:B------:R-:W-:Y:S01]  /*7ab50*/  STL [R1+0x273c], R235 ;  /* 0x00273ceb01007387 */ /* 0x000fe20000100800 */
[----:B------:R-:W-:-:S06]  /*7ab60*/  ULDC UR39, c[0x0][0x228] ;  /* 0x00008a0000277ab9 */ /* 0x000fcc0000000800 */
[----:B------:R-:W-:Y:S01]  /*7ab70*/  @P3 LOP3.LUT R159, R159, 0x400000, RZ, 0xfc, !PT ;  /* 0x004000009f9f3812 */ /* 0x000fe200078efcff */
[----:B------:R-:W-:-:S03]  /*7ab80*/  ULDC UR37, c[0x0][0x22c] ;  /* 0x00008b0000257ab9 */ /* 0x000fc60000000800 */
        /* <DEDUP_REMOVED lines=11> */
[----:B------:R-:W-:Y:S01]  /*7ac40*/  STL [R1+0x2740], R234 ;  /* 0x002740ea01007387 */ /* 0x000fe20000100800 */
[----:B------:R-:W-:Y:S01]  /*7ac50*/  ISETP.LT.AND P2, PT, R13, UR41, !P0 ;  /* 0x000000290d007c0c */ /* 0x000fe2000c741270 */
[----:B------:R-:W-:Y:S01]  /*7ac60*/  ULDC UR41, c[0x0][0x228] ;  /* 0x00008a0000297ab9 */ /* 0x000fe20000000800 */
[----:B------:R-:W-:Y:S01]  /*7ac70*/  LOP3.LUT R159, R159, 0xfffbffff, RZ, 0xc0, !PT ;  /* 0xfffbffff9f9f7812 */ /* 0x000fe200078ec0ff */
[----:B------:R-:W-:Y:S01]  /*7ac80*/  ULDC UR23, c[0x0][0x228] ;  /* 0x00008a0000177ab9 */ /* 0x000fe20000000800 */
[----:B------:R-:W-:Y:S01]  /*7ac90*/  ISETP.LT.AND P1, PT, R12, UR27, !P0 ;  /* 0x0000001b0c007c0c */ /* 0x000fe2000c721270 */
[----:B------:R-:W-:-:S06]  /*7aca0*/  ULDC.64 UR26, c[0x0][0x228] ;  /* 0x00008a00001a7ab9 */ /* 0x000fcc0000000a00 */
        /* <DEDUP_REMOVED lines=12> */
[----:B------:R-:W-:Y:S01]  /*7ad70*/  ULDC UR19, c[0x0][0x228] ;  /* 0x00008a0000137ab9 */ /* 0x000fe20000000800 */
[----:B------:R-:W-:Y:S01]  /*7ad80*/  ISETP.LT.AND P3, PT, R14, UR18, !P0 ;  /* 0x000000120e007c0c */ /* 0x000fe2000c761270 */
[----:B------:R-:W-:Y:S01]  /*7ad90*/  ULDC UR18, c[0x0][0x248] ;  /* 0x0000920000127ab9 */ /* 0x000fe20000000800 */
[----:B------:R-:W-:Y:S01]  /*7ada0*/  ISETP.LT.AND P2, PT, R13, UR46, !P0 ;  /* 0x0000002e0d007c0c */ /* 0x000fe2000c741270 */
[----:B------:R-:W-:Y:S01]  /*7adb0*/  ULDC UR46, c[0x0][0x228] ;  /* 0x00008a00002e7ab9 */ /* 0x000fe20000000800 */
[----:B------:R-:W-:-:S09]  /*7adc0*/  ISETP.LT.AND P1, PT, R12, UR44, !P0 ;  /* 0x0000002c0c007c0c */ /* 0x000fd2000c721270 */
[----:B------:R-:W-:Y:S01]  /*7add0*/  @P3 LOP3.LUT R159, R159, 0x4000, RZ, 0xfc, !PT ;  /* 0x000040009f9f3812 */ /* 0x000fe200078efcff */
[----:B------:R-:W-:Y:S01]  /*7ade0*/  VIADD R179, R180, UR18 ;  /* 0x00000012b4b37c36 */ /* 0x000fe20008000000 */
[----:B------:R-:W-:Y:S01]  /*7adf0*/  ISETP.LT.AND P0, PT, R11, UR43, !P0 ;  /* 0x0000002b0b007c0c */ /* 0x000fe2000c701270 */
[----:B------:R-:W-:Y:S01]  /*7ae00*/  STL [R1+0x2748], R232 ;  /* 0x002748e801007387 */ /* 0x000fe20000100800 */
[----:B------:R-:W-:Y:S01]  /*7ae10*/  LOP3.LUT R159, R159, 0xffffdfff, RZ, 0xc0, !PT ;  /* 0xffffdfff9f9f7812 */ /* 0x000fe200078ec0ff */
[----:B------:R-:W-:Y:S01]  /*7ae20*/  ULDC UR18, c[0x0][0x228] ;  /* 0x00008a0000127ab9 */ /* 0x000fe20000000800 */
[----:B------:R-:W-:Y:S01]  /*7ae30*/  ULDC UR44, c[0x0][0x228] ;  /* 0x00008a00002c7ab9 */ /* 0x000fe20000000800 */
[----:B------:R-:W-:Y:S01]  /*7ae40*/  ULDC UR43, c[0x0][0x22c] ;  /* 0x00008b00002b7ab9 */ /* 0x000fe20000000800 */
[----:B------:R-:W-:-:S04]  /*7ae50*/  @P2 LOP3.LUT R159, R159, 0x2000, RZ, 0xfc, !PT ;  /* 0x000020009f9f2812 */ /* 0x000fc800078efcff */
        /* <DEDUP_REMOVED lines=19> */
[----:B------:R-:W-:Y:S01]  /*7af90*/  LOP3.LUT R156, R156, 0x7fffffff, RZ, 0xc0, !PT ;  /* 0x7fffffff9c9c7812 */ /* 0x000fe200078ec0ff */
        /* <DEDUP_REMOVED lines=13> */
[----:B------:R-:W-:Y:S02]  /*7b070*/  ISETP.LT.AND P2, PT, R13, UR29, !P0 ;  /* 0x0000001d0d007c0c */ /* 0x000fe4000c741270 */
        /* <DEDUP_REMOVED lines=25> */
[----:B------:R-:W-:Y:S01]  /*7b210*/  ULDC UR26, c[0x0][0x248] ;  /* 0x00009200001a7ab9 */ /* 0x000fe20000000800 */
[----:B------:R-:W-:Y:S01]  /*7b220*/  LOP3.LUT R159, R159, 0xfffffffd, RZ, 0xc0, !PT ;  /* 0xfffffffd9f9f7812 */ /* 0x000fe200078ec0ff */
[----:B------:R-:W-:Y:S01]  /*7b230*/  STL [R1+0x2760], R226 ;  /* 0x002760e201007387 */ /* 0x000fe20000100800 */
[----:B------:R-:W-:Y:S01]  /*7b240*/  ULDC UR52, c[0x0][0x248] ;  /* 0x0000920000347ab9 */ /* 0x000fe20000000800 */
[----:B------:R-:W-:Y:S01]  /*7b250*/  ULDC UR53, c[0x0][0x248] ;  /* 0x0000920000357ab9 */ /* 0x000fe20000000800 */
[----:B------:R-:W-:-:S07]  /*7b260*/  ULDC UR51, c[0x0][0x228] ;  /* 0x00008a0000337ab9 */ /* 0x000fce0000000800 */
[----:B------:R-:W-:Y:S02]  /*7b270*/  @P0 LOP3.LUT R158, R158, 0x80000000, RZ, 0xfc, !PT ;  /* 0x800000009e9e0812 */ /* 0x000fe400078efcff */
[----:B------:R-:W-:Y:S01]  /*7b280*/  ISETP.GE.AND P0, PT, R152, UR40, PT ;  /* 0x0000002898007c0c */ /* 0x000fe2000bf06270 */
[----:B------:R-:W-:-:S03]  /*7b290*/  ULDC UR40, c[0x0][0x228] ;  /* 0x00008a0000287ab9 */ /* 0x000fc60000000800 */
[----:B------:R-:W-:Y:S01]  /*7b2a0*/  ISETP.LT.AND P3, PT, R14, UR41, !P0 ;  /* 0x000000290e007c0c */ /* 0x000fe2000c761270 */
[----:B------:R-:W-:Y:S01]  /*7b2b0*/  ULDC UR41, c[0x0][0x228] ;  /* 0x00008a0000297ab9 */ /* 0x000fe20000000800 */
[----:B------:R-:W-:Y:S02]  /*7b2c0*/  @P2 LOP3.LUT R159, R159, 0x2, RZ, 0xfc, !PT ;  /* 0x000000029f9f2812 */ /* 0x000fe400078efcff */
[----:B------:R-:W-:Y:S01]  /*7b2d0*/  ISETP.LT.AND P2, PT, R13, UR42, !P0 ;  /* 0x0000002a0d007c0c */ /* 0x000fe2000c741270 */
[----:B------:R-:W-:Y:S01]  /*7b2e0*/  ULDC UR42, c[0x0][0x228] ;  /* 0x00008a00002a7ab9 */ /* 0x000fe20000000800 */
[----:B------:R-:W-:Y:S02]  /*7b2f0*/  LOP3.LUT R158, R158, 0xbfffffff, RZ, 0xc0, !PT ;  /* 0xbfffffff9e9e7812 */ /* 0x000fe400078ec0ff */
[----:B------:R-:W-:-:S05]  /*7b300*/  LOP3.LUT R159, R159, 0xfffffffe, RZ, 0xc0, !PT ;  /* 0xfffffffe9f9f7812 */ /* 0x000fca00078ec0ff */
[----:B------:R-:W-:Y:S02]  /*7b310*/  @P3 LOP3.LUT R158, R158, 0x40000000, RZ, 0xfc, !PT ;  /* 0x400000009e9e3812 */ /* 0x000fe400078efcff */
[----:B------:R-:W-:Y:S02]  /*7b320*/  @P1 LOP3.LUT R159, R159, 0x1, RZ, 0xfc, !PT ;  /* 0x000000019f9f1812 */ /* 0x000fe400078efcff */
[----:B------:R-:W-:Y:S01]  /*7b330*/  ISETP.LT.AND P1, PT, R12, UR30, !P0 ;  /* 0x0000001e0c007c0c */ /* 0x000fe2000c721270 */
[----:B------:R-:W-:Y:S01]  /*7b340*/  ULDC.64 UR30, c[0x0][0x228] ;  /* 0x00008a00001e7ab9 */ /* 0x000fe20000000a00 */
        /* <DEDUP_REMOVED lines=10> */
[----:B------:R-:W-:Y:S01]  /*7b3f0*/  VIADD R154, R176, UR26 ;  /* 0x0000001ab09a7c36 */ /* 0x000fe20008000000 */
[----:B------:R-:W-:Y:S01]  /*7b400*/  ISETP.LT.AND P2, PT, R13, UR41, !P0 ;  /* 0x000000290d007c0c */ /* 0x000fe2000c741270 */
[----:B------:R-:W-:Y:S01]  /*7b410*/  ULDC UR30, c[0x0][0x248] ;  /* 0x00009200001e7ab9 */ /* 0x000fe20000000800 */
[----:B------:R-:W-:Y:S01]  /*7b420*/  LOP3.LUT R158, R158, 0xfbffffff, RZ, 0xc0, !PT ;  /* 0xfbffffff9e9e7812 */ /* 0x000fe200078ec0ff */
[----:B------:R-:W-:Y:S01]  /*7b430*/  STL [R1+0x2764], R225 ;  /* 0x002764e101007387 */ /* 0x000fe20000100800 */
[----:B------:R-:W-:Y:S01]  /*7b440*/  ISETP.LT.AND P1, PT, R12, UR42, !P0 ;  /* 0x0000002a0c007c0c */ /* 0x000fe2000c721270 */
[----:B------:R-:W-:Y:S01]  /*7b450*/  VIADD R152, R154, UR30 ;  /* 0x0000001e9a987c36 */ /* 0x000fe20008000000 */
[----:B------:R-:W-:Y:S01]  /*7b460*/  ULDC UR26, c[0x0][0x228] ;  /* 0x00008a00001a7ab9 */ /* 0x000fe20000000800 */
[----:B------:R-:W-:-:S04]  /*7b470*/  ULDC UR41, c[0x0][0x228] ;  /* 0x00008a0000297ab9 */ /* 0x000fc80000000800 */
[----:B------:R-:W-:Y:S01]  /*7b480*/  @P3 LOP3.LUT R158, R158, 0x4000000, RZ, 0xfc, !PT ;  /* 0x040000009e9e3812 */ /* 0x000fe200078efcff */
[----:B------:R-:W-:Y:S01]  /*7b490*/  ULDC.64 UR30, c[0x0][0x228] ;  /* 0x00008a00001e7ab9 */ /* 0x000fe20000000a00 */
[----:B------:R-:W-:Y:S01]  /*7b4a0*/  STL [R1+0x2768], R224 ;  /* 0x002768e001007387 */ /* 0x000fe20000100800 */
[----:B------:R-:W-:Y:S01]  /*7b4b0*/  ULDC UR42, c[0x0][0x228] ;  /* 0x00008a00002a7ab9 */ /* 0x000fe20000000800 */
[----:B------:R-:W-:-:S04]  /*7b4c0*/  LOP3.LUT R158, R158, 0xfdffffff, RZ, 0xc0, !PT ;  /* 0xfdffffff9e9e7812 */ /* 0x000fc800078ec0ff */
[----:B------:R-:W-:Y:S02]  /*7b4d0*/  @P2 LOP3.LUT R158, R158, 0x2000000, RZ, 0xfc, !PT ;  /* 0x020000009e9e2812 */ /* 0x000fe400078efcff */
[----:B------:R-:W-:Y:S01]  /*7b4e0*/  ISETP.LT.AND P0, PT, R11, UR40, !P0 ;  /* 0x000000280b007c0c */ /* 0x000fe2000c701270 */
[----:B------:R-:W-:Y:S01]  /*7b4f0*/  STL [R1+0x276c], R223 ;  /* 0x00276cdf01007387 */ /* 0x000fe20000100800 */
[----:B------:R-:W-:Y:S01]  /*7b500*/  LOP3.LUT R158, R158, 0xfeffffff, RZ, 0xc0, !PT ;  /* 0xfeffffff9e9e7812 */ /* 0x000fe200078ec0ff */
[----:B------:R-:W-:-:S03]  /*7b510*/  ULDC UR40, c[0x0][0x228] ;  /* 0x00008a0000287ab9 */ /* 0x000fc60000000800 */
[----:B------:R-:W-:-:S04]  /*7b520*/  @P1 LOP3.LUT R158, R158, 0x1000000, RZ, 0xfc, !PT ;  /* 0x010000009e9e1812 */ /* 0x000fc800078efcff */
[----:B------:R-:W-:-:S04]  /*7b530*/  LOP3.LUT R158, R158, 0xff7fffff, RZ, 0xc0, !PT ;  /* 0xff7fffff9e9e7812 */ /* 0x000fc800078ec0ff */
[----:B------:R-:W-:Y:S02]  /*7b540*/  @P0 LOP3.LUT R158, R158, 0x800000, RZ, 0xfc, !PT ;  /* 0x008000009e9e0812 */ /* 0x000fe400078efcff */
[----:B------:R-:W-:Y:S01]  /*7b550*/  ISETP.GE.AND P0, PT, R22, UR48, PT ;  /* 0x0000003016007c0c */ /* 0x000fe2000bf06270 */
[----:B------:R-:W-:Y:S01]  /*7b560*/  STL [R1+0x2770], R222 ;  /* 0x002770de01007387 */ /* 0x000fe20000100800 */
[----:B------:R-:W-:Y:S01]  /*7b570*/  LOP3.LUT R158, R158, 0xffbfffff, RZ, 0xc0, !PT ;  /* 0xffbfffff9e9e7812 */ /* 0x000fe200078ec0ff */
[----:B------:R-:W-:Y:S01]  /*7b580*/  ULDC UR48, c[0x0][0x228] ;  /* 0x00008a0000307ab9 */ /* 0x000fe20000000800 */
[----:B------:R-:W-:Y:S02]  /*7b590*/  ISETP.LT.AND P3, PT, R14, UR46, !P0 ;  /* 0x0000002e0e007c0c */ /* 0x000fe4000c761270 */
[----:B------:R-:W-:Y:S02]  /*7b5a0*/  ISETP.LT.AND P2, PT, R13, UR45, !P0 ;  /* 0x0000002d0d007c0c */ /* 0x000fe4000c741270 */
[----:B------:R-:W-:Y:S01]  /*7b5b0*/  ISETP.LT.AND P1, PT, R12, UR59, !P0 ;  /* 0x0000003b0c007c0c */ /* 0x000fe2000c721270 */
[----:B------:R-:W-:Y:S01]  /*7b5c0*/  STL [R1+0x2774], R221 ;  /* 0x002774dd01007387 */ /* 0x000fe20000100800 */
[----:B------:R-:W-:-:S07]  /*7b5d0*/  ULDC UR46, c[0x0][0x22c] ;  /* 0x00008b00002e7ab9 */ /* 0x000fce0000000800 */
[----:B------:R-:W-:Y:S01]  /*7b5e0*/  @P3 LOP3.LUT R158, R158, 0x400000, RZ, 0xfc, !PT ;  /* 0x004000009e9e3812 */ /* 0x000fe200078efcff */
[----:B------:R-:W-:Y:S01]  /*7b5f0*/  ULDC UR45, c[0x0][0x228] ;  /* 0x00008a00002d7ab9 */ /* 0x000fe20000000800 */
[----:B------:R-:W-:Y:S02]  /*7b600*/  ULDC UR59, c[0x0][0x248] ;  /* 0x00009200003b7ab9 */ /* 0x000fe40000000800 */
        /* <DEDUP_REMOVED lines=9> */
[----:B------:R-:W-:-:S04]  /*7b6a0*/  ISETP.GE.AND P0, PT, R21, UR31, PT ;  /* 0x0000001f15007c0c */ /* 0x000fc8000bf06270 */
[----:B------:R-:W-:Y:S01]  /*7b6b0*/  ISETP.LT.AND P3, PT, R14, UR30, !P0 ;  /* 0x0000001e0e007c0c */ /* 0x000fe2000c761270 */
[----:B------:R-:W-:Y:S01]  /*7b6c0*/  ULDC.64 UR30, c[0x0][0x228] ;  /* 0x00008a00001e7ab9 */ /* 0x000fe20000000a00 */
[----:B------:R-:W-:Y:S01]  /*7b6d0*/  ISETP.LT.AND P2, PT, R13, UR58, !P0 ;  /* 0x0000003a0d007c0c */ /* 0x000fe2000c741270 */
[----:B------:R-:W-:Y:S01]  /*7b6e0*/  STL [R1+0x2784], R219 ;  /* 0x002784db01007387 */ /* 0x000fe20000100800 */
[----:B------:R-:W-:Y:S01]  /*7b6f0*/  LOP3.LUT R158, R158, 0xfffbffff, RZ, 0xc0, !PT ;  /* 0xfffbffff9e9e7812 */ /* 0x000fe200078ec0ff */
[----:B------:R-:W-:Y:S01]  /*7b700*/  ULDC UR58, c[0x0][0x248] ;  /* 0x00009200003a7ab9 */ /* 0x000fe20000000800 */
[----:B------:R-:W-:Y:S01]  /*7b710*/  ISETP.LT.AND P1, PT, R12, UR57, !P0 ;  /* 0x000000390c007c0c */ /* 0x000fe2000c721270 */
[----:B------:R-:W-:Y:S06]  /*7b720*/  STL [R1+0x278c], R218 ;  /* 0x00278cda01007387 */ /* 0x000fec0000100800 */
[----:B------:R-:W-:Y:S01]  /*7b730*/  @P3 LOP3.LUT R158, R158, 0x40000, RZ, 0xfc, !PT ;  /* 0x000400009e9e3812 */ /* 0x000fe200078efcff */
[----:B------:R-:W-:-:S03]  /*7b740*/  ULDC UR57, c[0x0][0x248] ;  /* 0x0000920000397ab9 */ /* 0x000fc60000000800 */
        /* <DEDUP_REMOVED lines=37> */
[----:B------:R-:W-:Y:S01]  /*7b9a0*/  ULDC.64 UR8, c[0x0][0x228] ;  /* 0x00008a0000087ab9 */ /* 0x000fe20000000a00 */
[----:B------:R-:W-:Y:S01]  /*7b9b0*/  STL [R1+0x27c4], R212 ;  /* 0x0027c4d401007387 */ /* 0x000fe20000100800 */
[----:B------:R-:W-:-:S06]  /*7b9c0*/  ULDC UR13, c[0x0][0x228] ;  /* 0x00008a00000d7ab9 */ /* 0x000fcc0000000800 */
[----:B------:R-:W-:-:S04]  /*7b9d0*/  @P3 LOP3.LUT R158, R158, 0x400, RZ, 0xfc, !PT ;  /* 0x000004009e9e3812 */ /* 0x000fc800078efcff */
        /* <DEDUP_REMOVED lines=11> */
[----:B------:R-:W-:Y:S01]  /*7ba90*/  STL [R1+0x27d8], R210 ;  /* 0x0027d8d201007387 */ /* 0x000fe20000100800 */
[----:B------:R-:W-:Y:S01]  /*7baa0*/  ISETP.LT.AND P2, PT, R13, UR14, !P0 ;  /* 0x0000000e0d007c0c */ /* 0x000fe2000c741270 */
[----:B------:R-:W-:Y:S01]  /*7bab0*/  ULDC UR14, c[0x0][0x228] ;  /* 0x00008a00000e7ab9 */ /* 0x000fe20000000800 */
[----:B------:R-:W-:Y:S01]  /*7bac0*/  LOP3.LUT R158, R158, 0xffffffbf, RZ, 0xc0, !PT ;  /* 0xffffffbf9e9e7812 */ /* 0x000fe200078ec0ff */
[----:B------:R-:W-:Y:S01]  /*7bad0*/  STL [R1+0x27ec], R209 ;  /* 0x0027ecd101007387 */ /* 0x000fe20000100800 */
[----:B------:R-:W-:Y:S01]  /*7bae0*/  ISETP.LT.AND P1, PT, R12, UR15, !P0 ;  /* 0x0000000f0c007c0c */ /* 0x000fe2000c721270 */
[----:B------:R-:W-:Y:S01]  /*7baf0*/  ULDC UR15, c[0x0][0x228] ;  /* 0x00008a00000f7ab9 */ /* 0x000fe20000000800 */
[----:B------:R-:W-:Y:S01]  /*7bb00*/  ULDC.64 UR8, c[0x0][0x228] ;  /* 0x00008a0000087ab9 */ /* 0x000fe20000000a00 */
[----:B------:R-:W-:Y:S04]  /*7bb10*/  STL [R1+0x27f0], R208 ;  /* 0x0027f0d001007387 */ /* 0x000fe80000100800 */
[----:B------:R-:W-:Y:S01]  /*7bb20*/  STL [R1+0x27f4], R207 ;  /* 0x0027f4cf01007387 */ /* 0x000fe20000100800 */
[----:B------:R-:W-:-:S03]  /*7bb30*/  @P3 LOP3.LUT R158, R158, 0x40, RZ, 0xfc, !PT ;  /* 0x000000409e9e3812 */ /* 0x000fc600078efcff */
[----:B------:R-:W-:Y:S04]  /*7bb40*/  STL [R1+0x27fc], R206 ;  /* 0x0027fcce01007387 */ /* 0x000fe80000100800 */
[----:B------:R-:W-:Y:S01]  /*7bb50*/  STL [R1+0x2804], R205 ;  /* 0x002804cd01007387 */ /* 0x000fe20000100800 */
[----:B------:R-:W-:-:S03]  /*7bb60*/  LOP3.LUT R158, R158, 0xffffffdf, RZ, 0xc0, !PT ;  /* 0xffffffdf9e9e7812 */ /* 0x000fc600078ec0ff */
[----:B------:R-:W-:Y:S04]  /*7bb70*/  STL [R1+0x2814], R204 ;  /* 0x002814cc01007387 */ /* 0x000fe80000100800 */
[----:B------:R-:W-:Y:S04]  /*7bb80*/  STL [R1+0x2820], R203 ;  /* 0x002820cb01007387 */ /* 0x000fe80000100800 */
[----:B------:R-:W-:Y:S04]  /*7bb90*/  STL [R1+0x2824], R202 ;  /* 0x002824ca01007387 */ /* 0x000fe80000100800 */
[----:B------:R-:W-:Y:S01]  /*7bba0*/  STL [R1+0x282c], R201 ;  /* 0x00282cc901007387 */ /* 0x000fe20000100800 */
[----:B------:R-:W-:-:S03]  /*7bbb0*/  @P2 LOP3.LUT R158, R158, 0x20, RZ, 0xfc, !PT ;  /* 0x000000209e9e2812 */ /* 0x000fc600078efcff */
[----:B------:R-:W-:Y:S04]  /*7bbc0*/  STL [R1+0x2838], R200 ;  /* 0x002838c801007387 */ /* 0x000fe80000100800 */
[----:B------:R-:W-:Y:S04]  /*7bbd0*/  STL [R1+0x2844], R199 ;  /* 0x002844c701007387 */ /* 0x000fe80000100800 */
[----:B------:R-:W-:Y:S01]  /*7bbe0*/  STL [R1+0x284c], R198 ;  /* 0x00284cc601007387 */ /* 0x000fe20000100800 */
[----:B------:R-:W-:-:S03]  /*7bbf0*/  ISETP.LT.AND P0, PT, R11, UR7, !P0 ;  /* 0x000000070b007c0c */ /* 0x000fc6000c701270 */
        /* <DEDUP_REMOVED lines=17> */
[----:B------:R-:W-:Y:S01]  /*7bd10*/  STL [R1+0x2830], R184 ;  /* 0x002830b801007387 */ /* 0x000fe20000100800 */
[----:B------:R-:W-:Y:S01]  /*7bd20*/  ISETP.GE.AND P0, PT, R17, UR11, PT ;  /* 0x0000000b11007c0c */ /* 0x000fe2000bf06270 */
[----:B------:R-:W-:Y:S02]  /*7bd30*/  ULDC UR11, c[0x0][0x228] ;  /* 0x00008a00000b7ab9 */ /* 0x000fe40000000800 */
[----:B------:R-:W-:Y:S04]  /*7bd40*/  STL [R1+0x2828], R183 ;  /* 0x002828b701007387 */ /* 0x000fe80000100800 */
[----:B------:R-:W-:Y:S04]  /*7bd50*/  STL [R1+0x281c], R182 ;  /* 0x00281cb601007387 */ /* 0x000fe80000100800 */
[----:B------:R-:W-:Y:S04]  /*7bd60*/  STL [R1+0x2818], R181 ;  /* 0x002818b501007387 */ /* 0x000fe80000100800 */
[----:B------:R-:W-:Y:S01]  /*7bd70*/  STL [R1+0x2810], R180 ;  /* 0x002810b401007387 */ /* 0x000fe20000100800 */
[----:B------:R-:W-:Y:S01]  /*7bd80*/  ISETP.LT.AND P3, PT, R14, UR13, !P0 ;  /* 0x0000000d0e007c0c */ /* 0x000fe2000c761270 */
[----:B------:R-:W-:-:S02]  /*7bd90*/  ULDC UR13, c[0x0][0x22c] ;  /* 0x00008b00000d7ab9 */ /* 0x000fc40000000800 */
[----:B------:R-:W-:Y:S01]  /*7bda0*/  STL [R1+0x280c], R179 ;  /* 0x00280cb301007387 */ /* 0x000fe20000100800 */
[----:B------:R-:W-:Y:S01]  /*7bdb0*/  ISETP.LT.AND P2, PT, R13, UR60, !P0 ;  /* 0x0000003c0d007c0c */ /* 0x000fe2000c741270 */
[----:B------:R-:W-:Y:S02]  /*7bdc0*/  ULDC UR60, c[0x0][0x228] ;  /* 0x00008a00003c7ab9 */ /* 0x000fe40000000800 */
[----:B------:R-:W-:Y:S01]  /*7bdd0*/  STL [R1+0x2808], R178 ;  /* 0x002808b201007387 */ /* 0x000fe20000100800 */
[----:B------:R-:W-:Y:S01]  /*7bde0*/  ISETP.LT.AND P1, PT, R12, UR16, !P0 ;  /* 0x000000100c007c0c */ /* 0x000fe2000c721270 */
[----:B------:R-:W-:Y:S02]  /*7bdf0*/  ULDC UR16, c[0x0][0x248] ;  /* 0x0000920000107ab9 */ /* 0x000fe40000000800 */
[----:B------:R-:W-:Y:S01]  /*7be00*/  STL [R1+0x2800], R177 ;  /* 0x002800b101007387 */ /* 0x000fe20000100800 */
[----:B------:R-:W-:Y:S01]  /*7be10*/  ISETP.LT.AND P0, PT, R11, UR17, !P0 ;  /* 0x000000110b007c0c */ /* 0x000fe2000c701270 */
[----:B------:R-:W-:-:S02]  /*7be20*/  ULDC UR17, c[0x0][0x248] ;  /* 0x0000920000117ab9 */ /* 0x000fc40000000800 */
[----:B------:R-:W-:Y:S04]  /*7be30*/  STL [R1+0x27f8], R176 ;  /* 0x0027f8b001007387 */ /* 0x000fe80000100800 */
[----:B------:R-:W-:Y:S04]  /*7be40*/  STL [R1+0x27e8], R154 ;  /* 0x0027e89a01007387 */ /* 0x000fe80000100800 */
[----:B------:R1:W-:Y:S01]  /*7be50*/  STL [R1+0x27e4], R152 ;  /* 0x0027e49801007387 */ /* 0x0003e20000100800 */
[----:B------:R-:W-:-:S03]  /*7be60*/  LOP3.LUT R158, R158, 0xfffffffb, RZ, 0xc0, !PT ;  /* 0xfffffffb9e9e7812 */ /* 0x000fc600078ec0ff */
[----:B------:R-:W2:Y:S01]  /*7be70*/  LDS.128 R180, [R15] ;  /* 0x000000000fb47984 */ /* 0x000ea20000000c00 */
[----:B-1----:R-:W-:Y:S01]  /*7be80*/  VIADD R152, R152, UR6 ;  /* 0x0000000698987c36 */ /* 0x002fe20008000000 */
[----:B------:R-:W-:-:S04]  /*7be90*/  ULDC UR6, c[0x0][0x248] ;  /* 0x0000920000067ab9 */ /* 0x000fc80000000800 */
[----:B------:R1:W-:Y:S01]  /*7bea0*/  STL [R1+0x27e0], R152 ;  /* 0x0027e09801007387 */ /* 0x0003e20000100800 */
[----:B------:R-:W-:Y:S01]  /*7beb0*/  @P0 LOP3.LUT R157, R157, 0x80000000, RZ, 0xfc, !PT ;  /* 0x800000009d9d0812 */ /* 0x000fe200078efcff */
[----:B------:R-:W-:Y:S01]  /*7bec0*/  BAR.SYNC.DEFER_BLOCKING 0x0 ;  /* 0x0000000000007b1d */ /* 0x000fe20000010000 */
[----:B-1----:R-:W-:-:S05]  /*7bed0*/  VIADD R152, R152, UR6 ;  /* 0x0000000698987c36 */ /* 0x002fca0008000000 */
[----:B------:R-:W-:Y:S01]  /*7bee0*/  ULDC UR6, c[0x0][0x248] ;  /* 0x0000920000067ab9 */ /* 0x000fe20000000800 */
[----:B------:R-:W-:Y:S01]  /*7bef0*/  ISETP.GE.AND P0, PT, R16, UR13, PT ;  /* 0x0000000d10007c0c */ /* 0x000fe2000bf06270 */
[----:B------:R-:W-:Y:S01]  /*7bf00*/  ULDC UR13, c[0x0][0x228] ;  /* 0x00008a00000d7ab9 */ /* 0x000fe20000000800 */
[----:B------:R1:W-:Y:S01]  /*7bf10*/  STL [R1+0x27dc], R152 ;  /* 0x0027dc9801007387 */ /* 0x0003e20000100800 */
[----:B------:R-:W-:Y:S02]  /*7bf20*/  @P3 LOP3.LUT R158, R158, 0x4, RZ, 0xfc, !PT ;  /* 0x000000049e9e3812 */ /* 0x000fe400078efcff */
[----:B------:R-:W-:Y:S01]  /*7bf30*/  ISETP.LT.AND P3, PT, R14, UR15, !P0 ;  /* 0x0000000f0e007c0c */ /* 0x000fe2000c761270 */
[----:B-1----:R-:W-:Y:S01]  /*7bf40*/  VIADD R152, R152, UR6 ;  /* 0x0000000698987c36 */ /* 0x002fe20008000000 */
[----:B------:R-:W-:Y:S01]  /*7bf50*/  LOP3.LUT R158, R158, 0xfffffffd, RZ, 0xc0, !PT ;  /* 0xfffffffd9e9e7812 */ /* 0x000fe200078ec0ff */
[----:B------:R-:W-:-:S03]  /*7bf60*/  ULDC UR6, c[0x0][0x248] ;  /* 0x0000920000067ab9 */ /* 0x000fc60000000800 */
[----:B------:R1:W-:Y:S01]  /*7bf70*/  STL [R1+0x27d4], R152 ;  /* 0x0027d49801007387 */ /* 0x0003e20000100800 */
[----:B------:R-:W-:Y:S02]  /*7bf80*/  @P2 LOP3.LUT R158, R158, 0x2, RZ, 0xfc, !PT ;  /* 0x000000029e9e2812 */ /* 0x000fe400078efcff */
[----:B------:R-:W-:Y:S01]  /*7bf90*/  ISETP.LT.AND P2, PT, R13, UR14, !P0 ;  /* 0x0000000e0d007c0c */ /* 0x000fe2000c741270 */
[----:B------:R-:W-:Y:S01]  /*7bfa0*/  ULDC.64 UR14, c[0x0][0x228] ;  /* 0x00008a00000e7ab9 */ /* 0x000fe20000000a00 */
[----:B-1----:R-:W-:Y:S01]  /*7bfb0*/  VIADD R152, R152, UR52 ;  /* 0x0000003498987c36 */ /* 0x002fe20008000000 */
[----:B------:R-:W-:Y:S01]  /*7bfc0*/  LOP3.LUT R157, R157, 0xbfffffff, RZ, 0xc0, !PT ;  /* 0xbfffffff9d9d7812 */ /* 0x000fe200078ec0ff */
[----:B------:R-:W-:-:S03]  /*7bfd0*/  ULDC UR52, c[0x0][0x248] ;  /* 0x0000920000347ab9 */ /* 0x000fc60000000800 */
[----:B------:R1:W-:Y:S01]  /*7bfe0*/  STL [R1+0x27d0], R152 ;  /* 0x0027d09801007387 */ /* 0x0003e20000100800 */
[----:B------:R-:W-:Y:S02]  /*7bff0*/  LOP3.LUT R158, R158, 0xfffffffe, RZ, 0xc0, !PT ;  /* 0xfffffffe9e9e7812 */ /* 0x000fe400078ec0ff */
[----:B------:R-:W-:Y:S01]  /*7c000*/  @P3 LOP3.LUT R157, R157, 0x40000000, RZ, 0xfc, !PT ;  /* 0x400000009d9d3812 */ /* 0x000fe200078efcff */
[----:B-1----:R-:W-:Y:S01]  /*7c010*/  VIADD R152, R152, UR10 ;  /* 0x0000000a98987c36 */ /* 0x002fe20008000000 */
[----:B------:R-:W-:-:S04]  /*7c020*/  @P1 LOP3.LUT R158, R158, 0x1, RZ, 0xfc, !PT ;  /* 0x000000019e9e1812 */ /* 0x000fc800078efcff */
[----:B------:R1:W-:Y:S01]  /*7c030*/  STL [R1+0x27c8], R152 ;  /* 0x0027c89801007387 */ /* 0x0003e20000100800 */
[----:B------:R-:W-:Y:S01]  /*7c040*/  ISETP.LT.AND P1, PT, R12, UR11, !P0 ;  /* 0x0000000b0c007c0c */ /* 0x000fe2000c721270 */
[----:B------:R-:W-:Y:S01]  /*7c050*/  ULDC.64 UR10, c[0x0][0x228] ;  /* 0x00008a00000a7ab9 */ /* 0x000fe20000000a00 */
[----:B------:R-:W-:Y:S01]  /*7c060*/  LOP3.LUT R157, R157, 0xdfffffff, RZ, 0xc0, !PT ;  /* 0xdfffffff9d9d7812 */ /* 0x000fe200078ec0ff */
[----:B-1----:R-:W-:-:S03]  /*7c070*/  VIADD R152, R152, UR6 ;  /* 0x0000000698987c36 */ /* 0x002fc60008000000 */
[----:B------:R-:W-:Y:S01]  /*7c080*/  @P2 LOP3.LUT R157, R157, 0x20000000, RZ, 0xfc, !PT ;  /* 0x200000009d9d2812 */ /* 0x000fe200078efcff */
[----:B------:R-:W-:Y:S01]  /*7c090*/  ULDC.64 UR6, c[0x0][0x228] ;  /* 0x00008a0000067ab9 */ /* 0x000fe20000000a00 */
[----:B------:R1:W-:Y:S01]  /*7c0a0*/  STL [R1+0x27c0], R152 ;  /* 0x0027c09801007387 */ /* 0x0003e20000100800 */
[----:B------:R-:W-:Y:S02]  /*7c0b0*/  ISETP.LT.AND P0, PT, R11, UR13, !P0 ;  /* 0x0000000d0b007c0c */ /* 0x000fe4000c701270 */
[----:B------:R-:W-:Y:S01]  /*7c0c0*/  LOP3.LUT R157, R157, 0xefffffff, RZ, 0xc0, !PT ;  /* 0xefffffff9d9d7812 */ /* 0x000fe200078ec0ff */
[----:B------:R-:W3:Y:S01]  /*7c0d0*/  LDL.LU R176, [R1+0x494] ;  /* 0x0004940001b07983 */ /* 0x000ee20000300800 */
[----:B-1----:R-:W-:Y:S02]  /*7c0e0*/  VIADD R152, R152, UR12 ;  /* 0x0000000c98987c36 */ /* 0x002fe40008000000 */
[----:B------:R-:W-:Y:S01]  /*7c0f0*/  @P1 LOP3.LUT R157, R157, 0x10000000, RZ, 0xfc, !PT ;  /* 0x100000009d9d1812 */ /* 0x000fe200078efcff */
[----:B------:R-:W-:-:S02]  /*7c100*/  ULDC.64 UR12, c[0x0][0x228] ;  /* 0x00008a00000c7ab9 */ /* 0x000fc40000000a00 */
[----:B------:R1:W-:Y:S01]  /*7c110*/  STL [R1+0x27b8], R152 ;  /* 0x0027b89801007387 */ /* 0x0003e20000100800 */
[----:B------:R-:W-:Y:S01]  /*7c120*/  LOP3.LUT R157, R157, 0xf7ffffff, RZ, 0xc0, !PT ;  /* 0xf7ffffff9d9d7812 */ /* 0x000fe200078ec0ff */
[----:B-1----:R-:W-:-:S05]  /*7c130*/  VIADD R152, R152, UR53 ;  /* 0x0000003598987c36 */ /* 0x002fca0008000000 */
[----:B------:R1:W-:Y:S01]  /*7c140*/  STL [R1+0x27b0], R152 ;  /* 0x0027b09801007387 */ /* 0x0003e20000100800 */
[----:B------:R-:W-:Y:S02]  /*7c150*/  @P0 LOP3.LUT R157, R157, 0x8000000, RZ, 0xfc, !PT ;  /* 0x080000009d9d0812 */ /* 0x000fe400078efcff */
[----:B------:R-:W-:Y:S01]  /*7c160*/  ISETP.GE.AND P0, PT, R243, UR7, PT ;  /* 0x00000007f3007c0c */ /* 0x000fe2000bf06270 */
[----:B------:R-:W-:Y:S01]  /*7c170*/  ULDC UR7, c[0x0][0x228] ;  /* 0x00008a0000077ab9 */ /* 0x000fe20000000800 */
[----:B-1----:R-:W-:-:S05]  /*7c180*/  VIADD R152, R152, UR52 ;  /* 0x0000003498987c36 */ /* 0x002fca0008000000 */
[----:B------:R1:W-:Y:S01]  /*7c190*/  STL [R1+0x27a8], R152 ;  /* 0x0027a89801007387 */ /* 0x0003e20000100800 */
[----:B------:R-:W-:Y:S01]  /*7c1a0*/  ISETP.LT.AND P1, PT, R14, UR6, !P0 ;  /* 0x000000060e007c0c */ /* 0x000fe2000c721270 */
[----:B------:R-:W-:Y:S01]  /*7c1b0*/  ULDC UR6, c[0x0][0x228] ;  /* 0x00008a0000067ab9 */ /* 0x000fe20000000800 */
[----:B-1----:R-:W-:-:S05]  /*7c1c0*/  VIADD R152, R152, UR54 ;  /* 0x0000003698987c36 */ /* 0x002fca0008000000 */
[----:B------:R1:W-:Y:S01]  /*7c1d0*/  STL [R1+0x27a4], R152 ;  /* 0x0027a49801007387 */ /* 0x0003e20000100800 */
[----:B------:R-:W-:Y:S01]  /*7c1e0*/  LOP3.LUT R157, R157, 0xfbffffff, RZ, 0xc0, !PT ;  /* 0xfbffffff9d9d7812 */ /* 0x000fe200078ec0ff */
[----:B-1----:R-:W-:-:S05]  /*7c1f0*/  VIADD R152, R152, UR55 ;  /* 0x0000003798987c36 */ /* 0x002fca0008000000 */
[----:B------:R1:W-:Y:S01]  /*7c200*/  STL [R1+0x27a0], R152 ;  /* 0x0027a09801007387 */ /* 0x0003e20000100800 */
[----:B------:R-:W-:Y:S02]  /*7c210*/  @P1 LOP3.LUT R157, R157, 0x4000000, RZ, 0xfc, !PT ;  /* 0x040000009d9d1812 */ /* 0x000fe400078efcff */
[----:B------:R-:W-:Y:S01]  /*7c220*/  ISETP.LT.AND P1, PT, R13, UR60, !P0 ;  /* 0x0000003c0d007c0c */ /* 0x000fe2000c721270 */
[----:B------:R-:W-:Y:S02]  /*7c230*/  VIADD R243, R10, 0xfb ;  /* 0x000000fb0af37836 */ /* 0x000fe40000000000 */
[----:B-1----:R-:W-:Y:S01]  /*7c240*/  VIADD R152, R152, UR56 ;  /* 0x0000003898987c36 */ /* 0x002fe20008000000 */
[----:B------:R-:W-:Y:S01]  /*7c250*/  ISETP.LT.AND P2, PT, R12, UR6, !P0 ;  /* 0x000000060c007c0c */ /* 0x000fe2000c741270 */
[----:B------:R-:W-:-:S03]  /*7c260*/  ULDC UR60, c[0x0][0x22c] ;  /* 0x00008b00003c7ab9 */ /* 0x000fc60000000800 */
[----:B------:R1:W-:Y:S01]  /*7c270*/  STL [R1+0x2798], R152 ;  /* 0x0027989801007387 */ /* 0x0003e20000100800 */
[----:B------:R-:W-:Y:S01]  /*7c280*/  LOP3.LUT R157, R157, 0xfdffffff, RZ, 0xc0, !PT ;  /* 0xfdffffff9d9d7812 */ /* 0x000fe200078ec0ff */
[----:B-1----:R-:W-:-:S04]  /*7c290*/  VIADD R152, R152, UR57 ;  /* 0x0000003998987c36 */ /* 0x002fc80008000000 */
[----:B------:R-:W-:Y:S01]  /*7c2a0*/  VIADD R154, R152, UR58 ;  /* 0x0000003a989a7c36 */ /* 0x000fe20008000000 */
[----:B------:R1:W-:Y:S04]  /*7c2b0*/  STL [R1+0x2790], R152 ;  /* 0x0027909801007387 */ /* 0x0003e80000100800 */
[----:B------:R4:W-:Y:S01]  /*7c2c0*/  STL [R1+0x2788], R154 ;  /* 0x0027889a01007387 */ /* 0x0009e20000100800 */
[----:B------:R-:W-:-:S03]  /*7c2d0*/  @P1 LOP3.LUT R157, R157, 0x2000000, RZ, 0xfc, !PT ;  /* 0x020000009d9d1812 */ /* 0x000fc600078efcff */
[----:B-1----:R-:W2:Y:S01]  /*7c2e0*/  LDL.LU R152, [R1+0x320c] ;  /* 0x00320c0001987983 */ /* 0x002ea20000300800 */
[----:B------:R-:W-:Y:S02]  /*7c2f0*/  ISETP.LT.AND P1, PT, R11, UR7, !P0 ;  /* 0x000000070b007c0c */ /* 0x000fe4000c721270 */
[----:B------:R-:W-:-:S04]  /*7c300*/  LOP3.LUT R157, R157, 0xfeffffff, RZ, 0xc0, !PT ;  /* 0xfeffffff9d9d7812 */ /* 0x000fc800078ec0ff */
[----:B------:R-:W-:Y:S02]  /*7c310*/  @P2 LOP3.LUT R157, R157, 0x1000000, RZ, 0xfc, !PT ;  /* 0x010000009d9d2812 */ /* 0x000fe400078efcff */
[----:B------:R-:W-:Y:S02]  /*7c320*/  ISETP.GE.AND P0, PT, R243, UR60, PT ;  /* 0x0000003cf3007c0c */ /* 0x000fe4000bf06270 */
[----:B------:R-:W-:-:S04]  /*7c330*/  LOP3.LUT R157, R157, 0xff7fffff, RZ, 0xc0, !PT ;  /* 0xff7fffff9d9d7812 */ /* 0x000fc800078ec0ff */
[----:B------:R-:W-:Y:S02]  /*7c340*/  @P1 LOP3.LUT R157, R157, 0x800000, RZ, 0xfc, !PT ;  /* 0x008000009d9d1812 */ /* 0x000fe400078efcff */
[----:B------:R-:W-:Y:S02]  /*7c350*/  ISETP.LT.AND P1, PT, R14, UR22, !P0 ;  /* 0x000000160e007c0c */ /* 0x000fe4000c721270 */
[----:B------:R-:W-:Y:S02]  /*7c360*/  ISETP.LT.AND P3, PT, R13, UR19, !P0 ;  /* 0x000000130d007c0c */ /* 0x000fe4000c761270 */
[----:B------:R-:W-:Y:S02]  /*7c370*/  LOP3.LUT R157, R157, 0xffbfffff, RZ, 0xc0, !PT ;  /* 0xffbfffff9d9d7812 */ /* 0x000fe400078ec0ff */
[----:B------:R-:W-:-:S07]  /*7c380*/  ISETP.LT.AND P2, PT, R12, UR18, !P0 ;  /* 0x000000120c007c0c */ /* 0x000fce000c741270 */
[----:B------:R-:W-:-:S04]  /*7c390*/  @P1 LOP3.LUT R157, R157, 0x400000, RZ, 0xfc, !PT ;  /* 0x004000009d9d1812 */ /* 0x000fc800078efcff */
[----:B------:R-:W-:-:S04]  /*7c3a0*/  LOP3.LUT R157, R157, 0xffdfffff, RZ, 0xc0, !PT ;  /* 0xffdfffff9d9d7812 */ /* 0x000fc800078ec0ff */
[----:B------:R-:W-:Y:S02]  /*7c3b0*/  @P3 LOP3.LUT R157, R157, 0x200000, RZ, 0xfc, !PT ;  /* 0x002000009d9d3812 */ /* 0x000fe400078efcff */
[----:B------:R-:W-:Y:S02]  /*7c3c0*/  ISETP.LT.AND P1, PT, R11, UR23, !P0 ;  /* 0x000000170b007c0c */ /* 0x000fe4000c721270 */
[----:B------:R-:W-:Y:S01]  /*7c3d0*/  LOP3.LUT R157, R157, 0xffefffff, RZ, 0xc0, !PT ;  /* 0xffefffff9d9d7812 */ /* 0x000fe200078ec0ff */
[----:B------:R-:W-:-:S03]  /*7c3e0*/  VIADD R243, R10, 0xfa ;  /* 0x000000fa0af37836 */ /* 0x000fc60000000000 */
        /* <DEDUP_REMOVED lines=58> */
[----:B------:R-:W-:Y:S02]  /*7c790*/  LOP3.LUT R157, R157, 0xfffffffd, RZ, 0xc0, !PT ;  /* 0xfffffffd9d9d7812 */ /* 0x000fe400078ec0ff */
[----:B------:R-:W-:Y:S02]  /*7c7a0*/  ISETP.LT.AND P3, PT, R13, UR41, !P0 ;  /* 0x000000290d007c0c */ /* 0x000fe4000c761270 */
[----:B------:R-:W-:Y:S02]  /*7c7b0*/  @P1 LOP3.LUT R157, R157, 0x2, RZ, 0xfc, !PT ;  /* 0x000000029d9d1812 */ /* 0x000fe400078efcff */
[----:B------:R-:W-:-:S02]  /*7c7c0*/  ISETP.LT.AND P1, PT, R14, UR42, !P0 ;  /* 0x0000002a0e007c0c */ /* 0x000fc4000c721270 */
[----:B------:R-:W-:Y:S02]  /*7c7d0*/  ISETP.LT.AND P2, PT, R12, UR40, !P0 ;  /* 0x000000280c007c0c */ /* 0x000fe4000c741270 */
[----:B------:R-:W-:-:S05]  /*7c7e0*/  LOP3.LUT R157, R157, 0xfffffffe, RZ, 0xc0, !PT ;  /* 0xfffffffe9d9d7812 */ /* 0x000fca00078ec0ff */
[----:B------:R-:W-:-:S04]  /*7c7f0*/  @P3 LOP3.LUT R156, R156, 0x80000000, RZ, 0xfc, !PT ;  /* 0x800000009c9c3812 */ /* 0x000fc800078efcff */
        /* <DEDUP_REMOVED lines=13> */
[----:B------:R-:W-:Y:S01]  /*7c8d0*/  LOP3.LUT R156, R156, 0xf7ffffff, RZ, 0xc0, !PT ;  /* 0xf7ffffff9c9c7812 */ /* 0x000fe200078ec0ff */
[----:B------:R-:W-:-:S03]  /*7c8e0*/  VIADD R243, R10, 0xf4 ;  /* 0x000000f40af37836 */ /* 0x000fc60000000000 */
[----:B------:R-:W-:Y:S02]  /*7c8f0*/  @P3 LOP3.LUT R156, R156, 0x8000000, RZ, 0xfc, !PT ;  /* 0x080000009c9c3812 */ /* 0x000fe400078efcff */
[----:B------:R-:W-:Y:S02]  /*7c900*/  ISETP.LT.AND P1, PT, R11, UR48, !P0 ;  /* 0x000000300b007c0c */ /* 0x000fe4000c721270 */
[----:B------:R-:W-:Y:S02]  /*7c910*/  LOP3.LUT R156, R156, 0xfbffffff, RZ, 0xc0, !PT ;  /* 0xfbffffff9c9c7812 */ /* 0x000fe400078ec0ff */
[----:B------:R-:W-:Y:S02]  /*7c920*/  ISETP.GE.AND P0, PT, R243, UR15, PT ;  /* 0x0000000ff3007c0c */ /* 0x000fe4000bf06270 */
[----:B------:R-:W-:Y:S02]  /*7c930*/  @P2 LOP3.LUT R156, R156, 0x4000000, RZ, 0xfc, !PT ;  /* 0x040000009c9c2812 */ /* 0x000fe400078efcff */
[----:B------:R-:W-:-:S02]  /*7c940*/  ISETP.LT.AND P3, PT, R14, UR14, !P0 ;  /* 0x0000000e0e007c0c */ /* 0x000fc4000c761270 */
[----:B------:R-:W-:-:S04]  /*7c950*/  LOP3.LUT R156, R156, 0xfdffffff, RZ, 0xc0, !PT ;  /* 0xfdffffff9c9c7812 */ /* 0x000fc800078ec0ff */
[----:B------:R-:W-:Y:S02]  /*7c960*/  @P1 LOP3.LUT R156, R156, 0x2000000, RZ, 0xfc, !PT ;  /* 0x020000009c9c1812 */ /* 0x000fe400078efcff */
[----:B------:R-:W-:Y:S02]  /*7c970*/  ISETP.LT.AND P2, PT, R13, UR30, !P0 ;  /* 0x0000001e0d007c0c */ /* 0x000fe4000c741270 */
[----:B------:R-:W-:-:S04]  /*7c980*/  LOP3.LUT R156, R156, 0xfeffffff, RZ, 0xc0, !PT ;  /* 0xfeffffff9c9c7812 */ /* 0x000fc800078ec0ff */
[----:B------:R-:W-:Y:S02]  /*7c990*/  @P3 LOP3.LUT R156, R156, 0x1000000, RZ, 0xfc, !PT ;  /* 0x010000009c9c3812 */ /* 0x000fe400078efcff */
[----:B------:R-:W-:Y:S01]  /*7c9a0*/  ISETP.LT.AND P1, PT, R12, UR31, !P0 ;  /* 0x0000001f0c007c0c */ /* 0x000fe2000c721270 */
[----:B----4-:R-:W-:Y:S01]  /*7c9b0*/  VIADD R154, R154, UR59 ;  /* 0x0000003b9a9a7c36 */ /* 0x010fe20008000000 */
[----:B------:R-:W-:-:S04]  /*7c9c0*/  LOP3.LUT R156, R156, 0xff7fffff, RZ, 0xc0, !PT ;  /* 0xff7fffff9c9c7812 */ /* 0x000fc800078ec0ff */
[----:B------:R-:W-:Y:S01]  /*7c9d0*/  @P2 LOP3.LUT R156, R156, 0x800000, RZ, 0xfc, !PT ;  /* 0x008000009c9c2812 */ /* 0x000fe200078efcff */
[----:B------:R1:W-:Y:S01]  /*7c9e0*/  STL [R1+0x2780], R154 ;  /* 0x0027809a01007387 */ /* 0x0003e20000100800 */
[----:B------:R-:W-:Y:S02]  /*7c9f0*/  VIADD R243, R10, 0x182 ;  /* 0x000001820af37836 */ /* 0x000fe40000000000 */
[----:B------:R-:W-:Y:S02]  /*7ca00*/  LOP3.LUT R156, R156, 0xffbfffff, RZ, 0xc0, !PT ;  /* 0xffbfffff9c9c7812 */ /* 0x000fe400078ec0ff */
[----:B------:R-:W-:Y:S01]  /*7ca10*/  ISETP.LT.AND P0, PT, R11, UR51, !P0 ;  /* 0x000000330b007c0c */ /* 0x000fe2000c701270 */
[----:B-1----:R-:W-:Y:S01]  /*7ca20*/  VIADD R154, R154, UR16 ;  /* 0x000000109a9a7c36 */ /* 0x002fe20008000000 */
[----:B------:R-:W-:Y:S02]  /*7ca30*/  @P1 LOP3.LUT R156, R156, 0x400000, RZ, 0xfc, !PT ;  /* 0x004000009c9c1812 */ /* 0x000fe400078efcff */
[----:B--2---:R-:W-:-:S02]  /*7ca40*/  ISETP.GE.AND P1, PT, R243, R152, PT ;  /* 0x00000098f300720c */ /* 0x004fc40003f26270 */
[----:B------:R1:W-:Y:S02]  /*7ca50*/  STL [R1+0x277c], R154 ;  /* 0x00277c9a01007387 */ /* 0x0003e40000100800 */
[----:B------:R-:W-:Y:S02]  /*7ca60*/  ISETP.LT.AND P2, PT, R12, UR38, !P1 ;  /* 0x000000260c007c0c */ /* 0x000fe4000cf41270 */
[----:B------:R-:W-:Y:S01]  /*7ca70*/  STL.64 [R1+0x890], R180 ;  /* 0x000890b401007387 */ /* 0x000fe20000100a00 */
[----:B-1----:R-:W-:-:S03]  /*7ca80*/  VIADD R154, R154, UR17 ;  /* 0x000000119a9a7c36 */ /* 0x002fc60008000000 */
[----:B------:R-:W-:Y:S01]  /*7ca90*/  STL.64 [R1+0x898], R182 ;  /* 0x000898b601007387 */ /* 0x000fe20000100a00 */
[----:B------:R-:W-:-:S03]  /*7caa0*/  LOP3.LUT R156, R156, 0xffdfffff, RZ, 0xc0, !PT ;  /* 0xffdfffff9c9c7812 */ /* 0x000fc600078ec0ff */
[----:B------:R-:W-:Y:S01]  /*7cab0*/  STL [R1+0x2878], R154 ;  /* 0x0028789a01007387 */ /* 0x000fe20000100800 */
[----:B------:R-:W-:Y:S02]  /*7cac0*/  @P0 LOP3.LUT R156, R156, 0x200000, RZ, 0xfc, !PT ;  /* 0x002000009c9c0812 */ /* 0x000fe400078efcff */
[----:B------:R-:W-:Y:S02]  /*7cad0*/  ISETP.LT.AND P0, PT, R11, UR34, !P1 ;  /* 0x000000220b007c0c */ /* 0x000fe4000cf01270 */
[----:B------:R-:W-:-:S04]  /*7cae0*/  LOP3.LUT R157, R157, 0xfffdffff, RZ, 0xc0, !PT ;  /* 0xfffdffff9d9d7812 */ /* 0x000fc800078ec0ff */
[----:B------:R-:W-:Y:S02]  /*7caf0*/  @P2 LOP3.LUT R157, R157, 0x20000, RZ, 0xfc, !PT ;  /* 0x000200009d9d2812 */ /* 0x000fe400078efcff */
[----:B------:R-:W-:Y:S02]  /*7cb00*/  LOP3.LUT R153, R153, 0xfffffffb, RZ, 0xc0, !PT ;  /* 0xfffffffb99997812 */ /* 0x000fe400078ec0ff */
[----:B------:R-:W-:Y:S02]  /*7cb10*/  LOP3.LUT R157, R157, 0xffffefff, RZ, 0xc0, !PT ;  /* 0xffffefff9d9d7812 */ /* 0x000fe400078ec0ff */
[----:B------:R-:W-:Y:S02]  /*7cb20*/  @P1 LOP3.LUT R153, R153, 0x4, RZ, 0xfc, !PT ;  /* 0x0000000499991812 */ /* 0x000fe400078efcff */
[----:B------:R-:W-:Y:S02]  /*7cb30*/  ISETP.GE.AND P4, PT, R11, UR36, PT ;  /* 0x000000240b007c0c */ /* 0x000fe4000bf86270 */
[----:B------:R-:W-:Y:S01]  /*7cb40*/  @P0 LOP3.LUT R157, R157, 0x1000, RZ, 0xfc, !PT ;  /* 0x000010009d9d0812 */ /* 0x000fe200078efcff */
        /* <DEDUP_REMOVED lines=8> */
[----:B------:R-:W3:Y:S01]  /*7cbd0*/  LDL.LU R178, [R1+0x94] ;  /* 0x0000940001b27983 */ /* 0x000ee20000300800 */
        /* <DEDUP_REMOVED lines=11> */
[----:B------:R-:W1:Y:S01]  /*7cc90*/  S2R R243, SR_TID.X ;  /* 0x0000000000f37919 */ /* 0x000e620000002100 */
[----:B------:R-:W-:Y:S01]  /*7cca0*/  ULDC UR14, c[0x0][0x228] ;  /* 0x00008a00000e7ab9 */ /* 0x000fe20000000800 */
        /* <DEDUP_REMOVED lines=39> */
[----:B---3--:R2:W-:Y:S01]  /*7cf20*/  STSM.16.M88.4 [R0], R176 ;  /* 0x000000b000007844 */ /* 0x0085e20000000200 */
[----:B------:R-:W-:Y:S06]  /*7cf30*/  BAR.SYNC.DEFER_BLOCKING 0x0 ;  /* 0x0000000000007b1d */ /* 0x000fec0000010000 */
[----:B--2---:R-:W2:Y:S04]  /*7cf40*/  LDL.LU R176, [R1+0x1ca0] ;  /* 0x001ca00001b07983 */ /* 0x004ea80000300800 */
[----:B------:R-:W2:Y:S04]  /*7cf50*/  LDL.LU R177, [R1+0x1ca8] ;  /* 0x001ca80001b17983 */ /* 0x000ea80000300800 */
[----:B------:R-:W2:Y:S04]  /*7cf60*/  LDL.LU R178, [R1+0x18a0] ;  /* 0x0018a00001b27983 */ /* 0x000ea80000300800 */
[----:B------:R-:W2:Y:S04]  /*7cf70*/  LDL.LU R179, [R1+0x18a8] ;  /* 0x0018a80001b37983 */ /* 0x000ea80000300800 */
[----:B------:R-:W3:Y:S04]  /*7cf80*/  LDS.128 R184, [R15] ;  /* 0x000000000fb87984 */ /* 0x000ee80000000c00 */
[----:B------:R-:W4:Y:S01]  /*7cf90*/  LDL.LU R180, [R1+0x14a0] ;  /* 0x0014a00001b47983 */ /* 0x000f220000300800 */
[----:B------:R-:W-:Y:S06]  /*7cfa0*/  BAR.SYNC.DEFER_BLOCKING 0x0 ;  /* 0x0000000000007b1d */ /* 0x000fec0000010000 */
[----:B---3--:R-:W-:Y:S04]  /*7cfb0*/  STL.64 [R1+0x90], R184 ;  /* 0x000090b801007387 */ /* 0x008fe80000100a00 */
[----:B------:R-:W-:Y:S04]  /*7cfc0*/  STL.64 [R1+0x98], R186 ;  /* 0x000098ba01007387 */ /* 0x000fe80000100a00 */
[----:B------:R-:W4:Y:S04]  /*7cfd0*/  LDL.LU R181, [R1+0x14a8] ;  /* 0x0014a80001b57983 */ /* 0x000f280000300800 */
[----:B------:R-:W4:Y:S04]  /*7cfe0*/  LDL.LU R182, [R1+0x10a0] ;  /* 0x0010a00001b67983 */ /* 0x000f280000300800 */
[----:B------:R-:W4:Y:S04]  /*7cff0*/  LDL.LU R183, [R1+0x10a8] ;  /* 0x0010a80001b77983 */ /* 0x000f280000300800 */
[----:B--2---:R2:W-:Y:S01]  /*7d000*/  STSM.16.M88.4 [R0], R176 ;  /* 0x000000b000007844 */ /* 0x0045e20000000200 */
[----:B------:R-:W-:Y:S06]  /*7d010*/  BAR.SYNC.DEFER_BLOCKING 0x0 ;  /* 0x0000000000007b1d */ /* 0x000fec0000010000 */
[----:B--2---:R-:W2:Y:S04]  /*7d020*/  LDL.LU R176, [R1+0xca0] ;  /* 0x000ca00001b07983 */ /* 0x004ea80000300800 */
[----:B------:R-:W3:Y:S01]  /*7d030*/  LDS.128 R184, [R15] ;  /* 0x000000000fb87984 */ /* 0x000ee20000000c00 */
[----:B------:R-:W-:Y:S06]  /*7d040*/  BAR.SYNC.DEFER_BLOCKING 0x0 ;  /* 0x0000000000007b1d */ /* 0x000fec0000010000 */
[----:B----4-:R4:W-:Y:S04]  /*7d050*/  STSM.16.M88.4 [R0], R180 ;  /* 0x000000b400007844 */ /* 0x0109e80000000200 */
[----:B---3--:R-:W-:Y:S04]  /*7d060*/  STL.64 [R1+0x1c90], R184 ;  /* 0x001c90b801007387 */ /* 0x008fe80000100a00 */
[----:B------:R-:W-:Y:S04]  /*7d070*/  STL.64 [R1+0x1c98], R186 ;  /* 0x001c98ba01007387 */ /* 0x000fe80000100a00 */
[----:B------:R-:W2:Y:S01]  /*7d080*/  LDL.LU R177, [R1+0xca8] ;  /* 0x000ca80001b17983 */ /* 0x000ea20000300800 */
[----:B------:R-:W-:Y:S06]  /*7d090*/  BAR.SYNC.DEFER_BLOCKING 0x0 ;  /* 0x0000000000007b1d */ /* 0x000fec0000010000 */
[----:B------:R-:W2:Y:S04]  /*7d0a0*/  LDL.LU R178, [R1+0x8a0] ;  /* 0x0008a00001b27983 */ /* 0x000ea80000300800 */
[----:B------:R-:W2:Y:S04]  /*7d0b0*/  LDL.LU R179, [R1+0x8a8] ;  /* 0x0008a80001b37983 */ /* 0x000ea80000300800 */
[----:B----4-:R-:W3:Y:S04]  /*7d0c0*/  LDL.LU R180, [R1+0x4a0] ;  /* 0x0004a00001b47983 */ /* 0x010ee80000300800 */
[----:B------:R-:W4:Y:S01]  /*7d0d0*/  LDS.128 R184, [R15] ;  /* 0x000000000fb87984 */ /* 0x000f220000000c00 */
[----:B------:R-:W-:Y:S06]  /*7d0e0*/  BAR.SYNC.DEFER_BLOCKING 0x0 ;  /* 0x0000000000007b1d */ /* 0x000fec0000010000 */
[----:B----4-:R-:W-:Y:S04]  /*7d0f0*/  STL.64 [R1+0x1890], R184 ;  /* 0x001890b801007387 */ /* 0x010fe80000100a00 */
[----:B------:R-:W-:Y:S04]  /*7d100*/  STL.64 [R1+0x1898], R186 ;  /* 0x001898ba01007387 */ /* 0x000fe80000100a00 */
[----:B------:R-:W3:Y:S04]  /*7d110*/  LDL.LU R181, [R1+0x4a8] ;  /* 0x0004a80001b57983 */ /* 0x000ee80000300800 */
[----:B------:R-:W3:Y:S04]  /*7d120*/  LDL.LU R182, [R1+0xa0] ;  /* 0x0000a00001b67983 */ /* 0x000ee80000300800 */
[----:B------:R-:W3:Y:S04]  /*7d130*/  LDL.LU R183, [R1+0xa8] ;  /* 0x0000a80001b77983 */ /* 0x000ee80000300800 */
[----:B--2---:R2:W-:Y:S01]  /*7d140*/  STSM.16.M88.4 [R0], R176 ;  /* 0x000000b000007844 */ /* 0x0045e20000000200 */
[----:B------:R-:W-:Y:S06]  /*7d150*/  BAR.SYNC.DEFER_BLOCKING 0x0 ;  /* 0x0000000000007b1d */ /* 0x000fec0000010000 */
[----:B--2---:R-:W2:Y:S04]  /*7d160*/  LDL.LU R176, [R1+0x1ca4] ;  /* 0x001ca40001b07983 */ /* 0x004ea80000300800 */
[----:B------:R-:W4:Y:S01]  /*7d170*/  LDS.128 R184, [R15] ;  /* 0x000000000fb87984 */ /* 0x000f220000000c00 */
[----:B------:R-:W-:Y:S06]  /*7d180*/  BAR.SYNC.DEFER_BLOCKING 0x0 ;  /* 0x0000000000007b1d */ /* 0x000fec0000010000 */
[----:B----4-:R-:W-:Y:S04]  /*7d190*/  STL.64 [R1+0x1490], R184 ;  /* 0x001490b801007387 */ /* 0x010fe80000100a00 */
[----:B---3--:R3:W-:Y:S04]  /*7d1a0*/  STSM.16.M88.4 [R0], R180 ;  /* 0x000000b400007844 */ /* 0x0087e80000000200 */
[----:B------:R-:W-:Y:S04]  /*7d1b0*/  STL.64 [R1+0x1498], R186 ;  /* 0x001498ba01007387 */ /* 0x000fe80000100a00 */
[----:B------:R-:W2:Y:S01]  /*7d1c0*/  LDL.LU R177, [R1+0x1cac] ;  /* 0x001cac0001b17983 */ /* 0x000ea20000300800 */
[----:B------:R-:W-:Y:S06]  /*7d1d0*/  BAR.SYNC.DEFER_BLOCKING 0x0 ;  /* 0x0000000000007b1d */ /* 0x000fec0000010000 */
[----:B------:R-:W2:Y:S04]  /*7d1e0*/  LDL.LU R178, [R1+0x18a4] ;  /* 0x0018a40001b27983 */ /* 0x000ea80000300800 */
[----:B------:R-:W2:Y:S04]  /*7d1f0*/  LDL.LU R179, [R1+0x18ac] ;  /* 0x0018ac0001b37983 */ /* 0x000ea80000300800 */
[----:B---3--:R-:W3:Y:S04]  /*7d200*/  LDL.LU R180, [R1+0x14a4] ;  /* 0x0014a40001b47983 */ /* 0x008ee80000300800 */
        /* <DEDUP_REMOVED lines=132> */
[----:B----4-:R4:W-:Y:S04]  /*7da50*/  STL.64 [R1+0x1cb0], R184 ;  /* 0x001cb0b801007387 */ /* 0x0109e80000100a00 */
[----:B---3--:R-:W-:Y:S04]  /*7da60*/  STSM.16.M88.4 [R0], R180 ;  /* 0x000000b400007844 */ /* 0x008fe80000000200 */
        /* <DEDUP_REMOVED lines=8> */
[----:B----4-:R4:W-:Y:S04]  /*7daf0*/  STL.64 [R1+0x18b0], R180 ;  /* 0x0018b0b401007387 */ /* 0x0109e80000100a00 */
[----:B------:R-:W-:Y:S04]  /*7db00*/  STL.64 [R1+0x18b8], R182 ;  /* 0x0018b8b601007387 */ /* 0x000fe80000100a00 */
[----:B------:R-:W3:Y:S04]  /*7db10*/  LDL.LU R185, [R1+0x4c8] ;  /* 0x0004c80001b97983 */ /* 0x000ee80000300800 */
[----:B------:R-:W3:Y:S04]  /*7db20*/  LDL.LU R186, [R1+0xc0] ;  /* 0x0000c00001ba7983 */ /* 0x000ee80000300800 */
[----:B------:R-:W3:Y:S04]  /*7db30*/  LDL.LU R187, [R1+0xc8] ;  /* 0x0000c80001bb7983 */ /* 0x000ee80000300800 */
[----:B----4-:R-:W4:Y:S04]  /*7db40*/  LDL.LU R180, [R1+0x1cc4] ;  /* 0x001cc40001b47983 */ /* 0x010f280000300800 */
[----:B--2---:R-:W-:Y:S01]  /*7db50*/  STSM.16.M88.4 [R0], R176 ;  /* 0x000000b000007844 */ /* 0x004fe20000000200 */
[----:B------:R-:W-:Y:S06]  /*7db60*/  BAR.SYNC.DEFER_BLOCKING 0x0 ;  /* 0x0000000000007b1d */ /* 0x000fec0000010000 */
[----:B------:R-:W2:Y:S02]  /*7db70*/  LDS.128 R176, [R15] ;  /* 0x000000000fb07984 */ /* 0x000ea40000000c00 */
[----:B------:R-:W-:Y:S06]  /*7db80*/  BAR.SYNC.DEFER_BLOCKING 0x0 ;  /* 0x0000000000007b1d */ /* 0x000fec0000010000 */
[----:B--2---:R2:W-:Y:S04]  /*7db90*/  STL.64 [R1+0x14b0], R176 ;  /* 0x0014b0b001007387 */ /* 0x0045e80000100a00 */
[----:B---3--:R-:W-:Y:S04]  /*7dba0*/  STSM.16.M88.4 [R0], R184 ;  /* 0x000000b800007844 */ /* 0x008fe80000000200 */
[----:B------:R-:W-:Y:S04]  /*7dbb0*/  STL.64 [R1+0x14b8], R178 ;  /* 0x0014b8b201007387 */ /* 0x000fe80000100a00 */
[----:B------:R-:W4:Y:S01]  /*7dbc0*/  LDL.LU R181, [R1+0x1ccc] ;  /* 0x001ccc0001b57983 */ /* 0x000f220000300800 */
[----:B------:R-:W-:Y:S06]  /*7dbd0*/  BAR.SYNC.DEFER_BLOCKING 0x0 ;  /* 0x0000000000007b1d */ /* 0x000fec0000010000 */
[----:B------:R-:W4:Y:S04]  /*7dbe0*/  LDL.LU R182, [R1+0x18c4] ;  /* 0x0018c40001b67983 */ /* 0x000f280000300800 */
[----:B------:R-:W4:Y:S04]  /*7dbf0*/  LDL.LU R183, [R1+0x18cc] ;  /* 0x0018cc0001b77983 */ /* 0x000f280000300800 */
[----:B--2---:R-:W2:Y:S04]  /*7dc00*/  LDL.LU R176, [R1+0x14c4] ;  /* 0x0014c40001b07983 */ /* 0x004ea80000300800 */
[----:B------:R-:W3:Y:S01]  /*7dc10*/  LDS.128 R184, [R15] ;  /* 0x000000000fb87984 */ /* 0x000ee20000000c00 */
[----:B------:R-:W-:Y:S06]  /*7dc20*/  BAR.SYNC.DEFER_BLOCKING 0x0 ;  /* 0x0000000000007b1d */ /* 0x000fec0000010000 */
[----:B---3--:R-:W-:Y:S04]  /*7dc30*/  STL.64 [R1+0x10b0], R184 ;  /* 0x0010b0b801007387 */ /* 0x008fe80000100a00 */
[----:B------:R-:W-:Y:S04]  /*7dc40*/  STL.64 [R1+0x10b8], R186 ;  /* 0x0010b8ba01007387 */ /* 0x000fe80000100a00 */
[----:B------:R-:W2:Y:S04]  /*7dc50*/  LDL.LU R177, [R1+0x14cc] ;  /* 0x0014cc0001b17983 */ /* 0x000ea80000300800 */
[----:B------:R-:W2:Y:S04]  /*7dc60*/  LDL.LU R178, [R1+0x10c4] ;  /* 0x0010c40001b27983 */ /* 0x000ea80000300800 */
[----:B------:R-:W2:Y:S04]  /*7dc70*/  LDL.LU R179, [R1+0x10cc] ;  /* 0x0010cc0001b37983 */ /* 0x000ea80000300800 */
[----:B----4-:R3:W-:Y:S01]  /*7dc80*/  STSM.16.M88.4 [R0], R180 ;  /* 0x000000b400007844 */ /* 0x0107e20000000200 */
[----:B------:R-:W-:Y:S06]  /*7dc90*/  BAR.SYNC.DEFER_BLOCKING 0x0 ;  /* 0x0000000000007b1d */ /* 0x000fec0000010000 */
[----:B---3--:R-:W3:Y:S04]  /*7dca0*/  LDL.LU R180, [R1+0xcc4] ;  /* 0x000cc40001b47983 */ /* 0x008ee80000300800 */
[----:B------:R-:W4:Y:S01]  /*7dcb0*/  LDS.128 R184, [R15] ;  /* 0x000000000fb87984 */ /* 0x000f220000000c00 */
[----:B------:R-:W-:Y:S06]  /*7dcc0*/  BAR.SYNC.DEFER_BLOCKING 0x0 ;  /* 0x0000000000007b1d */ /* 0x000fec0000010000 */
[----:B----4-:R-:W-:Y:S04]  /*7dcd0*/  STL.64 [R1+0xcb0], R184 ;  /* 0x000cb0b801007387 */ /* 0x010fe80000100a00 */
[----:B--2---:R2:W-:Y:S04]  /*7dce0*/  STSM.16.M88.4 [R0], R176 ;  /* 0x000000b000007844 */ /* 0x0045e80000000200 */
[----:B------:R-:W-:Y:S04]  /*7dcf0*/  STL.64 [R1+0xcb8], R186 ;  /* 0x000cb8ba01007387 */ /* 0x000fe80000100a00 */
[----:B------:R-:W3:Y:S01]  /*7dd00*/  LDL.LU R181, [R1+0xccc] ;  /* 0x000ccc0001b57983 */ /* 0x000ee20000300800 */
[----:B------:R-:W-:Y:S06]  /*7dd10*/  BAR.SYNC.DEFER_BLOCKING 0x0 ;  /* 0x0000000000007b1d */ /* 0x000fec0000010000 */
[----:B------:R-:W3:Y:S04]  /*7dd20*/  LDL.LU R182, [R1+0x8c4] ;  /* 0x0008c40001b67983 */ /* 0x000ee80000300800 */
[----:B------:R-:W3:Y:S04]  /*7dd30*/  LDL.LU R183, [R1+0x8cc] ;  /* 0x0008cc0001b77983 */ /* 0x000ee80000300800 */
[----:B--2---:R-:W2:Y:S04]  /*7dd40*/  LDL.LU R176, [R1+0x4c4] ;  /* 0x0004c40001b07983 */ /* 0x004ea80000300800 */
[----:B------:R-:W4:Y:S01]  /*7dd50*/  LDS.128 R184, [R15] ;  /* 0x000000000fb87984 */ /* 0x000f220000000c00 */
[----:B------:R-:W-:Y:S06]  /*7dd60*/  BAR.SYNC.DEFER_BLOCKING 0x0 ;  /* 0x0000000000007b1d */ /* 0x000fec0000010000 */
[----:B----4-:R-:W-:Y:S04]  /*7dd70*/  STL.64 [R1+0x8c0], R184 ;  /* 0x0008c0b801007387 */ /* 0x010fe80000100a00 */
[----:B------:R-:W-:Y:S04]  /*7dd80*/  STL.64 [R1+0x8c8], R186 ;  /* 0x0008c8ba01007387 */ /* 0x000fe80000100a00 */
[----:B------:R-:W2:Y:S04]  /*7dd90*/  LDL.LU R177, [R1+0x4cc] ;  /* 0x0004cc0001b17983 */ /* 0x000ea80000300800 */
[----:B------:R-:W2:Y:S04]  /*7dda0*/  LDL.LU R178, [R1+0xc4] ;  /* 0x0000c40001b27983 */ /* 0x000ea80000300800 */
[----:B------:R-:W2:Y:S04]  /*7ddb0*/  LDL.LU R179, [R1+0xcc] ;  /* 0x0000cc0001b37983 */ /* 0x000ea80000300800 */
[----:B---3--:R3:W-:Y:S01]  /*7ddc0*/  STSM.16.M88.4 [R0], R180 ;  /* 0x000000b400007844 */ /* 0x0087e20000000200 */
        /* <DEDUP_REMOVED lines=19> */
[----:B---3--:R-:W-:Y:S01]  /*7df00*/  STSM.16.M88.4 [R0], R180 ;  /* 0x000000b400007844 */ /* 0x008fe20000000200 */
[----:B------:R-:W-:Y:S06]  /*7df10*/  BAR.SYNC.DEFER_BLOCKING 0x0 ;  /* 0x0000000000007b1d */ /* 0x000fec0000010000 */
[----:B------:R-:W3:Y:S02]  /*7df20*/  LDS.128 R180, [R15] ;  /* 0x000000000fb47984 */ /* 0x000ee40000000c00 */
[----:B------:R-:W-:Y:S06]  /*7df30*/  BAR.SYNC.DEFER_BLOCKING 0x0 ;  /* 0x0000000000007b1d */ /* 0x000fec0000010000 */
[----:B---3--:R-:W-:Y:S04]  /*7df40*/  STL.64 [R1+0x1e70], R180 ;  /* 0x001e70b401007387 */ /* 0x008fe80000100a00 */
[----:B--2---:R2:W-:Y:S04]  /*7df50*/  STSM.16.M88.4 [R0], R176 ;  /* 0x000000b000007844 */ /* 0x0045e80000000200 */
[----:B------:R-:W-:Y:S01]  /*7df60*/  STL.64 [R1+0x1e78], R182 ;  /* 0x001e78b601007387 */ /* 0x000fe20000100a00 */
[----:B------:R-:W-:Y:S06]  /*7df70*/  BAR.SYNC.DEFER_BLOCKING 0x0 ;  /* 0x0000000000007b1d */ /* 0x000fec0000010000 */
[----:B--2---:R-:W2:Y:S04]  /*7df80*/  LDL.LU R176, [R1+0xcd0] ;  /* 0x000cd00001b07983 */ /* 0x004ea80000300800 */
[----:B------:R-:W2:Y:S04]  /*7df90*/  LDL.LU R177, [R1+0xcd8] ;  /* 0x000cd80001b17983 */ /* 0x000ea80000300800 */
[----:B------:R-:W2:Y:S04]  /*7dfa0*/  LDL.LU R178, [R1+0x8d0] ;  /* 0x0008d00001b27983 */ /* 0x000ea80000300800 */
[----:B------:R-:W2:Y:S04]  /*7dfb0*/  LDL.LU R179, [R1+0x8d8] ;  /* 0x0008d80001b37983 */ /* 0x000ea80000300800 */
[----:B------:R-:W3:Y:S04]  /*7dfc0*/  LDS.128 R180, [R15] ;  /* 0x000000000fb47984 */ /* 0x000ee80000000c00 */
[----:B---3--:R3:W-:Y:S04]  /*7dfd0*/  STL.64 [R1+0x1cc0], R180 ;  /* 0x001cc0b401007387 */ /* 0x0087e80000100a00 */
[----:B------:R4:W-:Y:S04]  /*7dfe0*/  STL.64 [R1+0x1cc8], R182 ;  /* 0x001cc8b601007387 */ /* 0x0009e80000100a00 */
[----:B---3--:R-:W3:Y:S04]  /*7dff0*/  LDL.LU R180, [R1+0x4d0] ;  /* 0x0004d00001b47983 */ /* 0x008ee80000300800 */
[----:B------:R-:W3:Y:S04]  /*7e000*/  LDL.LU R181, [R1+0x4d8] ;  /* 0x0004d80001b57983 */ /* 0x000ee80000300800 */
[----:B----4-:R-:W3:Y:S04]  /*7e010*/  LDL.LU R182, [R1+0xd0] ;  /* 0x0000d00001b67983 */ /* 0x010ee80000300800 */
[----:B------:R-:W3:Y:S01]  /*7e020*/  LDL.LU R183, [R1+0xd8] ;  /* 0x0000d80001b77983 */ /* 0x000ee20000300800 */
[----:B-1----:R-:W-:-:S02]  /*7e030*/  IMAD.SHL.U32 R242, R243, 0x40, RZ ;  /* 0x00000040f3f27824 */ /* 0x002fc400078e00ff */
[C---:B------:R-:W-:Y:S02]  /*7e040*/  IMAD.SHL.U32 R241, R243.reuse, 0x10, RZ ;  /* 0x00000010f3f17824 */ /* 0x040fe400078e00ff */
[----:B------:R-:W-:Y:S01]  /*7e050*/  IMAD.SHL.U32 R243, R243, 0x8, RZ ;  /* 0x00000008f3f37824 */ /* 0x000fe200078e00ff */
[----:B------:R-:W-:-:S04]  /*7e060*/  LOP3.LUT R242, R242, 0x400, RZ, 0xc0, !PT ;  /* 0x00000400f2f27812 */ /* 0x000fc800078ec0ff */
[----:B------:R-:W-:Y:S02]  /*7e070*/  LOP3.LUT R154, R243, 0x300, RZ, 0xc0, !PT ;  /* 0x00000300f39a7812 */ /* 0x000fe400078ec0ff */
[----:B------:R-:W1:Y:S01]  /*7e080*/  S2R R243, SR_TID.X ;  /* 0x0000000000f37919 */ /* 0x000e620000002100 */
[----:B------:R-:W-:-:S04]  /*7e090*/  LOP3.LUT R241, R241, 0xf0, RZ, 0xc0, !PT ;  /* 0x000000f0f1f17812 */ /* 0x000fc800078ec0ff */
[----:B------:R-:W-:-:S05]  /*7e0a0*/  IADD3 R152, R242, UR61, R241 ;  /* 0x0000003df2987c10 */ /* 0x000fca000fffe0f1 */
[----:B------:R-:W-:Y:S01]  /*7e0b0*/  IMAD.IADD R152, R152, 0x1, R154 ;  /* 0x0000000198987824 */ /* 0x000fe200078e029a */
[----:B------:R-:W-:Y:S01]  /*7e0c0*/  BAR.SYNC.DEFER_BLOCKING 0x0 ;  /* 0x0000000000007b1d */ /* 0x000fe20000010000 */
[----:B-1----:R-:W-:-:S04]  /*7e0d0*/  LOP3.LUT R154, R243, 0x7f, RZ, 0xc0, !PT ;  /* 0x0000007ff39a7812 */ /* 0x002fc800078ec0ff */
[----:B------:R-:W-:Y:S01]  /*7e0e0*/  LEA R154, R154, UR61, 0x4 ;  /* 0x0000003d9a9a7c11 */ /* 0x000fe2000f8e20ff */
[----:B------:R-:W-:Y:S01]  /*7e0f0*/  VIADD R3, R10, 0xf3 ;  /* 0x000000f30a037836 */ /* 0x000fe20000000000 */
[----:B------:R-:W-:Y:S01]  /*7e100*/  LOP3.LUT R156, R156, 0xffefffff, RZ, 0xc0, !PT ;  /* 0xffefffff9c9c7812 */ /* 0x000fe200078ec0ff */
[----:B------:R-:W-:Y:S01]  /*7e110*/  ULDC UR61, c[0x0][0x228] ;  /* 0x00008a00003d7ab9 */ /* 0x000fe20000000800 */
[----:B--2---:R1:W-:Y:S01]  /*7e120*/  STSM.16.M88.4 [R152], R176 ;  /* 0x000000b098007844 */ /* 0x0043e20000000200 */
[----:B------:R-:W-:Y:S06]  /*7e130*/  BAR.SYNC.DEFER_BLOCKING 0x0 ;  /* 0x0000000000007b1d */ /* 0x000fec0000010000 */
[----:B-1----:R-:W2:Y:S04]  /*7e140*/  LDL.LU R176, [R1+0x1cd4] ;  /* 0x001cd40001b07983 */ /* 0x002ea80000300800 */
[----:B------:R-:W1:Y:S01]  /*7e150*/  LDS.128 R184, [R154] ;  /* 0x000000009ab87984 */ /* 0x000e620000000c00 */
[----:B------:R-:W-:Y:S06]  /*7e160*/  BAR.SYNC.DEFER_BLOCKING 0x0 ;  /* 0x0000000000007b1d */ /* 0x000fec0000010000 */
[----:B-1----:R-:W-:Y:S04]  /*7e170*/  STL.64 [R1+0x18c0], R184 ;  /* 0x0018c0b801007387 */ /* 0x002fe80000100a00 */
[----:B------:R-:W-:Y:S04]  /*7e180*/  STL.64 [R1+0x18c8], R186 ;  /* 0x0018c8ba01007387 */ /* 0x000fe80000100a00 */
[----:B------:R-:W2:Y:S04]  /*7e190*/  LDL.LU R177, [R1+0x1cdc] ;  /* 0x001cdc0001b17983 */ /* 0x000ea80000300800 */
[----:B------:R-:W2:Y:S04]  /*7e1a0*/  LDL.LU R178, [R1+0x18d4] ;  /* 0x0018d40001b27983 */ /* 0x000ea80000300800 */
[----:B------:R-:W2:Y:S04]  /*7e1b0*/  LDL.LU R179, [R1+0x18dc] ;  /* 0x0018dc0001b37983 */ /* 0x000ea80000300800 */
[----:B---3--:R1:W-:Y:S01]  /*7e1c0*/  STSM.16.M88.4 [R152], R180 ;  /* 0x000000b498007844 */ /* 0x0083e20000000200 */
[----:B------:R-:W-:Y:S06]  /*7e1d0*/  BAR.SYNC.DEFER_BLOCKING 0x0 ;  /* 0x0000000000007b1d */ /* 0x000fec0000010000 */
[----:B-1----:R-:W3:Y:S04]  /*7e1e0*/  LDL.LU R180, [R1+0x14d4] ;  /* 0x0014d40001b47983 */ /* 0x002ee80000300800 */
[----:B------:R-:W1:Y:S01]  /*7e1f0*/  LDS.128 R184, [R154] ;  /* 0x000000009ab87984 */ /* 0x000e620000000c00 */
[----:B------:R-:W-:Y:S06]  /*7e200*/  BAR.SYNC.DEFER_BLOCKING 0x0 ;  /* 0x0000000000007b1d */ /* 0x000fec0000010000 */
[----:B-1----:R-:W-:Y:S04]  /*7e210*/  STL.64 [R1+0x14c0], R184 ;  /* 0x0014c0b801007387 */ /* 0x002fe80000100a00 */
[----:B------:R-:W-:Y:S04]  /*7e220*/  STL.64 [R1+0x14c8], R186 ;  /* 0x0014c8ba01007387 */ /* 0x000fe80000100a00 */
[----:B------:R-:W3:Y:S04]  /*7e230*/  LDL.LU R181, [R1+0x14dc] ;  /* 0x0014dc0001b57983 */ /* 0x000ee80000300800 */
[----:B------:R-:W3:Y:S04]  /*7e240*/  LDL.LU R182, [R1+0x10d4] ;  /* 0x0010d40001b67983 */ /* 0x000ee80000300800 */
[----:B------:R-:W3:Y:S04]  /*7e250*/  LDL.LU R183, [R1+0x10dc] ;  /* 0x0010dc0001b77983 */ /* 0x000ee80000300800 */
        /* <DEDUP_REMOVED lines=1497> */
[----:B------:R-:W3:Y:S01]  /*83ff0*/  LDL.LU R181, [R1+0x208] ;  /* 0x0002080001b57983 */ /* 0x000ee20000300800 */
[----:B------:R-:W-:-:S02]  /*84000*/  IMAD.MOV.U32 R182, RZ, RZ, R24 ;  /* 0x000000ffffb67224 */ /* 0x000fc400078e0018 */
[----:B------:R-:W-:Y:S01]  /*84010*/  IMAD.MOV.U32 R183, RZ, RZ, R26 ;  /* 0x000000ffffb77224 */ /* 0x000fe200078e001a */
        /* <DEDUP_REMOVED lines=145> */
[----:B-1----:R1:W-:Y:S04]  /*84930*/  STL.64 [R1+0x1ef0], R184 ;  /* 0x001ef0b801007387 */ /* 0x0023e80000100a00 */
[----:B------:R-:W-:Y:S04]  /*84940*/  STL.64 [R1+0x1ef8], R186 ;  /* 0x001ef8ba01007387 */ /* 0x000fe80000100a00 */
[----:B------:R-:W2:Y:S04]  /*84950*/  LDL.LU R177, [R1+0xa28] ;  /* 0x000a280001b17983 */ /* 0x000ea80000300800 */
[----:B------:R-:W2:Y:S04]  /*84960*/  LDL.LU R178, [R1+0x620] ;  /* 0x0006200001b27983 */ /* 0x000ea80000300800 */
[----:B------:R-:W2:Y:S04]  /*84970*/  LDL.LU R179, [R1+0x628] ;  /* 0x0006280001b37983 */ /* 0x000ea80000300800 */
[----:B---3--:R-:W-:Y:S01]  /*84980*/  STSM.16.M88.4 [R152], R180 ;  /* 0x000000b498007844 */ /* 0x008fe20000000200 */
[----:B------:R-:W-:Y:S06]  /*84990*/  BAR.SYNC.DEFER_BLOCKING 0x0 ;  /* 0x0000000000007b1d */ /* 0x000fec0000010000 */
[----:B-1----:R-:W3:Y:S04]  /*849a0*/  LDL.LU R184, [R1+0x220] ;  /* 0x0002200001b87983 */ /* 0x002ee80000300800 */
[----:B------:R-:W1:Y:S01]  /*849b0*/  LDS.128 R180, [R154] ;  /* 0x000000009ab47984 */ /* 0x000e620000000c00 */
[----:B------:R-:W-:Y:S06]  /*849c0*/  BAR.SYNC.DEFER_BLOCKING 0x0 ;  /* 0x0000000000007b1d */ /* 0x000fec0000010000 */
[----:B-1----:R1:W-:Y:S04]  /*849d0*/  STL.64 [R1+0x1a10], R180 ;  /* 0x001a10b401007387 */ /* 0x0023e80000100a00 */
[----:B------:R-:W-:Y:S04]  /*849e0*/  STL.64 [R1+0x1a18], R182 ;  /* 0x001a18b601007387 */ /* 0x000fe80000100a00 */
[----:B------:R-:W3:Y:S04]  /*849f0*/  LDL.LU R185, [R1+0x228] ;  /* 0x0002280001b97983 */ /* 0x000ee80000300800 */
[----:B-1----:R-:W4:Y:S01]  /*84a00*/  LDL.LU R180, [R1+0x1a24] ;  /* 0x001a240001b47983 */ /* 0x002f220000300800 */
[----:B------:R-:W-:-:S02]  /*84a10*/  IMAD.MOV.U32 R186, RZ, RZ, R32 ;  /* 0x000000ffffba7224 */ /* 0x000fc400078e0020 */
[----:B------:R-:W-:Y:S01]  /*84a20*/  IMAD.MOV.U32 R187, RZ, RZ, R34 ;  /* 0x000000ffffbb7224 */ /* 0x000fe200078e0022 */
[----:B--2---:R-:W-:Y:S01]  /*84a30*/  STSM.16.M88.4 [R152], R176 ;  /* 0x000000b098007844 */ /* 0x004fe20000000200 */
[----:B------:R-:W-:Y:S06]  /*84a40*/  BAR.SYNC.DEFER_BLOCKING 0x0 ;  /* 0x0000000000007b1d */ /* 0x000fec0000010000 */
[----:B------:R-:W1:Y:S02]  /*84a50*/  LDS.128 R176, [R154] ;  /* 0x000000009ab07984 */ /* 0x000e640000000c00 */
[----:B------:R-:W-:Y:S06]  /*84a60*/  BAR.SYNC.DEFER_BLOCKING 0x0 ;  /* 0x0000000000007b1d */ /* 0x000fec0000010000 */
[----:B-1----:R1:W-:Y:S04]  /*84a70*/  STL.64 [R1+0x1610], R176 ;  /* 0x001610b001007387 */ /* 0x0023e80000100a00 */
[----:B------:R-:W-:Y:S04]  /*84a80*/  STL.64 [R1+0x1618], R178 ;  /* 0x001618b201007387 */ /* 0x000fe80000100a00 */
[----:B------:R-:W4:Y:S04]  /*84a90*/  LDL.LU R181, [R1+0x1a2c] ;  /* 0x001a2c0001b57983 */ /* 0x000f280000300800 */
[----:B------:R-:W4:Y:S04]  /*84aa0*/  LDL.LU R182, [R1+0x1624] ;  /* 0x0016240001b67983 */ /* 0x000f280000300800 */
[----:B------:R-:W4:Y:S04]  /*84ab0*/  LDL.LU R183, [R1+0x162c] ;  /* 0x00162c0001b77983 */ /* 0x000f280000300800 */
[----:B---3--:R-:W-:Y:S01]  /*84ac0*/  STSM.16.M88.4 [R152], R184 ;  /* 0x000000b898007844 */ /* 0x008fe20000000200 */
        /* <DEDUP_REMOVED lines=9> */
[----:B----4-:R1:W-:Y:S01]  /*84b60*/  STSM.16.M88.4 [R152], R180 ;  /* 0x000000b498007844 */ /* 0x0103e20000000200 */
        /* <DEDUP_REMOVED lines=16> */
[----:B------:R-:W2:Y:S01]  /*84c70*/  LDL.LU R177, [R1+0x22c] ;  /* 0x00022c0001b17983 */ /* 0x000ea20000300800 */
[----:B------:R-:W-:-:S03]  /*84c80*/  IMAD.MOV.U32 R178, RZ, RZ, R33 ;  /* 0x000000ffffb27224 */ /* 0x000fc600078e0021 */
[----:B------:R-:W4:Y:S01]  /*84c90*/  LDL.LU R32, [R1+0x1a30] ;  /* 0x001a300001207983 */ /* 0x000f220000300800 */
[----:B------:R-:W-:-:S03]  /*84ca0*/  IMAD.MOV.U32 R179, RZ, RZ, R35 ;  /* 0x000000ffffb37224 */ /* 0x000fc600078e0023 */
[----:B---3--:R-:W-:Y:S01]  /*84cb0*/  STSM.16.M88.4 [R152], R180 ;  /* 0x000000b498007844 */ /* 0x008fe20000000200 */
[----:B------:R-:W-:Y:S06]  /*84cc0*/  BAR.SYNC.DEFER_BLOCKING 0x0 ;  /* 0x0000000000007b1d */ /* 0x000fec0000010000 */
[----:B------:R-:W1:Y:S02]  /*84cd0*/  LDS.128 R180, [R154] ;  /* 0x000000009ab47984 */ /* 0x000e640000000c00 */
[----:B------:R-:W-:Y:S06]  /*84ce0*/  BAR.SYNC.DEFER_BLOCKING 0x0 ;  /* 0x0000000000007b1d */ /* 0x000fec0000010000 */
[----:B-1----:R-:W-:Y:S04]  /*84cf0*/  STL.64 [R1+0x620], R180 ;  /* 0x000620b401007387 */ /* 0x002fe80000100a00 */
[----:B------:R-:W-:Y:S04]  /*84d00*/  STL.64 [R1+0x628], R182 ;  /* 0x000628b601007387 */ /* 0x000fe80000100a00 */
[----:B------:R-:W4:Y:S04]  /*84d10*/  LDL.LU R33, [R1+0x1a38] ;  /* 0x001a380001217983 */ /* 0x000f280000300800 */
[----:B------:R-:W4:Y:S04]  /*84d20*/  LDL.LU R34, [R1+0x1630] ;  /* 0x0016300001227983 */ /* 0x000f280000300800 */
[----:B------:R-:W4:Y:S04]  /*84d30*/  LDL.LU R35, [R1+0x1638] ;  /* 0x0016380001237983 */ /* 0x000f280000300800 */
        /* <DEDUP_REMOVED lines=28> */
[----:B------:R-:W-:-:S02]  /*84f00*/  IMAD.MOV.U32 R178, RZ, RZ, R36 ;  /* 0x000000ffffb27224 */ /* 0x000fc400078e0024 */
[----:B------:R-:W-:Y:S01]  /*84f10*/  IMAD.MOV.U32 R179, RZ, RZ, R38 ;  /* 0x000000ffffb37224 */ /* 0x000fe200078e0026 */
        /* <DEDUP_REMOVED lines=45> */
[----:B-1----:R1:W-:Y:S04]  /*851f0*/  STL.64 [R1+0x630], R36 ;  /* 0x0006302401007387 */ /* 0x0023e80000100a00 */
[----:B------:R-:W-:Y:S04]  /*85200*/  STL.64 [R1+0x638], R38 ;  /* 0x0006382601007387 */ /* 0x000fe80000100a00 */
[----:B------:R-:W3:Y:S04]  /*85210*/  LDL.LU R33, [R1+0x1a48] ;  /* 0x001a480001217983 */ /* 0x000ee80000300800 */
[----:B------:R-:W3:Y:S04]  /*85220*/  LDL.LU R34, [R1+0x1640] ;  /* 0x0016400001227983 */ /* 0x000ee80000300800 */
[----:B------:R-:W3:Y:S04]  /*85230*/  LDL.LU R35, [R1+0x1648] ;  /* 0x0016480001237983 */ /* 0x000ee80000300800 */
[----:B--2---:R-:W-:Y:S01]  /*85240*/  STSM.16.M88.4 [R152], R176 ;  /* 0x000000b098007844 */ /* 0x004fe20000000200 */
        /* <DEDUP_REMOVED lines=277> */
[----:B--2---:R1:W-:Y:S04]  /*863a0*/  STSM.16.M88.4 [R152], R36 ;  /* 0x0000002498007844 */ /* 0x0043e80000000200 */
[----:B------:R-:W3:Y:S04]  /*863b0*/  LDL.LU R34, [R1+0x1674] ;  /* 0x0016740001227983 */ /* 0x000ee80000300800 */
[----:B------:R-:W3:Y:S01]  /*863c0*/  LDL.LU R35, [R1+0x167c] ;  /* 0x00167c0001237983 */ /* 0x000ee20000300800 */
        /* <DEDUP_REMOVED lines=18> */
[----:B--2---:R1:W-:Y:S04]  /*864f0*/  STSM.16.M88.4 [R152], R36 ;  /* 0x0000002498007844 */ /* 0x0043e80000000200 */
[----:B------:R-:W3:Y:S01]  /*86500*/  LDL.LU R35, [R1+0x67c] ;  /* 0x00067c0001237983 */ /* 0x000ee20000300800 */
        /* <DEDUP_REMOVED lines=16> */
[----:B--2---:R1:W-:Y:S04]  /*86610*/  STSM.16.M88.4 [R152], R36 ;  /* 0x0000002498007844 */ /* 0x0043e80000000200 */
[----:B------:R-:W3:Y:S01]  /*86620*/  LDL.LU R33, [R1+0x1a88] ;  /* 0x001a880001217983 */ /* 0x000ee20000300800 */
[----:B------:R-:W-:Y:S06]  /*86630*/  BAR.SYNC.DEFER_BLOCKING 0x0 ;  /* 0x0000000000007b1d */ /* 0x000fec0000010000 */
[----:B------:R-:W3:Y:S04]  /*86640*/  LDL.LU R34, [R1+0x1680] ;  /* 0x0016800001227983 */ /* 0x000ee80000300800 */
[----:B------:R-:W3:Y:S04]  /*86650*/  LDL.LU R35, [R1+0x1688] ;  /* 0x0016880001237983 */ /* 0x000ee80000300800 */
        /* <DEDUP_REMOVED lines=14> */
[----:B--2---:R1:W-:Y:S04]  /*86740*/  STSM.16.M88.4 [R152], R36 ;  /* 0x0000002498007844 */ /* 0x0043e80000000200 */
[----:B------:R-:W-:Y:S04]  /*86750*/  STL.64 [R1+0x1f68], R42 ;  /* 0x001f682a01007387 */ /* 0x000fe80000100a00 */
        /* <DEDUP_REMOVED lines=17> */
[----:B--2---:R2:W-:Y:S04]  /*86870*/  STSM.16.M88.4 [R152], R36 ;  /* 0x0000002498007844 */ /* 0x0045e80000000200 */
[----:B-1----:R-:W-:Y:S04]  /*86880*/  STL.64 [R1+0x1670], R40 ;  /* 0x0016702801007387 */ /* 0x002fe80000100a00 */
[----:B------:R-:W-:Y:S01]  /*86890*/  STL.64 [R1+0x1678], R42 ;  /* 0x0016782a01007387 */ /* 0x000fe20000100a00 */
[----:B------:R-:W-:Y:S06]  /*868a0*/  BAR.SYNC.DEFER_BLOCKING 0x0 ;  /* 0x0000000000007b1d */ /* 0x000fec0000010000 */
[----:B------:R-:W3:Y:S04]  /*868b0*/  LDL.LU R33, [R1+0x1a8c] ;  /* 0x001a8c0001217983 */ /* 0x000ee80000300800 */
[----:B------:R-:W3:Y:S04]  /*868c0*/  LDL.LU R34, [R1+0x1684] ;  /* 0x0016840001227983 */ /* 0x000ee80000300800 */
[----:B------:R-:W3:Y:S04]  /*868d0*/  LDL.LU R35, [R1+0x168c] ;  /* 0x00168c0001237983 */ /* 0x000ee80000300800 */
[----:B--2---:R-:W2:Y:S04]  /*868e0*/  LDL.LU R36, [R1+0x1284] ;  /* 0x0012840001247983 */ /* 0x004ea80000300800 */
        /* <DEDUP_REMOVED lines=265> */
[----:B------:R-:W-:Y:S01]  /*87980*/  ISETP.GE.AND P0, PT, R3, UR60, PT ;  /* 0x0000003c03007c0c */ /* 0x000fe2000bf06270 */
[----:B------:R-:W-:Y:S01]  /*87990*/  VIADD R2, R10, 0xf2 ;  /* 0x000000f20a027836 */ /* 0x000fe20000000000 */
[----:B------:R-:W-:Y:S01]  /*879a0*/  LOP3.LUT R29, R29, 0x7fffffff, RZ, 0xc0, !PT ;  /* 0x7fffffff1d1d7812 */ /* 0x000fe200078ec0ff */
[----:B------:R-:W-:Y:S01]  /*879b0*/  IMAD.MOV.U32 R38, RZ, RZ, R69 ;  /* 0x000000ffff267224 */ /* 0x000fe200078e0045 */
[----:B------:R-:W-:Y:S01]  /*879c0*/  ISETP.LT.AND P3, PT, R14, UR8, !P0 ;  /* 0x000000080e007c0c */ /* 0x000fe2000c761270 */
[----:B------:R-:W-:Y:S01]  /*879d0*/  IMAD.MOV.U32 R39, RZ, RZ, R71 ;  /* 0x000000ffff277224 */ /* 0x000fe200078e0047 */
[----:B------:R-:W-:Y:S01]  /*879e0*/  ISETP.LT.AND P2, PT, R13, UR6, !P0 ;  /* 0x000000060d007c0c */ /* 0x000fe2000c741270 */
[----:B------:R-:W-:Y:S01]  /*879f0*/  VIADD R176, R10, 0xf1 ;  /* 0x000000f10ab07836 */ /* 0x000fe20000000000 */
[----:B------:R-:W-:Y:S01]  /*87a00*/  ISETP.LT.AND P1, PT, R12, UR7, !P0 ;  /* 0x000000070c007c0c */ /* 0x000fe2000c721270 */
[----:B------:R-:W-:Y:S01]  /*87a10*/  ULDC.64 UR6, c[0x0][0x228] ;  /* 0x00008a0000067ab9 */ /* 0x000fe20000000a00 */
[----:B---3--:R1:W-:Y:S01]  /*87a20*/  STSM.16.M88.4 [R152], R32 ;  /* 0x0000002098007844 */ /* 0x0083e20000000200 */
[----:B------:R-:W-:Y:S01]  /*87a30*/  VIADD R70, R10, 0xef ;  /* 0x000000ef0a467836 */ /* 0x000fe20000000000 */
[----:B------:R-:W-:Y:S01]  /*87a40*/  LOP3.LUT R28, R28, 0x7fffffff, RZ, 0xc0, !PT ;  /* 0x7fffffff1c1c7812 */ /* 0x000fe200078ec0ff */
[----:B------:R-:W-:Y:S01]  /*87a50*/  VIADD R69, R10, 0xee ;  /* 0x000000ee0a457836 */ /* 0x000fe20000000000 */
[----:B------:R-:W-:Y:S03]  /*87a60*/  BAR.SYNC.DEFER_BLOCKING 0x0 ;  /* 0x0000000000007b1d */ /* 0x000fe60000010000 */
[----:B------:R-:W-:-:S04]  /*87a70*/  @P3 LOP3.LUT R156, R156, 0x100000, RZ, 0xfc, !PT ;  /* 0x001000009c9c3812 */ /* 0x000fc800078efcff */
[----:B------:R-:W-:Y:S01]  /*87a80*/  LOP3.LUT R156, R156, 0xfff7ffff, RZ, 0xc0, !PT ;  /* 0xfff7ffff9c9c7812 */ /* 0x000fe200078ec0ff */
[C---:B------:R-:W-:Y:S01]  /*87a90*/  VIADD R68, R10.reuse, 0xed ;  /* 0x000000ed0a447836 */ /* 0x040fe20000000000 */
[----:B------:R-:W-:Y:S01]  /*87aa0*/  ULDC UR8, c[0x0][0x228] ;  /* 0x00008a0000087ab9 */ /* 0x000fe20000000800 */
[----:B------:R-:W-:Y:S01]  /*87ab0*/  VIADD R67, R10, 0xec ;  /* 0x000000ec0a437836 */ /* 0x000fe20000000000 */
[----:B------:R-:W-:Y:S01]  /*87ac0*/  @P2 LOP3.LUT R156, R156, 0x80000, RZ, 0xfc, !PT ;  /* 0x000800009c9c2812 */ /* 0x000fe200078efcff */
[----:B------:R-:W-:Y:S01]  /*87ad0*/  VIADD R66, R10, 0xeb ;  /* 0x000000eb0a427836 */ /* 0x000fe20000000000 */
[----:B------:R-:W-:Y:S01]  /*87ae0*/  ISETP.LT.AND P0, PT, R11, UR61, !P0 ;  /* 0x0000003d0b007c0c */ /* 0x000fe2000c701270 */
[----:B-1----:R-:W3:Y:S01]  /*87af0*/  LDL.LU R32, [R1+0x1ac0] ;  /* 0x001ac00001207983 */ /* 0x002ee20000300800 */
[----:B------:R-:W-:Y:S01]  /*87b00*/  LOP3.LUT R156, R156, 0xfffbffff, RZ, 0xc0, !PT ;  /* 0xfffbffff9c9c7812 */ /* 0x000fe200078ec0ff */
[C---:B------:R-:W-:Y:S01]  /*87b10*/  VIADD R71, R10.reuse, 0xf0 ;  /* 0x000000f00a477836 */ /* 0x040fe20000000000 */
[----:B------:R-:W-:Y:S01]  /*87b20*/  ULDC UR61, c[0x0][0x22c] ;  /* 0x00008b00003d7ab9 */ /* 0x000fe20000000800 */
[----:B------:R-:W-:Y:S01]  /*87b30*/  VIADD R31, R10, 0xe7 ;  /* 0x000000e70a1f7836 */ /* 0x000fe20000000000 */
[----:B------:R-:W-:Y:S01]  /*87b40*/  @P1 LOP3.LUT R156, R156, 0x40000, RZ, 0xfc, !PT ;  /* 0x000400009c9c1812 */ /* 0x000fe200078efcff */
[----:B------:R-:W-:Y:S01]  /*87b50*/  VIADD R30, R10, 0xe6 ;  /* 0x000000e60a1e7836 */ /* 0x000fe20000000000 */
[----:B------:R-:W-:Y:S01]  /*87b60*/  ULDC UR60, c[0x0][0x228] ;  /* 0x00008a00003c7ab9 */ /* 0x000fe20000000800 */
[----:B------:R-:W1:Y:S01]  /*87b70*/  LDS.128 R40, [R154] ;  /* 0x000000009a287984 */ /* 0x000e620000000c00 */
[----:B------:R-:W-:Y:S01]  /*87b80*/  BAR.SYNC.DEFER_BLOCKING 0x0 ;  /* 0x0000000000007b1d */ /* 0x000fe20000010000 */
[----:B------:R-:W-:-:S04]  /*87b90*/  LOP3.LUT R156, R156, 0xfffdffff, RZ, 0xc0, !PT ;  /* 0xfffdffff9c9c7812 */ /* 0x000fc800078ec0ff */
[----:B------:R-:W-:Y:S02]  /*87ba0*/  @P0 LOP3.LUT R156, R156, 0x20000, RZ, 0xfc, !PT ;  /* 0x000200009c9c0812 */ /* 0x000fe400078efcff */
[----:B------:R-:W-:-:S04]  /*87bb0*/  ISETP.GE.AND P0, PT, R2, UR7, PT ;  /* 0x0000000702007c0c */ /* 0x000fc8000bf06270 */
[----:B------:R-:W-:Y:S01]  /*87bc0*/  ISETP.LT.AND P3, PT, R14, UR6, !P0 ;  /* 0x000000060e007c0c */ /* 0x000fe2000c761270 */
[----:B------:R-:W-:Y:S01]  /*87bd0*/  ULDC.64 UR6, c[0x0][0x228] ;  /* 0x00008a0000067ab9 */ /* 0x000fe20000000a00 */
[----:B------:R-:W-:Y:S01]  /*87be0*/  ISETP.LT.AND P2, PT, R13, UR10, !P0 ;  /* 0x0000000a0d007c0c */ /* 0x000fe2000c741270 */
[----:B------:R-:W-:Y:S01]  /*87bf0*/  ULDC UR10, c[0x0][0x228] ;  /* 0x00008a00000a7ab9 */ /* 0x000fe20000000800 */
[----:B------:R-:W-:Y:S02]  /*87c00*/  LOP3.LUT R156, R156, 0xfffeffff, RZ, 0xc0, !PT ;  /* 0xfffeffff9c9c7812 */ /* 0x000fe400078ec0ff */
[----:B------:R-:W-:Y:S01]  /*87c10*/  ISETP.LT.AND P1, PT, R12, UR13, !P0 ;  /* 0x0000000d0c007c0c */ /* 0x000fe2000c721270 */
[----:B------:R-:W-:Y:S01]  /*87c20*/  ULDC UR13, c[0x0][0x228] ;  /* 0x00008a00000d7ab9 */ /* 0x000fe20000000800 */
[----:B--2---:R-:W-:Y:S05]  /*87c30*/  STSM.16.M88.4 [R152], R36 ;  /* 0x0000002498007844 */ /* 0x004fea0000000200 */
[----:B------:R-:W-:Y:S01]  /*87c40*/  @P3 LOP3.LUT R156, R156, 0x10000, RZ, 0xfc, !PT ;  /* 0x000100009c9c3812 */ /* 0x000fe200078efcff */
[----:B------:R-:W-:Y:S03]  /*87c50*/  BAR.SYNC.DEFER_BLOCKING 0x0 ;  /* 0x0000000000007b1d */ /* 0x000fe60000010000 */
[----:B------:R-:W-:-:S04]  /*87c60*/  LOP3.LUT R156, R156, 0xffff7fff, RZ, 0xc0, !PT ;  /* 0xffff7fff9c9c7812 */ /* 0x000fc800078ec0ff */
[----:B------:R-:W-:Y:S02]  /*87c70*/  @P2 LOP3.LUT R156, R156, 0x8000, RZ, 0xfc, !PT ;  /* 0x000080009c9c2812 */ /* 0x000fe400078efcff */
[----:B------:R-:W-:Y:S01]  /*87c80*/  ISETP.LT.AND P0, PT, R11, UR26, !P0 ;  /* 0x0000001a0b007c0c */ /* 0x000fe2000c701270 */
[----:B-1----:R-:W-:Y:S01]  /*87c90*/  STL.64 [R1+0xab0], R40 ;  /* 0x000ab02801007387 */ /* 0x002fe20000100a00 */
[----:B------:R-:W-:Y:S01]  /*87ca0*/  LOP3.LUT R156, R156, 0xffffbfff, RZ, 0xc0, !PT ;  /* 0xffffbfff9c9c7812 */ /* 0x000fe200078ec0ff */
[----:B------:R-:W-:-:S03]  /*87cb0*/  ULDC UR26, c[0x0][0x228] ;  /* 0x00008a00001a7ab9 */ /* 0x000fc60000000800 */
[----:B------:R-:W-:-:S04]  /*87cc0*/  @P1 LOP3.LUT R156, R156, 0x4000, RZ, 0xfc, !PT ;  /* 0x000040009c9c1812 */ /* 0x000fc800078efcff */
[----:B------:R-:W-:-:S04]  /*87cd0*/  LOP3.LUT R156, R156, 0xffffdfff, RZ, 0xc0, !PT ;  /* 0xffffdfff9c9c7812 */ /* 0x000fc800078ec0ff */
[----:B------:R-:W-:Y:S01]  /*87ce0*/  @P0 LOP3.LUT R156, R156, 0x2000, RZ, 0xfc, !PT ;  /* 0x000020009c9c0812 */ /* 0x000fe200078efcff */
[----:B------:R-:W1:Y:S01]  /*87cf0*/  LDS.128 R36, [R154] ;  /* 0x000000009a247984 */ /* 0x000e620000000c00 */
[----:B------:R-:W-:-:S04]  /*87d00*/  ISETP.GE.AND P0, PT, R176, UR7, PT ;  /* 0x00000007b0007c0c */ /* 0x000fc8000bf06270 */
[----:B------:R-:W-:Y:S01]  /*87d10*/  ISETP.LT.AND P3, PT, R14, UR6, !P0 ;  /* 0x000000060e007c0c */ /* 0x000fe2000c761270 */
[----:B------:R-:W-:Y:S01]  /*87d20*/  STL.64 [R1+0xab8], R42 ;  /* 0x000ab82a01007387 */ /* 0x000fe20000100a00 */
[----:B------:R-:W-:Y:S01]  /*87d30*/  ISETP.LT.AND P2, PT, R13, UR23, !P0 ;  /* 0x000000170d007c0c */ /* 0x000fe2000c741270 */
[----:B------:R-:W-:Y:S01]  /*87d40*/  ULDC.64 UR6, c[0x0][0x228] ;  /* 0x00008a0000067ab9 */ /* 0x000fe20000000a00 */
[----:B------:R-:W-:Y:S01]  /*87d50*/  LOP3.LUT R156, R156, 0xffffefff, RZ, 0xc0, !PT ;  /* 0xffffefff9c9c7812 */ /* 0x000fe200078ec0ff */
[----:B------:R-:W3:Y:S01]  /*87d60*/  LDL.LU R33, [R1+0x1ac8] ;  /* 0x001ac80001217983 */ /* 0x000ee20000300800 */
[----:B------:R-:W-:Y:S01]  /*87d70*/  ISETP.LT.AND P1, PT, R12, UR24, !P0 ;  /* 0x000000180c007c0c */ /* 0x000fe2000c721270 */
[----:B------:R-:W-:Y:S01]  /*87d80*/  ULDC UR24, c[0x0][0x228] ;  /* 0x00008a0000187ab9 */ /* 0x000fe20000000800 */
[----:B------:R-:W-:-:S05]  /*87d90*/  ULDC UR23, c[0x0][0x228] ;  /* 0x00008a0000177ab9 */ /* 0x000fca0000000800 */
[----:B------:R-:W-:Y:S01]  /*87da0*/  @P3 LOP3.LUT R156, R156, 0x1000, RZ, 0xfc, !PT ;  /* 0x000010009c9c3812 */ /* 0x000fe200078efcff */
[----:B------:R-:W3:Y:S03]  /*87db0*/  LDL.LU R34, [R1+0x16c0] ;  /* 0x0016c00001227983 */ /* 0x000ee60000300800 */
[----:B------:R-:W-:Y:S01]  /*87dc0*/  LOP3.LUT R156, R156, 0xfffff7ff, RZ, 0xc0, !PT ;  /* 0xfffff7ff9c9c7812 */ /* 0x000fe200078ec0ff */
[----:B------:R-:W3:Y:S03]  /*87dd0*/  LDL.LU R35, [R1+0x16c8] ;  /* 0x0016c80001237983 */ /* 0x000ee60000300800 */
[----:B------:R-:W-:Y:S01]  /*87de0*/  @P2 LOP3.LUT R156, R156, 0x800, RZ, 0xfc, !PT ;  /* 0x000008009c9c2812 */ /* 0x000fe200078efcff */
[----:B------:R-:W-:Y:S01]  /*87df0*/  BAR.SYNC.DEFER_BLOCKING 0x0 ;  /* 0x0000000000007b1d */ /* 0x000fe20000010000 */
[----:B------:R-:W-:-:S02]  /*87e00*/  ISETP.LT.AND P0, PT, R11, UR25, !P0 ;  /* 0x000000190b007c0c */ /* 0x000fc4000c701270 */
[----:B------:R-:W-:-:S03]  /*87e10*/  LOP3.LUT R156, R156, 0xfffffbff, RZ, 0xc0, !PT ;  /* 0xfffffbff9c9c7812 */ /* 0x000fc600078ec0ff */
[----:B------:R-:W-:Y:S01]  /*87e20*/  ULDC UR25, c[0x0][0x228] ;  /* 0x00008a0000197ab9 */ /* 0x000fe20000000800 */
[----:B------:R-:W-:-:S04]  /*87e30*/  @P1 LOP3.LUT R156, R156, 0x400, RZ, 0xfc, !PT ;  /* 0x000004009c9c1812 */ /* 0x000fc800078efcff */
[----:B------:R-:W-:Y:S01]  /*87e40*/  LOP3.LUT R156, R156, 0xfffffdff, RZ, 0xc0, !PT ;  /* 0xfffffdff9c9c7812 */ /* 0x000fe200078ec0ff */
[----:B-1----:R-:W-:Y:S03]  /*87e50*/  STL.64 [R1+0x6b0], R36 ;  /* 0x0006b02401007387 */ /* 0x002fe60000100a00 */
[----:B------:R-:W-:Y:S01]  /*87e60*/  @P0 LOP3.LUT R156, R156, 0x200, RZ, 0xfc, !PT ;  /* 0x000002009c9c0812 */ /* 0x000fe200078efcff */
[----:B------:R-:W-:Y:S01]  /*87e70*/  STL.64 [R1+0x6b8], R38 ;  /* 0x0006b82601007387 */ /* 0x000fe20000100a00 */
[----:B------:R-:W-:Y:S01]  /*87e80*/  ISETP.GE.AND P0, PT, R71, UR17, PT ;  /* 0x0000001147007c0c */ /* 0x000fe2000bf06270 */
[----:B------:R-:W-:Y:S02]  /*87e90*/  ULDC UR17, c[0x0][0x22c] ;  /* 0x00008b0000117ab9 */ /* 0x000fe40000000800 */
[----:B------:R-:W2:Y:S04]  /*87ea0*/  LDL.LU R3, [R1+0x3220] ;  /* 0x0032200001037983 */ /* 0x000ea80000300800 */
[----:B------:R-:W2:Y:S04]  /*87eb0*/  LDL.LU R2, [R1+0x321c] ;  /* 0x00321c0001027983 */ /* 0x000ea80000300800 */
[----:B------:R-:W4:Y:S04]  /*87ec0*/  LDL.LU R176, [R1+0x1fb4] ;  /* 0x001fb40001b07983 */ /* 0x000f280000300800 */
[----:B------:R-:W3:Y:S01]  /*87ed0*/  LDL.LU R71, [R1+0x1fb0] ;  /* 0x001fb00001477983 */ /* 0x000ee20000300800 */
[----:B------:R-:W-:Y:S01]  /*87ee0*/  ISETP.LT.AND P3, PT, R14, UR19, !P0 ;  /* 0x000000130e007c0c */ /* 0x000fe2000c761270 */
[----:B------:R-:W-:Y:S01]  /*87ef0*/  ULDC UR19, c[0x0][0x228] ;  /* 0x00008a0000137ab9 */ /* 0x000fe20000000800 */
[----:B------:R-:W-:Y:S01]  /*87f00*/  ISETP.LT.AND P2, PT, R13, UR20, !P0 ;  /* 0x000000140d007c0c */ /* 0x000fe2000c741270 */
[----:B------:R-:W-:Y:S01]  /*87f10*/  ULDC UR20, c[0x0][0x228] ;  /* 0x00008a0000147ab9 */ /* 0x000fe20000000800 */
[----:B------:R-:W-:-:S02]  /*87f20*/  LOP3.LUT R156, R156, 0xfffffeff, RZ, 0xc0, !PT ;  /* 0xfffffeff9c9c7812 */ /* 0x000fc400078ec0ff */
        /* <DEDUP_REMOVED lines=34> */
[----:B------:R-:W-:Y:S01]  /*88150*/  ISETP.LT.AND P3, PT, R14, UR57, !P0 ;  /* 0x000000390e007c0c */ /* 0x000fe2000c761270 */
[----:B------:R-:W-:Y:S01]  /*88160*/  ULDC UR57, c[0x0][0x228] ;  /* 0x00008a0000397ab9 */ /* 0x000fe20000000800 */
[----:B------:R-:W-:Y:S01]  /*88170*/  ISETP.LT.AND P0, PT, R11, UR16, !P0 ;  /* 0x000000100b007c0c */ /* 0x000fe2000c701270 */
[----:B------:R-:W-:-:S06]  /*88180*/  ULDC UR16, c[0x0][0x228] ;  /* 0x00008a0000107ab9 */ /* 0x000fcc0000000800 */
[----:B------:R-:W-:-:S04]  /*88190*/  @P2 LOP3.LUT R29, R29, 0x80000000, RZ, 0xfc, !PT ;  /* 0x800000001d1d2812 */ /* 0x000fc800078efcff */
[----:B------:R-:W-:-:S04]  /*881a0*/  LOP3.LUT R29, R29, 0xbfffffff, RZ, 0xc0, !PT ;  /* 0xbfffffff1d1d7812 */ /* 0x000fc800078ec0ff */
[----:B------:R-:W-:-:S04]  /*881b0*/  @P1 LOP3.LUT R29, R29, 0x40000000, RZ, 0xfc, !PT ;  /* 0x400000001d1d1812 */ /* 0x000fc800078efcff */
[----:B------:R-:W-:Y:S02]  /*881c0*/  LOP3.LUT R29, R29, 0xdfffffff, RZ, 0xc0, !PT ;  /* 0xdfffffff1d1d7812 */ /* 0x000fe400078ec0ff */
[----:B------:R-:W-:Y:S02]  /*881d0*/  LOP3.LUT R156, R156, 0xfffffffe, RZ, 0xc0, !PT ;  /* 0xfffffffe9c9c7812 */ /* 0x000fe400078ec0ff */
[----:B------:R-:W-:Y:S02]  /*881e0*/  @P0 LOP3.LUT R29, R29, 0x20000000, RZ, 0xfc, !PT ;  /* 0x200000001d1d0812 */ /* 0x000fe400078efcff */
[----:B------:R-:W-:Y:S01]  /*881f0*/  ISETP.GE.AND P0, PT, R68, UR34, PT ;  /* 0x0000002244007c0c */ /* 0x000fe2000bf06270 */
[----:B------:R-:W-:Y:S01]  /*88200*/  ULDC UR34, c[0x0][0x228] ;  /* 0x00008a0000227ab9 */ /* 0x000fe20000000800 */
[----:B------:R-:W-:Y:S02]  /*88210*/  @P3 LOP3.LUT R156, R156, 0x1, RZ, 0xfc, !PT ;  /* 0x000000019c9c3812 */ /* 0x000fe400078efcff */
        /* <DEDUP_REMOVED lines=29> */
[----:B------:R-:W-:Y:S02]  /*883f0*/  LOP3.LUT R29, R29, 0xffbfffff, RZ, 0xc0, !PT ;  /* 0xffbfffff1d1d7812 */ /* 0x000fe400078ec0ff */
[----:B------:R-:W-:Y:S01]  /*88400*/  ISETP.GE.AND P0, PT, R66, UR44, PT ;  /* 0x0000002c42007c0c */ /* 0x000fe2000bf06270 */
[----:B------:R-:W-:Y:S01]  /*88410*/  ULDC UR44, c[0x0][0x228] ;  /* 0x00008a00002c7ab9 */ /* 0x000fe20000000800 */
[----:B------:R-:W-:Y:S02]  /*88420*/  @P2 LOP3.LUT R29, R29, 0x400000, RZ, 0xfc, !PT ;  /* 0x004000001d1d2812 */ /* 0x000fe400078efcff */
[----:B------:R-:W-:Y:S01]  /*88430*/  ISETP.LT.AND P3, PT, R14, UR45, !P0 ;  /* 0x0000002d0e007c0c */ /* 0x000fe2000c761270 */
[----:B------:R-:W-:Y:S01]  /*88440*/  ULDC UR45, c[0x0][0x228] ;  /* 0x00008a00002d7ab9 */ /* 0x000fe20000000800 */
[----:B------:R-:W-:-:S04]  /*88450*/  LOP3.LUT R29, R29, 0xffdfffff, RZ, 0xc0, !PT ;  /* 0xffdfffff1d1d7812 */ /* 0x000fc800078ec0ff */
        /* <DEDUP_REMOVED lines=14> */
[----:B------:R-:W-:-:S04]  /*88540*/  @P0 LOP3.LUT R29, R29, 0x20000, RZ, 0xfc, !PT ;  /* 0x000200001d1d0812 */ /* 0x000fc800078efcff */
[----:B------:R-:W-:Y:S01]  /*88550*/  LOP3.LUT R29, R29, 0xfffeffff, RZ, 0xc0, !PT ;  /* 0xfffeffff1d1d7812 */ /* 0x000fe200078ec0ff */
[----:B---3--:R-:W-:Y:S01]  /*88560*/  VIADD R66, R71, UR43 ;  /* 0x0000002b47427c36 */ /* 0x008fe20008000000 */
[----:B------:R-:W-:Y:S01]  /*88570*/  STSM.16.M88.4 [R152], R32 ;  /* 0x0000002098007844 */ /* 0x000fe20000000200 */
[----:B------:R-:W-:Y:S01]  /*88580*/  LOP3.LUT R27, R27, 0x7fffffff, RZ, 0xc0, !PT ;  /* 0x7fffffff1b1b7812 */ /* 0x000fe200078ec0ff */
[----:B------:R-:W-:Y:S02]  /*88590*/  ULDC UR43, c[0x0][0x22c] ;  /* 0x00008b00002b7ab9 */ /* 0x000fe40000000800 */
[----:B------:R4:W-:Y:S02]  /*885a0*/  STL [R1+0x20d4], R66 ;  /* 0x0020d44201007387 */ /* 0x0009e40000100800 */
[----:B----4-:R-:W-:Y:S01]  /*885b0*/  VIADD R66, R176, UR42 ;  /* 0x0000002ab0427c36 */ /* 0x010fe20008000000 */
[----:B------:R-:W-:Y:S01]  /*885c0*/  ULDC UR42, c[0x0][0x228] ;  /* 0x00008a00002a7ab9 */ /* 0x000fe20000000800 */
[----:B------:R-:W-:-:S05]  /*885d0*/  VIADD R176, R10, 0xea ;  /* 0x000000ea0ab07836 */ /* 0x000fca0000000000 */
[----:B------:R-:W-:-:S04]  /*885e0*/  ISETP.GE.AND P0, PT, R176, UR7, PT ;  /* 0x00000007b0007c0c */ /* 0x000fc8000bf06270 */
[----:B------:R-:W-:Y:S01]  /*885f0*/  ISETP.LT.AND P3, PT, R14, UR6, !P0 ;  /* 0x000000060e007c0c */ /* 0x000fe2000c761270 */
[----:B------:R-:W-:Y:S01]  /*88600*/  VIADD R33, R10, 0xe9 ;  /* 0x000000e90a217836 */ /* 0x000fe20000000000 */
[----:B------:R-:W-:Y:S01]  /*88610*/  ISETP.LT.AND P2, PT, R13, UR39, !P0 ;  /* 0x000000270d007c0c */ /* 0x000fe2000c741270 */
[----:B------:R-:W-:Y:S01]  /*88620*/  ULDC.64 UR6, c[0x0][0x228] ;  /* 0x00008a0000067ab9 */ /* 0x000fe20000000a00 */
[----:B------:R-:W-:Y:S01]  /*88630*/  ISETP.LT.AND P1, PT, R12, UR40, !P0 ;  /* 0x000000280c007c0c */ /* 0x000fe2000c721270 */
[----:B------:R-:W-:-:S08]  /*88640*/  VIADD R32, R10, 0xe8 ;  /* 0x000000e80a207836 */ /* 0x000fd00000000000 */
[----:B------:R-:W-:Y:S01]  /*88650*/  @P3 LOP3.LUT R29, R29, 0x10000, RZ, 0xfc, !PT ;  /* 0x000100001d1d3812 */ /* 0x000fe200078efcff */
[----:B------:R-:W-:Y:S01]  /*88660*/  VIADD R176, R10, 0xe5 ;  /* 0x000000e50ab07836 */ /* 0x000fe20000000000 */
        /* <DEDUP_REMOVED lines=78> */
[----:B------:R-:W-:Y:S02]  /*88b50*/  ISETP.GE.AND P0, PT, R176, UR7, PT ;  /* 0x00000007b0007c0c */ /* 0x000fe4000bf06270 */
[----:B------:R-:W-:Y:S02]  /*88b60*/  @P3 LOP3.LUT R29, R29, 0x1, RZ, 0xfc, !PT ;  /* 0x000000011d1d3812 */ /* 0x000fe400078efcff */
[----:B------:R-:W-:-:S02]  /*88b70*/  ISETP.LT.AND P3, PT, R14, UR6, !P0 ;  /* 0x000000060e007c0c */ /* 0x000fc4000c761270 */
[----:B------:R-:W-:Y:S01]  /*88b80*/  LOP3.LUT R28, R28, 0xefffffff, RZ, 0xc0, !PT ;  /* 0xefffffff1c1c7812 */ /* 0x000fe200078ec0ff */
[----:B------:R-:W-:Y:S01]  /*88b90*/  VIADD R176, R10, 0xe4 ;  /* 0x000000e40ab07836 */ /* 0x000fe20000000000 */
[----:B------:R-:W-:Y:S01]  /*88ba0*/  ISETP.LT.AND P2, PT, R13, UR35, !P0 ;  /* 0x000000230d007c0c */ /* 0x000fe2000c741270 */
[----:B------:R-:W-:Y:S01]  /*88bb0*/  ULDC UR35, c[0x0][0x228] ;  /* 0x00008a0000237ab9 */ /* 0x000fe20000000800 */
[----:B------:R-:W-:Y:S01]  /*88bc0*/  ISETP.LT.AND P1, PT, R12, UR32, !P0 ;  /* 0x000000200c007c0c */ /* 0x000fe2000c721270 */
[----:B------:R-:W-:-:S06]  /*88bd0*/  ULDC.64 UR6, c[0x0][0x228] ;  /* 0x00008a0000067ab9 */ /* 0x000fcc0000000a00 */
        /* <DEDUP_REMOVED lines=10> */
[----:B------:R-:W-:Y:S02]  /*88c80*/  ISETP.GE.AND P0, PT, R176, UR27, PT ;  /* 0x0000001bb0007c0c */ /* 0x000fe4000bf06270 */
[----:B------:R-:W-:Y:S01]  /*88c90*/  LOP3.LUT R28, R28, 0xfeffffff, RZ, 0xc0, !PT ;  /* 0xfeffffff1c1c7812 */ /* 0x000fe200078ec0ff */
[----:B------:R-:W-:Y:S01]  /*88ca0*/  VIADD R176, R10, 0xe3 ;  /* 0x000000e30ab07836 */ /* 0x000fe20000000000 */
[----:B------:R-:W-:Y:S01]  /*88cb0*/  ISETP.LT.AND P3, PT, R14, UR35, !P0 ;  /* 0x000000230e007c0c */ /* 0x000fe2000c761270 */
[----:B------:R-:W-:Y:S01]  /*88cc0*/  ULDC UR35, c[0x0][0x228] ;  /* 0x00008a0000237ab9 */ /* 0x000fe20000000800 */
[----:B------:R-:W-:Y:S01]  /*88cd0*/  ISETP.LT.AND P2, PT, R13, UR10, !P0 ;  /* 0x0000000a0d007c0c */ /* 0x000fe2000c741270 */
[----:B------:R-:W-:Y:S01]  /*88ce0*/  ULDC UR27, c[0x0][0x228] ;  /* 0x00008a00001b7ab9 */ /* 0x000fe20000000800 */
[----:B------:R-:W-:Y:S01]  /*88cf0*/  ISETP.LT.AND P1, PT, R12, UR13, !P0 ;  /* 0x0000000d0c007c0c */ /* 0x000fe2000c721270 */
[----:B------:R-:W-:-:S08]  /*88d00*/  ULDC UR13, c[0x0][0x228] ;  /* 0x00008a00000d7ab9 */ /* 0x000fd00000000800 */
        /* <DEDUP_REMOVED lines=33> */
[----:B------:R-:W-:Y:S01]  /*88f20*/  VIADD R243, R10, 0xd3 ;  /* 0x000000d30af37836 */ /* 0x000fe20000000000 */
[----:B------:R-:W-:Y:S01]  /*88f30*/  ISETP.LT.AND P2, PT, R13, UR20, !P0 ;  /* 0x000000140d007c0c */ /* 0x000fe2000c741270 */
[----:B------:R-:W-:Y:S01]  /*88f40*/  ULDC UR19, c[0x0][0x228] ;  /* 0x00008a0000137ab9 */ /* 0x000fe20000000800 */
[----:B------:R-:W-:Y:S01]  /*88f50*/  ISETP.LT.AND P1, PT, R12, UR21, !P0 ;  /* 0x000000150c007c0c */ /* 0x000fe2000c721270 */
[----:B------:R-:W-:Y:S01]  /*88f60*/  ULDC UR20, c[0x0][0x228] ;  /* 0x00008a0000147ab9 */ /* 0x000fe20000000800 */
[----:B------:R-:W-:Y:S01]  /*88f70*/  LOP3.LUT R26, R26, 0x7fffffff, RZ, 0xc0, !PT ;  /* 0x7fffffff1a1a7812 */ /* 0x000fe200078ec0ff */
[----:B------:R-:W-:Y:S01]  /*88f80*/  ULDC UR21, c[0x0][0x228] ;  /* 0x00008a0000157ab9 */ /* 0x000fe20000000800 */
[----:B------:R-:W-:Y:S01]  /*88f90*/  VIADD R242, R10, 0xd2 ;  /* 0x000000d20af27836 */ /* 0x000fe20000000000 */
[----:B------:R-:W-:-:S04]  /*88fa0*/  ULDC UR17, c[0x0][0x22c] ;  /* 0x00008b0000117ab9 */ /* 0x000fc80000000800 */
        /* <DEDUP_REMOVED lines=11> */
[----:B------:R-:W-:Y:S01]  /*89060*/  LOP3.LUT R28, R28, 0xffffefff, RZ, 0xc0, !PT ;  /* 0xffffefff1c1c7812 */ /* 0x000fe200078ec0ff */
[----:B------:R-:W-:Y:S01]  /*89070*/  VIADD R176, R10, 0xe0 ;  /* 0x000000e00ab07836 */ /* 0x000fe20000000000 */
[----:B------:R-:W-:Y:S01]  /*89080*/  ISETP.LT.AND P2, PT, R13, UR59, !P0 ;  /* 0x0000003b0d007c0c */ /* 0x000fe2000c741270 */
[----:B------:R-:W-:Y:S01]  /*89090*/  ULDC.64 UR6, c[0x0][0x228] ;  /* 0x00008a0000067ab9 */ /* 0x000fe20000000a00 */
[----:B------:R-:W-:Y:S01]  /*890a0*/  ISETP.LT.AND P1, PT, R12, UR58, !P0 ;  /* 0x0000003a0c007c0c */ /* 0x000fe2000c721270 */
[----:B------:R-:W-:-:S06]  /*890b0*/  VIADD R241, R10, 0xd1 ;  /* 0x000000d10af17836 */ /* 0x000fcc0000000000 */
        /* <DEDUP_REMOVED lines=49> */
[----:B------:R-:W-:Y:S01]  /*893d0*/  VIADD R176, R10, 0xdd ;  /* 0x000000dd0ab07836 */ /* 0x000fe20000000000 */
[----:B------:R-:W-:Y:S02]  /*893e0*/  ULDC UR35, c[0x0][0x228] ;  /* 0x00008a0000237ab9 */ /* 0x000fe40000000800 */
[----:B------:R-:W-:Y:S01]  /*893f0*/  ISETP.LT.AND P2, PT, R13, UR61, !P0 ;  /* 0x0000003d0d007c0c */ /* 0x000fe2000c741270 */
[----:B------:R-:W-:Y:S01]  /*89400*/  ULDC UR61, c[0x0][0x228] ;  /* 0x00008a00003d7ab9 */ /* 0x000fe20000000800 */
[----:B------:R-:W-:Y:S01]  /*89410*/  ISETP.LT.AND P1, PT, R12, UR57, !P0 ;  /* 0x000000390c007c0c */ /* 0x000fe2000c721270 */
[----:B------:R-:W-:Y:S01]  /*89420*/  ULDC UR57, c[0x0][0x228] ;  /* 0x00008a0000397ab9 */ /* 0x000fe20000000800 */
[----:B------:R-:W-:Y:S01]  /*89430*/  ISETP.LT.AND P3, PT, R14, UR34, !P0 ;  /* 0x000000220e007c0c */ /* 0x000fe2000c761270 */
[----:B------:R-:W-:Y:S01]  /*89440*/  ULDC UR34, c[0x0][0x22c] ;  /* 0x00008b0000227ab9 */ /* 0x000fe20000000800 */
[----:B------:R-:W-:Y:S01]  /*89450*/  ISETP.LT.AND P0, PT, R11, UR55, !P0 ;  /* 0x000000370b007c0c */ /* 0x000fe2000c701270 */
[----:B------:R-:W-:Y:S01]  /*89460*/  VIADD R239, R10, 0xcf ;  /* 0x000000cf0aef7836 */ /* 0x000fe20000000000 */
[----:B------:R-:W-:Y:S01]  /*89470*/  LOP3.LUT R28, R28, 0xfffffffe, RZ, 0xc0, !PT ;  /* 0xfffffffe1c1c7812 */ /* 0x000fe200078ec0ff */
[C---:B------:R-:W-:Y:S01]  /*89480*/  VIADD R238, R10.reuse, 0xce ;  /* 0x000000ce0aee7836 */ /* 0x040fe20000000000 */
[----:B------:R-:W-:Y:S01]  /*89490*/  LOP3.LUT R25, R25, 0x7fffffff, RZ, 0xc0, !PT ;  /* 0x7fffffff19197812 */ /* 0x000fe200078ec0ff */
[----:B------:R-:W-:Y:S01]  /*894a0*/  VIADD R237, R10, 0xcd ;  /* 0x000000cd0aed7836 */ /* 0x000fe20000000000 */
[----:B------:R-:W-:Y:S01]  /*894b0*/  ULDC UR55, c[0x0][0x228] ;  /* 0x00008a0000377ab9 */ /* 0x000fe20000000800 */
[----:B------:R-:W-:-:S04]  /*894c0*/  @P2 LOP3.LUT R27, R27, 0x80000000, RZ, 0xfc, !PT ;  /* 0x800000001b1b2812 */ /* 0x000fc800078efcff */
[----:B------:R-:W-:-:S04]  /*894d0*/  LOP3.LUT R27, R27, 0xbfffffff, RZ, 0xc0, !PT ;  /* 0xbfffffff1b1b7812 */ /* 0x000fc800078ec0ff */
[----:B------:R-:W-:-:S04]  /*894e0*/  @P1 LOP3.LUT R27, R27, 0x40000000, RZ, 0xfc, !PT ;  /* 0x400000001b1b1812 */ /* 0x000fc800078efcff */
[----:B------:R-:W-:-:S04]  /*894f0*/  LOP3.LUT R27, R27, 0xdfffffff, RZ, 0xc0, !PT ;  /* 0xdfffffff1b1b7812 */ /* 0x000fc800078ec0ff */
[----:B------:R-:W-:Y:S02]  /*89500*/  @P0 LOP3.LUT R27, R27, 0x20000000, RZ, 0xfc, !PT ;  /* 0x200000001b1b0812 */ /* 0x000fe400078efcff */
[----:B------:R-:W-:-:S04]  /*89510*/  ISETP.GE.AND P0, PT, R176, UR34, PT ;  /* 0x00000022b0007c0c */ /* 0x000fc8000bf06270 */
[----:B------:R-:W-:Y:S02]  /*89520*/  ISETP.LT.AND P2, PT, R14, UR35, !P0 ;  /* 0x000000230e007c0c */ /* 0x000fe4000c741270 */
[----:B------:R-:W-:Y:S02]  /*89530*/  @P3 LOP3.LUT R28, R28, 0x1, RZ, 0xfc, !PT ;  /* 0x000000011c1c3812 */ /* 0x000fe400078efcff */
[----:B------:R-:W-:Y:S01]  /*89540*/  LOP3.LUT R27, R27, 0xefffffff, RZ, 0xc0, !PT ;  /* 0xefffffff1b1b7812 */ /* 0x000fe200078ec0ff */
[----:B------:R-:W-:Y:S01]  /*89550*/  VIADD R176, R10, 0xdc ;  /* 0x000000dc0ab07836 */ /* 0x000fe20000000000 */
[----:B------:R-:W-:Y:S01]  /*89560*/  ISETP.LT.AND P3, PT, R13, UR60, !P0 ;  /* 0x0000003c0d007c0c */ /* 0x000fe2000c761270 */
[----:B------:R-:W-:Y:S01]  /*89570*/  ULDC.64 UR34, c[0x0][0x228] ;  /* 0x00008a0000227ab9 */ /* 0x000fe20000000a00 */
[----:B------:R-:W-:Y:S01]  /*89580*/  ISETP.LT.AND P1, PT, R12, UR61, !P0 ;  /* 0x0000003d0c007c0c */ /* 0x000fe2000c721270 */
[C---:B------:R-:W-:Y:S01]  /*89590*/  VIADD R236, R10.reuse, 0xcc ;  /* 0x000000cc0aec7836 */ /* 0x040fe20000000000 */
[----:B------:R-:W-:Y:S01]  /*895a0*/  ULDC UR61, c[0x0][0x22c] ;  /* 0x00008b00003d7ab9 */ /* 0x000fe20000000800 */
[----:B------:R-:W-:Y:S01]  /*895b0*/  VIADD R235, R10, 0xcb ;  /* 0x000000cb0aeb7836 */ /* 0x000fe20000000000 */
[----:B------:R-:W-:Y:S01]  /*895c0*/  ULDC UR60, c[0x0][0x228] ;  /* 0x00008a00003c7ab9 */ /* 0x000fe20000000800 */
[----:B------:R-:W-:-:S04]  /*895d0*/  @P2 LOP3.LUT R27, R27, 0x10000000, RZ, 0xfc, !PT ;  /* 0x100000001b1b2812 */ /* 0x000fc800078efcff */
[----:B------:R-:W-:-:S04]  /*895e0*/  LOP3.LUT R27, R27, 0xf7ffffff, RZ, 0xc0, !PT ;  /* 0xf7ffffff1b1b7812 */ /* 0x000fc800078ec0ff */
[----:B------:R-:W-:Y:S02]  /*895f0*/  @P3 LOP3.LUT R27, R27, 0x8000000, RZ, 0xfc, !PT ;  /* 0x080000001b1b3812 */ /* 0x000fe400078efcff */
[----:B------:R-:W-:Y:S01]  /*89600*/  ISETP.LT.AND P2, PT, R11, UR44, !P0 ;  /* 0x0000002c0b007c0c */ /* 0x000fe2000c741270 */
[----:B------:R-:W-:Y:S01]  /*89610*/  ULDC UR44, c[0x0][0x22c] ;  /* 0x00008b00002c7ab9 */ /* 0x000fe20000000800 */
[----:B------:R-:W-:Y:S02]  /*89620*/  LOP3.LUT R27, R27, 0xfbffffff, RZ, 0xc0, !PT ;  /* 0xfbffffff1b1b7812 */ /* 0x000fe400078ec0ff */
[----:B------:R-:W-:Y:S02]  /*89630*/  ISETP.GE.AND P0, PT, R176, UR43, PT ;  /* 0x0000002bb0007c0c */ /* 0x000fe4000bf06270 */
[----:B------:R-:W-:Y:S01]  /*89640*/  @P1 LOP3.LUT R27, R27, 0x4000000, RZ, 0xfc, !PT ;  /* 0x040000001b1b1812 */ /* 0x000fe200078efcff */
[----:B------:R-:W-:Y:S01]  /*89650*/  VIADD R176, R10, 0xdb ;  /* 0x000000db0ab07836 */ /* 0x000fe20000000000 */
[----:B------:R-:W-:Y:S01]  /*89660*/  ISETP.LT.AND P1, PT, R14, UR54, !P0 ;  /* 0x000000360e007c0c */ /* 0x000fe2000c721270 */
[C---:B------:R-:W-:Y:S01]  /*89670*/  VIADD R234, R10.reuse, 0xca ;  /* 0x000000ca0aea7836 */ /* 0x040fe20000000000 */
[----:B------:R-:W-:Y:S01]  /*89680*/  LOP3.LUT R27, R27, 0xfdffffff, RZ, 0xc0, !PT ;  /* 0xfdffffff1b1b7812 */ /* 0x000fe200078ec0ff */
[----:B------:R-:W-:Y:S01]  /*89690*/  ULDC UR54, c[0x0][0x228] ;  /* 0x00008a0000367ab9 */ /* 0x000fe20000000800 */
[----:B------:R-:W-:-:S02]  /*896a0*/  VIADD R233, R10, 0xc9 ;  /* 0x000000c90ae97836 */ /* 0x000fc40000000000 */
[C---:B------:R-:W-:Y:S01]  /*896b0*/  VIADD R232, R10.reuse, 0xc8 ;  /* 0x000000c80ae87836 */ /* 0x040fe20000000000 */
[----:B------:R-:W-:Y:S01]  /*896c0*/  @P2 LOP3.LUT R27, R27, 0x2000000, RZ, 0xfc, !PT ;  /* 0x020000001b1b2812 */ /* 0x000fe200078efcff */
[C---:B------:R-:W-:Y:S01]  /*896d0*/  VIADD R231, R10.reuse, 0xc7 ;  /* 0x000000c70ae77836 */ /* 0x040fe20000000000 */
[----:B------:R-:W-:Y:S01]  /*896e0*/  ISETP.LT.AND P3, PT, R13, UR53, !P0 ;  /* 0x000000350d007c0c */ /* 0x000fe2000c761270 */
[----:B------:R-:W-:Y:S01]  /*896f0*/  ULDC UR53, c[0x0][0x228] ;  /* 0x00008a0000357ab9 */ /* 0x000fe20000000800 */
[----:B------:R-:W-:Y:S01]  /*89700*/  LOP3.LUT R27, R27, 0xfeffffff, RZ, 0xc0, !PT ;  /* 0xfeffffff1b1b7812 */ /* 0x000fe200078ec0ff */
[----:B------:R-:W-:Y:S01]  /*89710*/  VIADD R230, R10, 0xc6 ;  /* 0x000000c60ae67836 */ /* 0x000fe20000000000 */
[----:B------:R-:W-:Y:S01]  /*89720*/  LOP3.LUT R24, R24, 0x7fffffff, RZ, 0xc0, !PT ;  /* 0x7fffffff18187812 */ /* 0x000fe200078ec0ff */
[C---:B------:R-:W-:Y:S01]  /*89730*/  VIADD R229, R10.reuse, 0xc5 ;  /* 0x000000c50ae57836 */ /* 0x040fe20000000000 */
[----:B------:R-:W-:Y:S01]  /*89740*/  @P1 LOP3.LUT R27, R27, 0x1000000, RZ, 0xfc, !PT ;  /* 0x010000001b1b1812 */ /* 0x000fe200078efcff */
[----:B------:R-:W-:Y:S01]  /*89750*/  VIADD R228, R10, 0xc4 ;  /* 0x000000c40ae47836 */ /* 0x000fe20000000000 */
[----:B------:R-:W-:Y:S01]  /*89760*/  ISETP.LT.AND P2, PT, R12, UR46, !P0 ;  /* 0x0000002e0c007c0c */ /* 0x000fe2000c741270 */
[----:B------:R-:W-:Y:S01]  /*89770*/  ULDC UR46, c[0x0][0x228] ;  /* 0x00008a00002e7ab9 */ /* 0x000fe20000000800 */
[----:B------:R-:W-:Y:S01]  /*89780*/  LOP3.LUT R27, R27, 0xff7fffff, RZ, 0xc0, !PT ;  /* 0xff7fffff1b1b7812 */ /* 0x000fe200078ec0ff */
[----:B------:R-:W-:Y:S01]  /*89790*/  VIADD R227, R10, 0xc3 ;  /* 0x000000c30ae37836 */ /* 0x000fe20000000000 */
[----:B------:R-:W-:-:S02]  /*897a0*/  ULDC UR43, c[0x0][0x228] ;  /* 0x00008a00002b7ab9 */ /* 0x000fc40000000800 */
        /* <DEDUP_REMOVED lines=30> */
[----:B------:R-:W-:-:S03]  /*89990*/  ULDC UR42, c[0x0][0x228] ;  /* 0x00008a00002a7ab9 */ /* 0x000fc60000000800 */
        /* <DEDUP_REMOVED lines=13> */
[----:B------:R-:W-:Y:S02]  /*89a70*/  @P2 LOP3.LUT R27, R27, 0x4000, RZ, 0xfc, !PT ;  /* 0x000040001b1b2812 */ /* 0x000fe400078efcff */
[----:B------:R-:W-:Y:S01]  /*89a80*/  ISETP.LT.AND P3, PT, R14, UR34, !P0 ;  /* 0x000000220e007c0c */ /* 0x000fe2000c761270 */
[----:B------:R-:W-:Y:S01]  /*89a90*/  VIADD R176, R10, 0xd8 ;  /* 0x000000d80ab07836 */ /* 0x000fe20000000000 */
[----:B------:R-:W-:Y:S01]  /*89aa0*/  LOP3.LUT R27, R27, 0xffffdfff, RZ, 0xc0, !PT ;  /* 0xffffdfff1b1b7812 */ /* 0x000fe200078ec0ff */
[----:B------:R-:W-:-:S03]  /*89ab0*/  ULDC.64 UR34, c[0x0][0x228] ;  /* 0x00008a0000227ab9 */ /* 0x000fc60000000a00 */
        /* <DEDUP_REMOVED lines=52> */
[----:B------:R-:W-:Y:S01]  /*89e00*/  VIADD R176, R10, 0xd5 ;  /* 0x000000d50ab07836 */ /* 0x000fe20000000000 */
        /* <DEDUP_REMOVED lines=13> */
[----:B------:R-:W-:-:S04]  /*89ee0*/  LOP3.LUT R26, R26, 0xdfffffff, RZ, 0xc0, !PT ;  /* 0xdfffffff1a1a7812 */ /* 0x000fc800078ec0ff */
[----:B------:R-:W-:Y:S02]  /*89ef0*/  @P0 LOP3.LUT R26, R26, 0x20000000, RZ, 0xfc, !PT ;  /* 0x200000001a1a0812 */ /* 0x000fe400078efcff */
[----:B------:R-:W-:Y:S02]  /*89f00*/  ISETP.GE.AND P0, PT, R176, UR44, PT ;  /* 0x0000002cb0007c0c */ /* 0x000fe4000bf06270 */
[----:B------:R-:W-:Y:S02]  /*89f10*/  @P3 LOP3.LUT R27, R27, 0x1, RZ, 0xfc, !PT ;  /* 0x000000011b1b3812 */ /* 0x000fe400078efcff */
[----:B------:R-:W-:Y:S01]  /*89f20*/  LOP3.LUT R26, R26, 0xefffffff, RZ, 0xc0, !PT ;  /* 0xefffffff1a1a7812 */ /* 0x000fe200078ec0ff */
[----:B------:R-:W-:Y:S01]  /*89f30*/  VIADD R176, R10, 0xd4 ;  /* 0x000000d40ab07836 */ /* 0x000fe20000000000 */
        /* <DEDUP_REMOVED lines=29> */
[----:B------:R-:W-:Y:S01]  /*8a110*/  VIADD R225, R10, 0xc1 ;  /* 0x000000c10ae17836 */ /* 0x000fe20000000000 */
[----:B------:R-:W-:Y:S01]  /*8a120*/  LOP3.LUT R26, R26, 0xffbfffff, RZ, 0xc0, !PT ;  /* 0xffbfffff1a1a7812 */ /* 0x000fe200078ec0ff */
[----:B------:R-:W-:Y:S01]  /*8a130*/  VIADD R224, R10, 0xc0 ;  /* 0x000000c00ae07836 */ /* 0x000fe20000000000 */
        /* <DEDUP_REMOVED lines=12> */
[----:B------:R-:W-:-:S06]  /*8a200*/  VIADD R223, R10, 0xbf ;  /* 0x000000bf0adf7836 */ /* 0x000fcc0000000000 */
        /* <DEDUP_REMOVED lines=83> */
[----:B------:R-:W-:Y:S01]  /*8a740*/  ULDC UR24, c[0x0][0x228] ;  /* 0x00008a0000187ab9 */ /* 0x000fe20000000800 */
[----:B------:R-:W-:Y:S01]  /*8a750*/  ISETP.LT.AND P3, PT, R14, UR6, !P0 ;  /* 0x000000060e007c0c */ /* 0x000fe2000c761270 */
[----:B------:R-:W-:Y:S01]  /*8a760*/  ULDC.64 UR6, c[0x0][0x228] ;  /* 0x00008a0000067ab9 */ /* 0x000fe20000000a00 */
        /* <DEDUP_REMOVED lines=49> */
[C---:B------:R-:W-:Y:S01]  /*8aa80*/  VIADD R220, R10.reuse, 0xbc ;  /* 0x000000bc0adc7836 */ /* 0x040fe20000000000 */
[----:B------:R-:W-:Y:S01]  /*8aa90*/  ISETP.LT.AND P3, PT, R13, UR58, !P0 ;  /* 0x0000003a0d007c0c */ /* 0x000fe2000c761270 */
[C---:B------:R-:W-:Y:S01]  /*8aaa0*/  VIADD R219, R10.reuse, 0xbb ;  /* 0x000000bb0adb7836 */ /* 0x040fe20000000000 */
[----:B------:R-:W-:Y:S01]  /*8aab0*/  LOP3.LUT R25, R25, 0xffefffff, RZ, 0xc0, !PT ;  /* 0xffefffff19197812 */ /* 0x000fe200078ec0ff */
[----:B------:R-:W-:Y:S01]  /*8aac0*/  VIADD R218, R10, 0xba ;  /* 0x000000ba0ada7836 */ /* 0x000fe20000000000 */
[----:B------:R-:W-:Y:S01]  /*8aad0*/  ISETP.LT.AND P2, PT, R12, UR59, !P0 ;  /* 0x0000003b0c007c0c */ /* 0x000fe2000c741270 */
[----:B------:R-:W-:Y:S01]  /*8aae0*/  ULDC UR59, c[0x0][0x228] ;  /* 0x00008a00003b7ab9 */ /* 0x000fe20000000800 */
[----:B------:R-:W-:Y:S01]  /*8aaf0*/  LOP3.LUT R23, R23, 0x7fffffff, RZ, 0xc0, !PT ;  /* 0x7fffffff17177812 */ /* 0x000fe200078ec0ff */
        /* <DEDUP_REMOVED lines=35> */
[C---:B------:R-:W-:Y:S01]  /*8ad30*/  VIADD R215, R10.reuse, 0xb7 ;  /* 0x000000b70ad77836 */ /* 0x040fe20000000000 */
[----:B------:R-:W-:Y:S01]  /*8ad40*/  LOP3.LUT R25, R25, 0xffffefff, RZ, 0xc0, !PT ;  /* 0xffffefff19197812 */ /* 0x000fe200078ec0ff */
[----:B------:R-:W-:Y:S01]  /*8ad50*/  VIADD R214, R10, 0xb6 ;  /* 0x000000b60ad67836 */ /* 0x000fe20000000000 */
[----:B------:R-:W-:Y:S01]  /*8ad60*/  ISETP.LT.AND P1, PT, R12, UR51, !P0 ;  /* 0x000000330c007c0c */ /* 0x000fe2000c721270 */
[----:B------:R-:W-:Y:S01]  /*8ad70*/  VIADD R213, R10, 0xb5 ;  /* 0x000000b50ad57836 */ /* 0x000fe20000000000 */
[----:B------:R-:W-:Y:S01]  /*8ad80*/  LOP3.LUT R22, R22, 0x7fffffff, RZ, 0xc0, !PT ;  /* 0x7fffffff16167812 */ /* 0x000fe200078ec0ff */
[----:B------:R-:W-:Y:S01]  /*8ad90*/  VIADD R212, R10, 0xb4 ;  /* 0x000000b40ad47836 */ /* 0x000fe20000000000 */
[----:B------:R-:W-:-:S03]  /*8ada0*/  ULDC UR50, c[0x0][0x228] ;  /* 0x00008a0000327ab9 */ /* 0x000fc60000000800 */
[----:B------:R-:W-:Y:S01]  /*8adb0*/  @P3 LOP3.LUT R25, R25, 0x1000, RZ, 0xfc, !PT ;  /* 0x0000100019193812 */ /* 0x000fe200078efcff */
[----:B------:R-:W-:Y:S01]  /*8adc0*/  VIADD R211, R10, 0xb3 ;  /* 0x000000b30ad37836 */ /* 0x000fe20000000000 */
        /* <DEDUP_REMOVED lines=16> */
[----:B------:R-:W-:-:S06]  /*8aed0*/  ULDC.64 UR8, c[0x0][0x228] ;  /* 0x00008a0000087ab9 */ /* 0x000fcc0000000a00 */
        /* <DEDUP_REMOVED lines=71> */
[C---:B------:R-:W-:Y:S02]  /*8b350*/  VIADD R207, R10.reuse, 0xaf ;  /* 0x000000af0acf7836 */ /* 0x040fe40000000000 */
[----:B------:R-:W-:Y:S01]  /*8b360*/  VIADD R206, R10, 0xae ;  /* 0x000000ae0ace7836 */ /* 0x000fe20000000000 */
[----:B------:R-:W-:Y:S01]  /*8b370*/  LOP3.LUT R21, R21, 0x7fffffff, RZ, 0xc0, !PT ;  /* 0x7fffffff15157812 */ /* 0x000fe200078ec0ff */
[----:B------:R-:W-:-:S02]  /*8b380*/  ULDC UR32, c[0x0][0x228] ;  /* 0x00008a0000207ab9 */ /* 0x000fc40000000800 */
[----:B------:R-:W-:-:S04]  /*8b390*/  @P1 LOP3.LUT R24, R24, 0x1000000, RZ, 0xfc, !PT ;  /* 0x0100000018181812 */ /* 0x000fc800078efcff */
[----:B------:R-:W-:-:S04]  /*8b3a0*/  LOP3.LUT R24, R24, 0xff7fffff, RZ, 0xc0, !PT ;  /* 0xff7fffff18187812 */ /* 0x000fc800078ec0ff */
[----:B------:R-:W-:Y:S02]  /*8b3b0*/  @P3 LOP3.LUT R24, R24, 0x800000, RZ, 0xfc, !PT ;  /* 0x0080000018183812 */ /* 0x000fe400078efcff */
[----:B------:R-:W-:Y:S01]  /*8b3c0*/  ISETP.LT.AND P1, PT, R11, UR30, !P0 ;  /* 0x0000001e0b007c0c */ /* 0x000fe2000c721270 */
[----:B------:R-:W-:Y:S01]  /*8b3d0*/  ULDC.64 UR30, c[0x0][0x228] ;  /* 0x00008a00001e7ab9 */ /* 0x000fe20000000a00 */
[----:B------:R-:W-:-:S04]  /*8b3e0*/  LOP3.LUT R24, R24, 0xffbfffff, RZ, 0xc0, !PT ;  /* 0xffbfffff18187812 */ /* 0x000fc800078ec0ff */
[----:B------:R-:W-:Y:S02]  /*8b3f0*/  @P2 LOP3.LUT R24, R24, 0x400000, RZ, 0xfc, !PT ;  /* 0x0040000018182812 */ /* 0x000fe400078efcff */
[----:B------:R-:W-:Y:S01]  /*8b400*/  ISETP.GE.AND P0, PT, R227, UR53, PT ;  /* 0x00000035e3007c0c */ /* 0x000fe2000bf06270 */
[----:B------:R-:W-:Y:S01]  /*8b410*/  ULDC UR53, c[0x0][0x228] ;  /* 0x00008a0000357ab9 */ /* 0x000fe20000000800 */
[----:B------:R-:W-:-:S04]  /*8b420*/  LOP3.LUT R24, R24, 0xffdfffff, RZ, 0xc0, !PT ;  /* 0xffdfffff18187812 */ /* 0x000fc800078ec0ff */
[----:B------:R-:W-:Y:S02]  /*8b430*/  @P1 LOP3.LUT R24, R24, 0x200000, RZ, 0xfc, !PT ;  /* 0x0020000018181812 */ /* 0x000fe400078efcff */
        /* <DEDUP_REMOVED lines=75> */
[----:B------:R-:W-:Y:S01]  /*8b8f0*/  VIADD R203, R10, 0xab ;  /* 0x000000ab0acb7836 */ /* 0x000fe20000000000 */
[----:B------:R-:W-:Y:S01]  /*8b900*/  LOP3.LUT R24, R24, 0xffffffef, RZ, 0xc0, !PT ;  /* 0xffffffef18187812 */ /* 0x000fe200078ec0ff */
[----:B------:R-:W-:Y:S01]  /*8b910*/  VIADD R202, R10, 0xaa ;  /* 0x000000aa0aca7836 */ /* 0x000fe20000000000 */
[----:B------:R-:W-:Y:S01]  /*8b920*/  ISETP.LT.AND P1, PT, R12, UR22, !P0 ;  /* 0x000000160c007c0c */ /* 0x000fe2000c721270 */
[----:B------:R-:W-:-:S06]  /*8b930*/  ULDC UR21, c[0x0][0x228] ;  /* 0x00008a0000157ab9 */ /* 0x000fcc0000000800 */
        /* <DEDUP_REMOVED lines=86> */
[C---:B------:R-:W-:Y:S01]  /*8bea0*/  VIADD R200, R10.reuse, 0xa8 ;  /* 0x000000a80ac87836 */ /* 0x040fe20000000000 */
        /* <DEDUP_REMOVED lines=105> */
[----:B------:R-:W-:Y:S01]  /*8c540*/  VIADD R196, R10, 0xa4 ;  /* 0x000000a40ac47836 */ /* 0x000fe20000000000 */
[----:B------:R-:W-:Y:S01]  /*8c550*/  LOP3.LUT R22, R22, 0xfeffffff, RZ, 0xc0, !PT ;  /* 0xfeffffff16167812 */ /* 0x000fe200078ec0ff */
[----:B------:R-:W-:Y:S01]  /*8c560*/  VIADD R195, R10, 0xa3 ;  /* 0x000000a30ac37836 */ /* 0x000fe20000000000 */
[----:B------:R-:W-:Y:S01]  /*8c570*/  ISETP.LT.AND P2, PT, R12, UR58, !P0 ;  /* 0x0000003a0c007c0c */ /* 0x000fe2000c741270 */
[----:B------:R-:W-:Y:S01]  /*8c580*/  VIADD R194, R10, 0xa2 ;  /* 0x000000a20ac27836 */ /* 0x000fe20000000000 */
[----:B------:R-:W-:Y:S01]  /*8c590*/  LOP3.LUT R20, R20, 0x7fffffff, RZ, 0xc0, !PT ;  /* 0x7fffffff14147812 */ /* 0x000fe200078ec0ff */
[C---:B------:R-:W-:Y:S01]  /*8c5a0*/  VIADD R193, R10.reuse, 0xa1 ;  /* 0x000000a10ac17836 */ /* 0x040fe20000000000 */
[----:B------:R-:W-:Y:S01]  /*8c5b0*/  ULDC UR58, c[0x0][0x228] ;  /* 0x00008a00003a7ab9 */ /* 0x000fe20000000800 */
[----:B------:R-:W-:Y:S01]  /*8c5c0*/  VIADD R192, R10, 0xa0 ;  /* 0x000000a00ac07836 */ /* 0x000fe20000000000 */
[----:B------:R-:W-:Y:S01]  /*8c5d0*/  ULDC UR56, c[0x0][0x228] ;  /* 0x00008a0000387ab9 */ /* 0x000fe20000000800 */
[----:B------:R-:W-:Y:S01]  /*8c5e0*/  @P1 LOP3.LUT R22, R22, 0x1000000, RZ, 0xfc, !PT ;  /* 0x0100000016161812 */ /* 0x000fe200078efcff */
[----:B------:R-:W-:-:S02]  /*8c5f0*/  VIADD R191, R10, 0x9f ;  /* 0x0000009f0abf7836 */ /* 0x000fc40000000000 */
[----:B------:R-:W-:Y:S01]  /*8c600*/  VIADD R190, R10, 0x9e ;  /* 0x0000009e0abe7836 */ /* 0x000fe20000000000 */
[----:B------:R-:W-:Y:S01]  /*8c610*/  LOP3.LUT R22, R22, 0xff7fffff, RZ, 0xc0, !PT ;  /* 0xff7fffff16167812 */ /* 0x000fe200078ec0ff */
[----:B------:R-:W-:Y:S01]  /*8c620*/  VIADD R189, R10, 0x9d ;  /* 0x0000009d0abd7836 */ /* 0x000fe20000000000 */
[----:B------:R-:W-:Y:S01]  /*8c630*/  LOP3.LUT R19, R19, 0x7fffffff, RZ, 0xc0, !PT ;  /* 0x7fffffff13137812 */ /* 0x000fe200078ec0ff */
[----:B------:R-:W-:Y:S01]  /*8c640*/  ULDC UR57, c[0x0][0x228] ;  /* 0x00008a0000397ab9 */ /* 0x000fe20000000800 */
[----:B------:R-:W-:Y:S02]  /*8c650*/  @P3 LOP3.LUT R22, R22, 0x800000, RZ, 0xfc, !PT ;  /* 0x0080000016163812 */ /* 0x000fe400078efcff */
[----:B------:R-:W-:Y:S01]  /*8c660*/  ISETP.LT.AND P1, PT, R11, UR59, !P0 ;  /* 0x0000003b0b007c0c */ /* 0x000fe2000c721270 */
[----:B------:R-:W-:Y:S01]  /*8c670*/  ULDC UR59, c[0x0][0x22c] ;  /* 0x00008b00003b7ab9 */ /* 0x000fe20000000800 */
[----:B------:R-:W-:Y:S02]  /*8c680*/  LOP3.LUT R22, R22, 0xffbfffff, RZ, 0xc0, !PT ;  /* 0xffbfffff16167812 */ /* 0x000fe400078ec0ff */
[----:B------:R-:W-:Y:S01]  /*8c690*/  ISETP.GE.AND P0, PT, R211, UR59, PT ;  /* 0x0000003bd3007c0c */ /* 0x000fe2000bf06270 */
[----:B------:R-:W-:Y:S01]  /*8c6a0*/  ULDC UR59, c[0x0][0x228] ;  /* 0x00008a00003b7ab9 */ /* 0x000fe20000000800 */
[----:B------:R-:W-:-:S02]  /*8c6b0*/  @P2 LOP3.LUT R22, R22, 0x400000, RZ, 0xfc, !PT ;  /* 0x0040000016162812 */ /* 0x000fc400078efcff */
        /* <DEDUP_REMOVED lines=19> */
[----:B------:R-:W-:-:S02]  /*8c7f0*/  ISETP.LT.AND P1, PT, R14, UR34, !P0 ;  /* 0x000000220e007c0c */ /* 0x000fc4000c721270 */
[----:B------:R-:W-:-:S04]  /*8c800*/  LOP3.LUT R22, R22, 0xfffdffff, RZ, 0xc0, !PT ;  /* 0xfffdffff16167812 */ /* 0x000fc800078ec0ff */
[----:B------:R-:W-:Y:S02]  /*8c810*/  @P2 LOP3.LUT R22, R22, 0x20000, RZ, 0xfc, !PT ;  /* 0x0002000016162812 */ /* 0x000fe400078efcff */
[----:B------:R-:W-:Y:S01]  /*8c820*/  ISETP.LT.AND P3, PT, R13, UR35, !P0 ;  /* 0x000000230d007c0c */ /* 0x000fe2000c761270 */
[----:B------:R-:W-:Y:S01]  /*8c830*/  ULDC.64 UR34, c[0x0][0x228] ;  /* 0x00008a0000227ab9 */ /* 0x000fe20000000a00 */
[----:B------:R-:W-:-:S04]  /*8c840*/  LOP3.LUT R22, R22, 0xfffeffff, RZ, 0xc0, !PT ;  /* 0xfffeffff16167812 */ /* 0x000fc800078ec0ff */
        /* <DEDUP_REMOVED lines=10> */
[----:B------:R-:W-:Y:S02]  /*8c8f0*/  ISETP.GE.AND P0, PT, R209, UR35, PT ;  /* 0x00000023d1007c0c */ /* 0x000fe4000bf06270 */
[----:B------:R-:W-:-:S04]  /*8c900*/  LOP3.LUT R22, R22, 0xffffdfff, RZ, 0xc0, !PT ;  /* 0xffffdfff16167812 */ /* 0x000fc800078ec0ff */
[----:B------:R-:W-:Y:S02]  /*8c910*/  @P1 LOP3.LUT R22, R22, 0x2000, RZ, 0xfc, !PT ;  /* 0x0000200016161812 */ /* 0x000fe400078efcff */
        /* <DEDUP_REMOVED lines=58> */
[----:B------:R-:W-:Y:S01]  /*8ccc0*/  ISETP.LT.AND P0, PT, R11, UR32, !P0 ;  /* 0x000000200b007c0c */ /* 0x000fe2000c701270 */
[----:B------:R-:W-:Y:S01]  /*8ccd0*/  VIADD R185, R10, 0x99 ;  /* 0x000000990ab97836 */ /* 0x000fe20000000000 */
[----:B------:R-:W-:Y:S01]  /*8cce0*/  LOP3.LUT R22, R22, 0xfffffffe, RZ, 0xc0, !PT ;  /* 0xfffffffe16167812 */ /* 0x000fe200078ec0ff */
[----:B------:R-:W-:Y:S01]  /*8ccf0*/  VIADD R184, R10, 0x98 ;  /* 0x000000980ab87836 */ /* 0x000fe20000000000 */
[----:B------:R-:W-:-:S03]  /*8cd00*/  ULDC UR32, c[0x0][0x228] ;  /* 0x00008a0000207ab9 */ /* 0x000fc60000000800 */
[----:B------:R-:W-:-:S04]  /*8cd10*/  @P2 LOP3.LUT R21, R21, 0x80000000, RZ, 0xfc, !PT ;  /* 0x8000000015152812 */ /* 0x000fc800078efcff */
[----:B------:R-:W-:-:S04]  /*8cd20*/  LOP3.LUT R21, R21, 0xbfffffff, RZ, 0xc0, !PT ;  /* 0xbfffffff15157812 */ /* 0x000fc800078ec0ff */
[----:B------:R-:W-:-:S04]  /*8cd30*/  @P1 LOP3.LUT R21, R21, 0x40000000, RZ, 0xfc, !PT ;  /* 0x4000000015151812 */ /* 0x000fc800078efcff */
[----:B------:R-:W-:-:S04]  /*8cd40*/  LOP3.LUT R21, R21, 0xdfffffff, RZ, 0xc0, !PT ;  /* 0xdfffffff15157812 */ /* 0x000fc800078ec0ff */
        /* <DEDUP_REMOVED lines=148> */
[----:B------:R-:W-:Y:S01]  /*8d690*/  ISETP.LT.AND P3, PT, R14, UR6, !P0 ;  /* 0x000000060e007c0c */ /* 0x000fe2000c761270 */
[----:B------:R-:W-:Y:S01]  /*8d6a0*/  ULDC.64 UR6, c[0x0][0x228] ;  /* 0x00008a0000067ab9 */ /* 0x000fe20000000a00 */
        /* <DEDUP_REMOVED lines=75> */
[----:B------:R-:W-:Y:S01]  /*8db60*/  ULDC UR54, c[0x0][0x228] ;  /* 0x00008a0000367ab9 */ /* 0x000fe20000000800 */
[C---:B------:R-:W-:Y:S01]  /*8db70*/  VIADD R64, R10.reuse, 0x8f ;  /* 0x0000008f0a407836 */ /* 0x040fe20000000000 */
[----:B------:R-:W-:Y:S01]  /*8db80*/  LOP3.LUT R17, R17, 0x7fffffff, RZ, 0xc0, !PT ;  /* 0x7fffffff11117812 */ /* 0x000fe200078ec0ff */
[C---:B------:R-:W-:Y:S01]  /*8db90*/  VIADD R63, R10.reuse, 0x8e ;  /* 0x0000008e0a3f7836 */ /* 0x040fe20000000000 */
[----:B------:R-:W-:Y:S01]  /*8dba0*/  ULDC UR61, c[0x0][0x228] ;  /* 0x00008a00003d7ab9 */ /* 0x000fe20000000800 */
[----:B------:R-:W-:Y:S01]  /*8dbb0*/  VIADD R62, R10, 0x8d ;  /* 0x0000008d0a3e7836 */ /* 0x000fe20000000000 */
[----:B------:R-:W-:Y:S01]  /*8dbc0*/  @P3 LOP3.LUT R20, R20, 0x1000, RZ, 0xfc, !PT ;  /* 0x0000100014143812 */ /* 0x000fe200078efcff */
[----:B------:R-:W-:Y:S01]  /*8dbd0*/  VIADD R61, R10, 0x8c ;  /* 0x0000008c0a3d7836 */ /* 0x000fe20000000000 */
        /* <DEDUP_REMOVED lines=47> */
[----:B------:R-:W-:Y:S01]  /*8ded0*/  VIADD R58, R10, 0x89 ;  /* 0x000000890a3a7836 */ /* 0x000fe20000000000 */
        /* <DEDUP_REMOVED lines=8> */
[----:B------:R-:W-:Y:S02]  /*8df60*/  @P3 LOP3.LUT R19, R19, 0x80000000, RZ, 0xfc, !PT ;  /* 0x8000000013133812 */ /* 0x000fe400078efcff */
[----:B------:R-:W-:Y:S02]  /*8df70*/  @P1 LOP3.LUT R20, R20, 0x1, RZ, 0xfc, !PT ;  /* 0x0000000114141812 */ /* 0x000fe400078efcff */
[----:B------:R-:W-:Y:S01]  /*8df80*/  ISETP.LT.AND P1, PT, R11, UR34, !P0 ;  /* 0x000000220b007c0c */ /* 0x000fe2000c721270 */
[----:B------:R-:W-:Y:S01]  /*8df90*/  ULDC.64 UR34, c[0x0][0x228] ;  /* 0x00008a0000227ab9 */ /* 0x000fe20000000a00 */
[----:B------:R-:W-:Y:S02]  /*8dfa0*/  LOP3.LUT R19, R19, 0xbfffffff, RZ, 0xc0, !PT ;  /* 0xbfffffff13137812 */ /* 0x000fe400078ec0ff */
[----:B------:R-:W-:Y:S02]  /*8dfb0*/  ISETP.GE.AND P0, PT, R189, UR35, PT ;  /* 0x00000023bd007c0c */ /* 0x000fe4000bf06270 */
[----:B------:R-:W-:-:S02]  /*8dfc0*/  @P2 LOP3.LUT R19, R19, 0x40000000, RZ, 0xfc, !PT ;  /* 0x4000000013132812 */ /* 0x000fc400078efcff */
        /* <DEDUP_REMOVED lines=54> */
[C---:B------:R-:W-:Y:S01]  /*8e330*/  VIADD R56, R10.reuse, 0x87 ;  /* 0x000000870a387836 */ /* 0x040fe20000000000 */
        /* <DEDUP_REMOVED lines=25> */
[----:B------:R-:W-:Y:S02]  /*8e4d0*/  ISETP.LT.AND P1, PT, R12, UR22, !P0 ;  /* 0x000000160c007c0c */ /* 0x000fe4000c721270 */
[----:B------:R-:W-:Y:S01]  /*8e4e0*/  LOP3.LUT R16, R16, 0x7fffffff, RZ, 0xc0, !PT ;  /* 0x7fffffff10107812 */ /* 0x000fe200078ec0ff */
[----:B------:R-:W-:-:S04]  /*8e4f0*/  VIADD R54, R10, 0x85 ;  /* 0x000000850a367836 */ /* 0x000fc80000000000 */
        /* <DEDUP_REMOVED lines=174> */
[----:B------:R-:W-:Y:S02]  /*8efe0*/  ISETP.LT.AND P3, PT, R14, UR34, !P0 ;  /* 0x000000220e007c0c */ /* 0x000fe4000c761270 */
        /* <DEDUP_REMOVED lines=19> */
[----:B------:R-:W-:Y:S01]  /*8f120*/  ISETP.LT.AND P3, PT, R14, UR32, !P0 ;  /* 0x000000200e007c0c */ /* 0x000fe2000c761270 */
[----:B------:R-:W-:Y:S01]  /*8f130*/  ULDC UR32, c[0x0][0x228] ;  /* 0x00008a0000207ab9 */ /* 0x000fe20000000800 */
[----:B------:R-:W-:Y:S01]  /*8f140*/  ISETP.LT.AND P0, PT, R11, UR20, !P0 ;  /* 0x000000140b007c0c */ /* 0x000fe2000c701270 */
[----:B------:R-:W-:Y:S01]  /*8f150*/  ULDC UR20, c[0x0][0x228] ;  /* 0x00008a0000147ab9 */ /* 0x000fe20000000800 */
[----:B------:R-:W-:Y:S01]  /*8f160*/  LOP3.LUT R18, R18, 0xfffffffe, RZ, 0xc0, !PT ;  /* 0xfffffffe12127812 */ /* 0x000fe200078ec0ff */
[----:B------:R-:W-:-:S04]  /*8f170*/  ULDC UR43, c[0x0][0x228] ;  /* 0x00008a00002b7ab9 */ /* 0x000fc80000000800 */
        /* <DEDUP_REMOVED lines=8> */
[----:B------:R-:W-:Y:S02]  /*8f200*/  ISETP.LT.AND P3, PT, R14, UR54, !P0 ;  /* 0x000000360e007c0c */ /* 0x000fe4000c761270 */
[----:B------:R-:W-:Y:S01]  /*8f210*/  LOP3.LUT R15, R15, 0x7fffffff, RZ, 0xc0, !PT ;  /* 0x7fffffff0f0f7812 */ /* 0x000fe200078ec0ff */
[C---:B------:R-:W-:Y:S01]  /*8f220*/  VIADD R46, R10.reuse, 0x7d ;  /* 0x0000007d0a2e7836 */ /* 0x040fe20000000000 */
[----:B------:R-:W-:Y:S01]  /*8f230*/  ISETP.LT.AND P2, PT, R13, UR52, !P0 ;  /* 0x000000340d007c0c */ /* 0x000fe2000c741270 */
[----:B------:R-:W-:Y:S01]  /*8f240*/  VIADD R45, R10, 0x7c ;  /* 0x0000007c0a2d7836 */ /* 0x000fe20000000000 */
[----:B------:R-:W-:Y:S01]  /*8f250*/  LOP3.LUT R17, R17, 0xefffffff, RZ, 0xc0, !PT ;  /* 0xefffffff11117812 */ /* 0x000fe200078ec0ff */
[----:B------:R-:W-:Y:S01]  /*8f260*/  ULDC UR54, c[0x0][0x228] ;  /* 0x00008a0000367ab9 */ /* 0x000fe20000000800 */
[----:B------:R-:W-:Y:S01]  /*8f270*/  ISETP.LT.AND P1, PT, R12, UR51, !P0 ;  /* 0x000000330c007c0c */ /* 0x000fe2000c721270 */
[----:B------:R-:W-:Y:S01]  /*8f280*/  VIADD R44, R10, 0x7b ;  /* 0x0000007b0a2c7836 */ /* 0x000fe20000000000 */
[----:B------:R-:W-:-:S03]  /*8f290*/  ULDC UR52, c[0x0][0x228] ;  /* 0x00008a0000347ab9 */ /* 0x000fc60000000800 */
        /* <DEDUP_REMOVED lines=87> */
[----:B------:R-:W-:-:S06]  /*8f810*/  VIADD R42, R10, 0x79 ;  /* 0x000000790a2a7836 */ /* 0x000fcc0000000000 */
[----:B------:R-:W-:Y:S01]  /*8f820*/  @P3 LOP3.LUT R17, R17, 0x100, RZ, 0xfc, !PT ;  /* 0x0000010011113812 */ /* 0x000fe200078efcff */
[C---:B------:R-:W-:Y:S01]  /*8f830*/  VIADD R41, R10.reuse, 0x78 ;  /* 0x000000780a297836 */ /* 0x040fe20000000000 */
[----:B------:R-:W-:Y:S01]  /*8f840*/  STL [R1+0x20cc], R66 ;  /* 0x0020cc4201007387 */ /* 0x000fe20000100800 */
[C---:B------:R-:W-:Y:S01]  /*8f850*/  VIADD R40, R10.reuse, 0x77 ;  /* 0x000000770a287836 */ /* 0x040fe20000000000 */
[----:B------:R-:W-:Y:S01]  /*8f860*/  LOP3.LUT R17, R17, 0xffffff7f, RZ, 0xc0, !PT ;  /* 0xffffff7f11117812 */ /* 0x000fe200078ec0ff */
[----:B------:R-:W-:Y:S01]  /*8f870*/  VIADD R39, R10, 0x76 ;  /* 0x000000760a277836 */ /* 0x000fe20000000000 */
[----:B------:R-:W-:Y:S01]  /*8f880*/  ISETP.LT.AND P0, PT, R11, UR55, !P0 ;  /* 0x000000370b007c0c */ /* 0x000fe2000c701270 */
[----:B------:R-:W-:Y:S01]  /*8f890*/  ULDC UR55, c[0x0][0x228] ;  /* 0x00008a0000377ab9 */ /* 0x000fe20000000800 */
[----:B------:R-:W-:Y:S01]  /*8f8a0*/  @P2 LOP3.LUT R17, R17, 0x80, RZ, 0xfc, !PT ;  /* 0x0000008011112812 */ /* 0x000fe200078efcff */
[----:B------:R-:W3:Y:S01]  /*8f8b0*/  LDL R176, [R1+0x2114] ;  /* 0x0021140001b07983 */ /* 0x000ee20000100800 */
[----:B------:R-:W-:Y:S01]  /*8f8c0*/  LOP3.LUT R0, R0, 0x7fffffff, RZ, 0xc0, !PT ;  /* 0x7fffffff00007812 */ /* 0x000fe200078ec0ff */
[C---:B------:R-:W-:Y:S01]  /*8f8d0*/  VIADD R38, R10.reuse, 0x75 ;  /* 0x000000750a267836 */ /* 0x040fe20000000000 */
[----:B------:R-:W-:Y:S01]  /*8f8e0*/  LOP3.LUT R17, R17, 0xffffffbf, RZ, 0xc0, !PT ;  /* 0xffffffbf11117812 */ /* 0x000fe200078ec0ff */
[----:B------:R-:W-:Y:S01]  /*8f8f0*/  ULDC UR56, c[0x0][0x228] ;  /* 0x00008a0000387ab9 */ /* 0x000fe20000000800 */
[C---:B------:R-:W-:Y:S01]  /*8f900*/  VIADD R37, R10.reuse, 0x74 ;  /* 0x000000740a257836 */ /* 0x040fe20000000000 */
[----:B------:R-:W-:Y:S01]  /*8f910*/  LOP3.LUT R153, R153, 0x7fffffff, RZ, 0xc0, !PT ;  /* 0x7fffffff99997812 */ /* 0x000fe200078ec0ff */
[C---:B------:R-:W-:Y:S01]  /*8f920*/  VIADD R36, R10.reuse, 0x73 ;  /* 0x000000730a247836 */ /* 0x040fe20000000000 */
[----:B------:R-:W-:Y:S01]  /*8f930*/  @P1 LOP3.LUT R17, R17, 0x40, RZ, 0xfc, !PT ;  /* 0x0000004011111812 */ /* 0x000fe200078efcff */
[C---:B------:R-:W-:Y:S01]  /*8f940*/  VIADD R35, R10.reuse, 0x72 ;  /* 0x000000720a237836 */ /* 0x040fe20000000000 */
[----:B------:R-:W4:Y:S02]  /*8f950*/  LDL.LU R32, [R1+0x12c0] ;  /* 0x0012c00001207983 */ /* 0x000f240000300800 */
[----:B------:R-:W-:Y:S01]  /*8f960*/  LOP3.LUT R17, R17, 0xffffffdf, RZ, 0xc0, !PT ;  /* 0xffffffdf11117812 */ /* 0x000fe200078ec0ff */
[----:B------:R-:W-:Y:S01]  /*8f970*/  VIADD R34, R10, 0x71 ;  /* 0x000000710a227836 */ /* 0x000fe20000000000 */
[----:B------:R-:W4:Y:S02]  /*8f980*/  LDL.LU R33, [R1+0x12c8] ;  /* 0x0012c80001217983 */ /* 0x000f240000300800 */
[----:B------:R-:W-:Y:S01]  /*8f990*/  @P0 LOP3.LUT R17, R17, 0x20, RZ, 0xfc, !PT ;  /* 0x0000002011110812 */ /* 0x000fe200078efcff */
[----:B------:R-:W-:Y:S01]  /*8f9a0*/  BAR.SYNC.DEFER_BLOCKING 0x0 ;  /* 0x0000000000007b1d */ /* 0x000fe20000010000 */
[----:B------:R-:W-:-:S04]  /*8f9b0*/  ISETP.GE.AND P0, PT, R56, UR57, PT ;  /* 0x0000003938007c0c */ /* 0x000fc8000bf06270 */
[----:B------:R-:W-:Y:S01]  /*8f9c0*/  ISETP.LT.AND P1, PT, R14, UR61, !P0 ;  /* 0x0000003d0e007c0c */ /* 0x000fe2000c721270 */
[----:B------:R-:W-:Y:S01]  /*8f9d0*/  ULDC UR57, c[0x0][0x22c] ;  /* 0x00008b0000397ab9 */ /* 0x000fe20000000800 */
        /* <DEDUP_REMOVED lines=21> */
[----:B------:R-:W-:Y:S01]  /*8fb30*/  ISETP.LT.AND P3, PT, R14, UR38, !P0 ;  /* 0x000000260e007c0c */ /* 0x000fe2000c761270 */
[----:B------:R-:W-:Y:S02]  /*8fb40*/  ULDC UR38, c[0x0][0x228] ;  /* 0x00008a0000267ab9 */ /* 0x000fe40000000800 */
[----:B------:R-:W-:Y:S02]  /*8fb50*/  @P2 LOP3.LUT R16, R16, 0x80000000, RZ, 0xfc, !PT ;  /* 0x8000000010102812 */ /* 0x000fe400078efcff */
[----:B------:R-:W-:Y:S01]  /*8fb60*/  ISETP.LT.AND P0, PT, R11, UR41, !P0 ;  /* 0x000000290b007c0c */ /* 0x000fe2000c701270 */
[----:B------:R-:W-:Y:S01]  /*8fb70*/  ULDC UR41, c[0x0][0x228] ;  /* 0x00008a0000297ab9 */ /* 0x000fe20000000800 */
        /* <DEDUP_REMOVED lines=13> */
[----:B------:R-:W-:-:S07]  /*8fc50*/  ISETP.LT.AND P1, PT, R12, UR23, !P0 ;  /* 0x000000170c007c0c */ /* 0x000fce000c721270 */
        /* <DEDUP_REMOVED lines=91> */
[----:B------:R-:W-:Y:S01]  /*90210*/  ULDC.64 UR20, c[0x0][0x228] ;  /* 0x00008a0000147ab9 */ /* 0x000fe20000000a00 */
        /* <DEDUP_REMOVED lines=148> */
[----:B------:R-:W-:Y:S02]  /*90b60*/  ISETP.LT.AND P2, PT, R13, UR40, !P0 ;  /* 0x000000280d007c0c */ /* 0x000fe4000c741270 */
        /* <DEDUP_REMOVED lines=32> */
[----:B------:R-:W-:-:S02]  /*90d70*/  ISETP.LT.AND P2, PT, R13, UR36, !P0 ;  /* 0x000000240d007c0c */ /* 0x000fc4000c741270 */
[----:B------:R-:W-:Y:S02]  /*90d80*/  LOP3.LUT R0, R0, 0xefffffff, RZ, 0xc0, !PT ;  /* 0xefffffff00007812 */ /* 0x000fe400078ec0ff */
        /* <DEDUP_REMOVED lines=32> */
[----:B------:R-:W-:Y:S01]  /*90f90*/  LOP3.LUT R0, R0, 0xffefffff, RZ, 0xc0, !PT ;  /* 0xffefffff00007812 */ /* 0x000fe200078ec0ff */
[----:B---3--:R-:W-:Y:S01]  /*90fa0*/  VIADD R36, R176, UR42 ;  /* 0x0000002ab0247c36 */ /* 0x008fe20008000000 */
[----:B------:R-:W-:Y:S01]  /*90fb0*/  ISETP.LT.AND P1, PT, R12, UR6, !P0 ;  /* 0x000000060c007c0c */ /* 0x000fe2000c721270 */
[----:B------:R-:W-:Y:S01]  /*90fc0*/  ULDC UR6, c[0x0][0x228] ;  /* 0x00008a0000067ab9 */ /* 0x000fe20000000800 */
[----:B------:R-:W-:-:S05]  /*90fd0*/  ULDC.64 UR34, c[0x0][0x228] ;  /* 0x00008a0000227ab9 */ /* 0x000fca0000000a00 */
        /* <DEDUP_REMOVED lines=14> */
[----:B------:R-:W-:Y:S01]  /*910c0*/  ULDC.64 UR36, c[0x0][0x228] ;  /* 0x00008a0000247ab9 */ /* 0x000fe20000000a00 */
        /* <DEDUP_REMOVED lines=14> */
[----:B------:R-:W4:Y:S01]  /*911b0*/  LDL.LU R34, [R1+0xec0] ;  /* 0x000ec00001227983 */ /* 0x000f220000300800 */
[----:B------:R-:W-:Y:S01]  /*911c0*/  ISETP.LT.AND P3, PT, R14, UR40, !P0 ;  /* 0x000000280e007c0c */ /* 0x000fe2000c761270 */
[----:B------:R-:W-:Y:S01]  /*911d0*/  ULDC.64 UR40, c[0x0][0x228] ;  /* 0x00008a0000287ab9 */ /* 0x000fe20000000a00 */
[----:B------:R-:W-:Y:S01]  /*911e0*/  ISETP.LT.AND P2, PT, R13, UR8, !P0 ;  /* 0x000000080d007c0c */ /* 0x000fe2000c741270 */
[----:B------:R-:W-:Y:S01]  /*911f0*/  ULDC UR8, c[0x0][0x228] ;  /* 0x00008a0000087ab9 */ /* 0x000fe20000000800 */
[----:B------:R-:W-:Y:S01]  /*91200*/  ISETP.LT.AND P1, PT, R12, UR6, !P0 ;  /* 0x000000060c007c0c */ /* 0x000fe2000c721270 */
[----:B------:R-:W-:Y:S01]  /*91210*/  ULDC UR6, c[0x0][0x228] ;  /* 0x00008a0000067ab9 */ /* 0x000fe20000000800 */
[----:B------:R-:W4:Y:S07]  /*91220*/  LDL.LU R35, [R1+0xec8] ;  /* 0x000ec80001237983 */ /* 0x000f2e0000300800 */
[----:B------:R-:W-:-:S04]  /*91230*/  @P3 LOP3.LUT R0, R0, 0x1000, RZ, 0xfc, !PT ;  /* 0x0000100000003812 */ /* 0x000fc800078efcff */
[----:B------:R-:W-:-:S04]  /*91240*/  LOP3.LUT R0, R0, 0xfffff7ff, RZ, 0xc0, !PT ;  /* 0xfffff7ff00007812 */ /* 0x000fc800078ec0ff */
[----:B------:R-:W-:Y:S02]  /*91250*/  @P2 LOP3.LUT R0, R0, 0x800, RZ, 0xfc, !PT ;  /* 0x0000080000002812 */ /* 0x000fe400078efcff */
[----:B------:R-:W-:Y:S01]  /*91260*/  ISETP.LT.AND P0, PT, R11, UR43, !P0 ;  /* 0x0000002b0b007c0c */ /* 0x000fe2000c701270 */
[----:B------:R-:W-:Y:S01]  /*91270*/  STL [R1+0x20b8], R36 ;  /* 0x0020b82401007387 */ /* 0x000fe20000100800 */
[----:B------:R-:W-:Y:S01]  /*91280*/  LOP3.LUT R0, R0, 0xfffffbff, RZ, 0xc0, !PT ;  /* 0xfffffbff00007812 */ /* 0x000fe200078ec0ff */
[----:B------:R-:W-:Y:S02]  /*91290*/  ULDC.64 UR42, c[0x0][0x228] ;  /* 0x00008a00002a7ab9 */ /* 0x000fe40000000a00 */
[----:B------:R-:W1:Y:S01]  /*912a0*/  LDS.128 R36, [R154] ;  /* 0x000000009a247984 */ /* 0x000e620000000c00 */
[----:B------:R-:W-:-:S04]  /*912b0*/  @P1 LOP3.LUT R0, R0, 0x400, RZ, 0xfc, !PT ;  /* 0x0000040000001812 */ /* 0x000fc800078efcff */
[----:B------:R-:W-:-:S04]  /*912c0*/  LOP3.LUT R0, R0, 0xfffffdff, RZ, 0xc0, !PT ;  /* 0xfffffdff00007812 */ /* 0x000fc800078ec0ff */
[----:B------:R-:W-:Y:S01]  /*912d0*/  @P0 LOP3.LUT R0, R0, 0x200, RZ, 0xfc, !PT ;  /* 0x0000020000000812 */ /* 0x000fe200078efcff */
[----:B------:R-:W-:Y:S01]  /*912e0*/  BAR.SYNC.DEFER_BLOCKING 0x0 ;  /* 0x0000000000007b1d */ /* 0x000fe20000010000 */
[----:B------:R-:W-:-:S04]  /*912f0*/  ISETP.GE.AND P0, PT, R176, UR61, PT ;  /* 0x0000003db0007c0c */ /* 0x000fc8000bf06270 */
[----:B------:R-:W-:Y:S01]  /*91300*/  ISETP.LT.AND P1, PT, R14, UR8, !P0 ;  /* 0x000000080e007c0c */ /* 0x000fe2000c721270 */
[----:B------:R-:W-:Y:S01]  /*91310*/  ULDC UR61, c[0x0][0x228] ;  /* 0x00008a00003d7ab9 */ /* 0x000fe20000000800 */
        /* <DEDUP_REMOVED lines=17> */
[----:B------:R-:W-:Y:S02]  /*91430*/  ISETP.LT.AND P1, PT, R12, UR16, !P0 ;  /* 0x000000100c007c0c */ /* 0x000fe4000c721270 */
        /* <DEDUP_REMOVED lines=8> */
[----:B------:R-:W-:Y:S02]  /*914c0*/  ISETP.LT.AND P1, PT, R14, UR32, !P0 ;  /* 0x000000200e007c0c */ /* 0x000fe4000c721270 */
[----:B------:R-:W-:-:S04]  /*914d0*/  LOP3.LUT R0, R0, 0xfffffffd, RZ, 0xc0, !PT ;  /* 0xfffffffd00007812 */ /* 0x000fc800078ec0ff */
[----:B------:R-:W-:Y:S02]  /*914e0*/  @P2 LOP3.LUT R0, R0, 0x2, RZ, 0xfc, !PT ;  /* 0x0000000200002812 */ /* 0x000fe400078efcff */
[----:B------:R-:W-:Y:S02]  /*914f0*/  ISETP.LT.AND P2, PT, R12, UR13, !P0 ;  /* 0x0000000d0c007c0c */ /* 0x000fe4000c741270 */
[----:B------:R-:W-:Y:S02]  /*91500*/  LOP3.LUT R0, R0, 0xfffffffe, RZ, 0xc0, !PT ;  /* 0xfffffffe00007812 */ /* 0x000fe400078ec0ff */
[----:B------:R-:W-:Y:S01]  /*91510*/  @P3 LOP3.LUT R153, R153, 0x80000000, RZ, 0xfc, !PT ;  /* 0x8000000099993812 */ /* 0x000fe200078efcff */
[----:B------:R-:W-:Y:S01]  /*91520*/  VIADD R176, R10, 0x6d ;  /* 0x0000006d0ab07836 */ /* 0x000fe20000000000 */
[----:B------:R-:W-:Y:S02]  /*91530*/  @P1 LOP3.LUT R0, R0, 0x1, RZ, 0xfc, !PT ;  /* 0x0000000100001812 */ /* 0x000fe400078efcff */
[----:B------:R-:W-:-:S02]  /*91540*/  ISETP.LT.AND P1, PT, R11, UR12, !P0 ;  /* 0x0000000c0b007c0c */ /* 0x000fc4000c721270 */
[----:B------:R-:W-:Y:S02]  /*91550*/  LOP3.LUT R153, R153, 0xbfffffff, RZ, 0xc0, !PT ;  /* 0xbfffffff99997812 */ /* 0x000fe400078ec0ff */
[----:B------:R-:W-:Y:S02]  /*91560*/  ISETP.GE.AND P0, PT, R176, UR35, PT ;  /* 0x00000023b0007c0c */ /* 0x000fe4000bf06270 */
[----:B------:R-:W-:Y:S02]  /*91570*/  @P2 LOP3.LUT R153, R153, 0x40000000, RZ, 0xfc, !PT ;  /* 0x4000000099992812 */ /* 0x000fe400078efcff */
[----:B------:R-:W-:Y:S02]  /*91580*/  ISETP.LT.AND P2, PT, R14, UR34, !P0 ;  /* 0x000000220e007c0c */ /* 0x000fe4000c741270 */
        /* <DEDUP_REMOVED lines=90> */
[----:B-1----:R1:W-:Y:S01]  /*91b30*/  STL.64 [R1+0x1fb0], R36 ;  /* 0x001fb02401007387 */ /* 0x0023e20000100a00 */
[----:B------:R-:W-:-:S03]  /*91b40*/  LOP3.LUT R153, R153, 0xfffffff7, RZ, 0xc0, !PT ;  /* 0xfffffff799997812 */ /* 0x000fc600078ec0ff */
[----:B------:R3:W-:Y:S01]  /*91b50*/  STL.64 [R1+0x1fb8], R38 ;  /* 0x001fb82601007387 */ /* 0x0007e20000100a00 */
[----:B------:R-:W-:Y:S02]  /*91b60*/  @P2 LOP3.LUT R153, R153, 0x8, RZ, 0xfc, !PT ;  /* 0x0000000899992812 */ /* 0x000fe400078efcff */
[----:B------:R-:W-:Y:S02]  /*91b70*/  ISETP.LT.AND P0, PT, R11, UR56, !P0 ;  /* 0x000000380b007c0c */ /* 0x000fe4000c701270 */
[----:B------:R-:W-:Y:S01]  /*91b80*/  LOP3.LUT R153, R153, 0xfffffffd, RZ, 0xc0, !PT ;  /* 0xfffffffd99997812 */ /* 0x000fe200078ec0ff */
[----:B------:R-:W-:-:S03]  /*91b90*/  VIADD R176, R10, 0x66 ;  /* 0x000000660ab07836 */ /* 0x000fc60000000000 */
[----:B------:R-:W-:Y:S02]  /*91ba0*/  @P1 LOP3.LUT R153, R153, 0x2, RZ, 0xfc, !PT ;  /* 0x0000000299991812 */ /* 0x000fe400078efcff */
[----:B------:R-:W-:Y:S01]  /*91bb0*/  ISETP.GE.AND P2, PT, R176, UR55, PT ;  /* 0x00000037b0007c0c */ /* 0x000fe2000bf46270 */
[----:B------:R-:W-:Y:S01]  /*91bc0*/  VIADD R176, R10, 0x65 ;  /* 0x000000650ab07836 */ /* 0x000fe20000000000 */
[----:B------:R-:W-:Y:S02]  /*91bd0*/  LOP3.LUT R153, R153, 0xfffffffe, RZ, 0xc0, !PT ;  /* 0xfffffffe99997812 */ /* 0x000fe400078ec0ff */
[----:B------:R-:W-:Y:S02]  /*91be0*/  ISETP.LT.AND P6, PT, R14, UR10, !P2 ;  /* 0x0000000a0e007c0c */ /* 0x000fe4000d7c1270 */
[----:B------:R-:W-:Y:S02]  /*91bf0*/  @P0 LOP3.LUT R153, R153, 0x1, RZ, 0xfc, !PT ;  /* 0x0000000199990812 */ /* 0x000fe400078efcff */
[----:B------:R-:W-:-:S02]  /*91c00*/  ISETP.LT.AND P0, PT, R13, UR57, !P2 ;  /* 0x000000390d007c0c */ /* 0x000fc4000d701270 */
[----:B------:R-:W-:Y:S02]  /*91c10*/  ISETP.LT.AND P1, PT, R12, UR58, !P2 ;  /* 0x0000003a0c007c0c */ /* 0x000fe4000d721270 */
[----:B------:R-:W-:Y:S02]  /*91c20*/  ISETP.LT.AND P2, PT, R11, UR59, !P2 ;  /* 0x0000003b0b007c0c */ /* 0x000fe4000d741270 */
[----:B------:R-:W-:Y:S01]  /*91c30*/  ISETP.GE.AND P3, PT, R176, UR43, PT ;  /* 0x0000002bb0007c0c */ /* 0x000fe2000bf66270 */
[----:B------:R-:W-:Y:S04]  /*91c40*/  STL [R1+0x3238], R171 ;  /* 0x003238ab01007387 */ /* 0x000fe80000100800 */
[----:B----4-:R-:W-:Y:S01]  /*91c50*/  STSM.16.M88.4 [R152], R32 ;  /* 0x0000002098007844 */ /* 0x010fe20000000200 */
[----:B------:R-:W-:Y:S01]  /*91c60*/  IMAD.MOV.U32 R42, RZ, RZ, R72 ;  /* 0x000000ffff2a7224 */ /* 0x000fe200078e0048 */
[----:B------:R-:W-:Y:S01]  /*91c70*/  ULDC.64 UR6, c[0x0][0x228] ;  /* 0x00008a0000067ab9 */ /* 0x000fe20000000a00 */
[----:B------:R-:W-:Y:S01]  /*91c80*/  IMAD.MOV.U32 R43, RZ, RZ, R74 ;  /* 0x000000ffff2b7224 */ /* 0x000fe200078e004a */
[----:B------:R-:W-:Y:S01]  /*91c90*/  STL [R1+0x3230], R172 ;  /* 0x003230ac01007387 */ /* 0x000fe20000100800 */
[----:B------:R-:W-:Y:S01]  /*91ca0*/  IMAD.MOV.U32 R54, RZ, RZ, R145 ;  /* 0x000000ffff367224 */ /* 0x000fe200078e0091 */
[----:B------:R-:W-:Y:S01]  /*91cb0*/  ULDC.64 UR10, c[0x0][0x228] ;  /* 0x00008a00000a7ab9 */ /* 0x000fe20000000a00 */
[----:B------:R-:W-:Y:S01]  /*91cc0*/  IMAD.MOV.U32 R55, RZ, RZ, R147 ;  /* 0x000000ffff377224 */ /* 0x000fe200078e0093 */
[----:B------:R-:W-:Y:S01]  /*91cd0*/  STL [R1+0x3220], R173 ;  /* 0x003220ad01007387 */ /* 0x000fe20000100800 */
[----:B------:R-:W-:-:S03]  /*91ce0*/  ULDC UR8, c[0x0][0x228] ;  /* 0x00008a0000087ab9 */ /* 0x000fc60000000800 */
[----:B------:R-:W-:Y:S04]  /*91cf0*/  STL [R1+0x321c], R155 ;  /* 0x00321c9b01007387 */ /* 0x000fe80000100800 */
[----:B-1----:R-:W4:Y:S04]  /*91d00*/  LDL.LU R36, [R1+0xac0] ;  /* 0x000ac00001247983 */ /* 0x002f280000300800 */
[----:B------:R-:W4:Y:S04]  /*91d10*/  LDL.LU R37, [R1+0xac8] ;  /* 0x000ac80001257983 */ /* 0x000f280000300800 */
[----:B---3--:R-:W4:Y:S04]  /*91d20*/  LDL.LU R38, [R1+0x6c0] ;  /* 0x0006c00001267983 */ /* 0x008f280000300800 */
[----:B------:R-:W4:Y:S01]  /*91d30*/  LDL.LU R39, [R1+0x6c8] ;  /* 0x0006c80001277983 */ /* 0x000f220000300800 */
[----:B------:R-:W-:Y:S06]  /*91d40*/  BAR.SYNC.DEFER_BLOCKING 0x0 ;  /* 0x0000000000007b1d */ /* 0x000fec0000010000 */
[----:B------:R-:W3:Y:S04]  /*91d50*/  LDL.LU R40, [R1+0x2c0] ;  /* 0x0002c00001287983 */ /* 0x000ee80000300800 */
[----:B------:R-:W1:Y:S01]  /*91d60*/  LDS.128 R32, [R154] ;  /* 0x000000009a207984 */ /* 0x000e620000000c00 */
[----:B------:R-:W-:Y:S06]  /*91d70*/  BAR.SYNC.DEFER_BLOCKING 0x0 ;  /* 0x0000000000007b1d */ /* 0x000fec0000010000 */
[----:B-1----:R1:W-:Y:S04]  /*91d80*/  STL.64 [R1+0x1ab0], R32 ;  /* 0x001ab02001007387 */ /* 0x0023e80000100a00 */
[----:B------:R-:W-:Y:S04]  /*91d90*/  STL.64 [R1+0x1ab8], R34 ;  /* 0x001ab82201007387 */ /* 0x000fe80000100a00 */
[----:B------:R-:W3:Y:S04]  /*91da0*/  LDL.LU R41, [R1+0x2c8] ;  /* 0x0002c80001297983 */ /* 0x000ee80000300800 */
[----:B-1----:R-:W2:Y:S04]  /*91db0*/  LDL.LU R32, [R1+0x1ac4] ;  /* 0x001ac40001207983 */ /* 0x002ea80000300800 */
[----:B----4-:R-:W-:Y:S01]  /*91dc0*/  STSM.16.M88.4 [R152], R36 ;  /* 0x0000002498007844 */ /* 0x010fe20000000200 */
[----:B------:R-:W-:Y:S06]  /*91dd0*/  BAR.SYNC.DEFER_BLOCKING 0x0 ;  /* 0x0000000000007b1d */ /* 0x000fec0000010000 */
[----:B------:R-:W1:Y:S02]  /*91de0*/  LDS.128 R36, [R154] ;  /* 0x000000009a247984 */ /* 0x000e640000000c00 */
        /* <DEDUP_REMOVED lines=51> */
[----:B-1----:R-:W-:Y:S04]  /*92120*/  STL [R1+0x2c4], R41 ;  /* 0x0002c42901007387 */ /* 0x002fe80000100800 */
[----:B------:R-:W-:Y:S04]  /*92130*/  STL.64 [R1+0x2c8], R42 ;  /* 0x0002c82a01007387 */ /* 0x000fe80000100a00 */
[----:B------:R-:W3:Y:S04]  /*92140*/  LDL.LU R37, [R1+0x12d8] ;  /* 0x0012d80001257983 */ /* 0x000ee80000300800 */
[----:B------:R-:W3:Y:S04]  /*92150*/  LDL.LU R38, [R1+0xed0] ;  /* 0x000ed00001267983 */ /* 0x000ee80000300800 */
[----:B------:R-:W3:Y:S01]  /*92160*/  LDL.LU R39, [R1+0xed8] ;  /* 0x000ed80001277983 */ /* 0x000ee20000300800 */
[----:B------:R-:W-:-:S03]  /*92170*/  IMAD.MOV.U32 R171, RZ, RZ, R40 ;  /* 0x000000ffffab7224 */ /* 0x000fc600078e0028 */
        /* <DEDUP_REMOVED lines=34> */
[----:B------:R-:W-:Y:S01]  /*923a0*/  BAR.SYNC.DEFER_BLOCKING 0x0 ;  /* 0x0000000000007b1d */ /* 0x000fe20000010000 */
[----:B-1----:R-:W-:-:S05]  /*923b0*/  IMAD.MOV.U32 R172, RZ, RZ, R41 ;  /* 0x000000ffffac7224 */ /* 0x002fca00078e0029 */
[----:B------:R-:W-:Y:S04]  /*923c0*/  STL [R1+0x12c0], R40 ;  /* 0x0012c02801007387 */ /* 0x000fe80000100800 */
[----:B------:R-:W-:Y:S04]  /*923d0*/  STL.64 [R1+0x12c8], R42 ;  /* 0x0012c82a01007387 */ /* 0x000fe80000100a00 */
[----:B------:R-:W-:Y:S04]  /*923e0*/  STL [R1+0x3234], R172 ;  /* 0x003234ac01007387 */ /* 0x000fe80000100800 */
        /* <DEDUP_REMOVED lines=28> */
[----:B-1----:R-:W-:Y:S04]  /*925b0*/  STL [R1+0x6d4], R41 ;  /* 0x0006d42901007387 */ /* 0x002fe80000100800 */
[----:B------:R-:W-:Y:S04]  /*925c0*/  STL.64 [R1+0x6d8], R42 ;  /* 0x0006d82a01007387 */ /* 0x000fe80000100a00 */
[----:B------:R-:W2:Y:S04]  /*925d0*/  LDL.LU R33, [R1+0x1ae8] ;  /* 0x001ae80001217983 */ /* 0x000ea80000300800 */
[----:B------:R-:W2:Y:S04]  /*925e0*/  LDL.LU R34, [R1+0x16e0] ;  /* 0x0016e00001227983 */ /* 0x000ea80000300800 */
[----:B------:R-:W2:Y:S04]  /*925f0*/  LDL.LU R35, [R1+0x16e8] ;  /* 0x0016e80001237983 */ /* 0x000ea80000300800 */
[----:B---3--:R1:W-:Y:S01]  /*92600*/  STSM.16.M88.4 [R152], R36 ;  /* 0x0000002498007844 */ /* 0x0083e20000000200 */
[----:B------:R-:W-:Y:S01]  /*92610*/  IMAD.MOV.U32 R172, RZ, RZ, R40 ;  /* 0x000000ffffac7224 */ /* 0x000fe200078e0028 */
        /* <DEDUP_REMOVED lines=25> */
[----:B------:R-:W-:Y:S04]  /*927b0*/  STL.64 [R1+0x1ad0], R40 ;  /* 0x001ad02801007387 */ /* 0x000fe80000100a00 */
[----:B------:R-:W-:Y:S04]  /*927c0*/  STL [R1+0x1adc], R43 ;  /* 0x001adc2b01007387 */ /* 0x000fe80000100800 */
[----:B------:R-:W-:Y:S04]  /*927d0*/  STL [R1+0x3228], R173 ;  /* 0x003228ad01007387 */ /* 0x000fe80000100800 */
[----:B------:R-:W3:Y:S01]  /*927e0*/  LDL.LU R37, [R1+0x2e8] ;  /* 0x0002e80001257983 */ /* 0x000ee20000300800 */
[----:B------:R-:W-:-:S02]  /*927f0*/  IMAD.MOV.U32 R38, RZ, RZ, R80 ;  /* 0x000000ffff267224 */ /* 0x000fc400078e0050 */
[----:B------:R-:W-:Y:S01]  /*92800*/  IMAD.MOV.U32 R39, RZ, RZ, R82 ;  /* 0x000000ffff277224 */ /* 0x000fe200078e0052 */
[----:B--2---:R1:W-:Y:S01]  /*92810*/  STSM.16.M88.4 [R152], R32 ;  /* 0x0000002098007844 */ /* 0x0043e20000000200 */
[----:B------:R-:W-:Y:S06]  /*92820*/  BAR.SYNC.DEFER_BLOCKING 0x0 ;  /* 0x0000000000007b1d */ /* 0x000fec0000010000 */
[----:B-1----:R-:W2:Y:S04]  /*92830*/  LDL.LU R32, [R1+0x1ae4] ;  /* 0x001ae40001207983 */ /* 0x002ea80000300800 */
[----:B------:R-:W1:Y:S01]  /*92840*/  LDS.128 R40, [R154] ;  /* 0x000000009a287984 */ /* 0x000e620000000c00 */
[----:B------:R-:W-:Y:S01]  /*92850*/  BAR.SYNC.DEFER_BLOCKING 0x0 ;  /* 0x0000000000007b1d */ /* 0x000fe20000010000 */
[----:B-1----:R-:W-:-:S05]  /*92860*/  IMAD.MOV.U32 R155, RZ, RZ, R42 ;  /* 0x000000ffff9b7224 */ /* 0x002fca00078e002a */
[----:B------:R-:W-:Y:S04]  /*92870*/  STL.64 [R1+0x16d0], R40 ;  /* 0x0016d02801007387 */ /* 0x000fe80000100a00 */
[----:B------:R-:W-:Y:S04]  /*92880*/  STL [R1+0x16dc], R43 ;  /* 0x0016dc2b01007387 */ /* 0x000fe80000100800 */
[----:B------:R-:W-:Y:S04]  /*92890*/  STL [R1+0x3224], R155 ;  /* 0x0032249b01007387 */ /* 0x000fe80000100800 */
        /* <DEDUP_REMOVED lines=17> */
[----:B------:R-:W-:Y:S01]  /*929b0*/  BAR.SYNC.DEFER_BLOCKING 0x0 ;  /* 0x0000000000007b1d */ /* 0x000fe20000010000 */
[----:B-1----:R-:W-:-:S05]  /*929c0*/  IMAD.MOV.U32 R173, RZ, RZ, R41 ;  /* 0x000000ffffad7224 */ /* 0x002fca00078e0029 */
[----:B------:R-:W-:Y:S04]  /*929d0*/  STL [R1+0xee0], R40 ;  /* 0x000ee02801007387 */ /* 0x000fe80000100800 */
[----:B------:R-:W-:Y:S04]  /*929e0*/  STL.64 [R1+0xee8], R42 ;  /* 0x000ee82a01007387 */ /* 0x000fe80000100a00 */
        /* <DEDUP_REMOVED lines=961> */
[----:B-1----:R-:W-:Y:S04]  /*96600*/  STL.64 [R1], R40 ;  /* 0x0000002801007387 */ /* 0x002fe80000100a00 */
[----:B------:R-:W-:Y:S04]  /*96610*/  STL.64 [R1+0x8], R42 ;  /* 0x0000082a01007387 */ /* 0x000fe80000100a00 */
[----:B------:R-:W2:Y:S04]  /*96620*/  LDL.LU R33, [R1+0xbac] ;  /* 0x000bac0001217983 */ /* 0x000ea80000300800 */
[----:B------:R-:W2:Y:S04]  /*96630*/  LDL.LU R34, [R1+0x7a4] ;  /* 0x0007a40001227983 */ /* 0x000ea80000300800 */
[----:B------:R-:W2:Y:S04]  /*96640*/  LDL.LU R35, [R1+0x7ac] ;  /* 0x0007ac0001237983 */ /* 0x000ea80000300800 */
[----:B---3--:R1:W-:Y:S01]  /*96650*/  STSM.16.M88.4 [R152], R36 ;  /* 0x0000002498007844 */ /* 0x0083e20000000200 */
[----:B------:R-:W-:Y:S06]  /*96660*/  BAR.SYNC.DEFER_BLOCKING 0x0 ;  /* 0x0000000000007b1d */ /* 0x000fec0000010000 */
[----:B-1----:R-:W3:Y:S04]  /*96670*/  LDL.LU R36, [R1+0x3a4] ;  /* 0x0003a40001247983 */ /* 0x002ee80000300800 */
[----:B------:R-:W3:Y:S04]  /*96680*/  LDL.LU R37, [R1+0x3ac] ;  /* 0x0003ac0001257983 */ /* 0x000ee80000300800 */
[----:B------:R-:W1:Y:S01]  /*96690*/  LDS.128 R240, [R154] ;  /* 0x000000009af07984 */ /* 0x000e620000000c00 */
[----:B------:R-:W-:Y:S01]  /*966a0*/  BAR.SYNC.DEFER_BLOCKING 0x0 ;  /* 0x0000000000007b1d */ /* 0x000fe20000010000 */
[----:B------:R-:W-:-:S02]  /*966b0*/  IMAD.MOV.U32 R38, RZ, RZ, R129 ;  /* 0x000000ffff267224 */ /* 0x000fc400078e0081 */
[----:B------:R-:W-:-:S03]  /*966c0*/  IMAD.MOV.U32 R39, RZ, RZ, R131 ;  /* 0x000000ffff277224 */ /* 0x000fc600078e0083 */
[----:B--2---:R2:W-:Y:S02]  /*966d0*/  STSM.16.M88.4 [R152], R32 ;  /* 0x0000002098007844 */ /* 0x0045e40000000200 */
[----:B------:R-:W-:Y:S06]  /*966e0*/  BAR.SYNC.DEFER_BLOCKING 0x0 ;  /* 0x0000000000007b1d */ /* 0x000fec0000010000 */
[----:B--2---:R-:W2:Y:S04]  /*966f0*/  LDL.LU R32, [R1+0x1bb0] ;  /* 0x001bb00001207983 */ /* 0x004ea80000300800 */
[----:B------:R-:W2:Y:S04]  /*96700*/  LDL.LU R33, [R1+0x1bb8] ;  /* 0x001bb80001217983 */ /* 0x000ea80000300800 */
[----:B------:R-:W2:Y:S04]  /*96710*/  LDL.LU R34, [R1+0x17b0] ;  /* 0x0017b00001227983 */ /* 0x000ea80000300800 */
[----:B------:R-:W2:Y:S04]  /*96720*/  LDL.LU R35, [R1+0x17b8] ;  /* 0x0017b80001237983 */ /* 0x000ea80000300800 */
[----:B------:R-:W4:Y:S01]  /*96730*/  LDS.128 R236, [R154] ;  /* 0x000000009aec7984 */ /* 0x000f220000000c00 */
[----:B------:R-:W-:Y:S06]  /*96740*/  BAR.SYNC.DEFER_BLOCKING 0x0 ;  /* 0x0000000000007b1d */ /* 0x000fec0000010000 */
[----:B---3--:R3:W-:Y:S02]  /*96750*/  STSM.16.M88.4 [R152], R36 ;  /* 0x0000002498007844 */ /* 0x0087e40000000200 */
[----:B------:R-:W-:Y:S06]  /*96760*/  BAR.SYNC.DEFER_BLOCKING 0x0 ;  /* 0x0000000000007b1d */ /* 0x000fec0000010000 */
[----:B---3--:R-:W3:Y:S04]  /*96770*/  LDL.LU R36, [R1+0x13b0] ;  /* 0x0013b00001247983 */ /* 0x008ee80000300800 */
[----:B------:R-:W3:Y:S04]  /*96780*/  LDL.LU R37, [R1+0x13b8] ;  /* 0x0013b80001257983 */ /* 0x000ee80000300800 */
[----:B------:R-:W3:Y:S04]  /*96790*/  LDL.LU R38, [R1+0xfb0] ;  /* 0x000fb00001267983 */ /* 0x000ee80000300800 */
[----:B------:R-:W3:Y:S04]  /*967a0*/  LDL.LU R39, [R1+0xfb8] ;  /* 0x000fb80001277983 */ /* 0x000ee80000300800 */
[----:B------:R-:W4:Y:S01]  /*967b0*/  LDS.128 R232, [R154] ;  /* 0x000000009ae87984 */ /* 0x000f220000000c00 */
[----:B------:R-:W-:Y:S06]  /*967c0*/  BAR.SYNC.DEFER_BLOCKING 0x0 ;  /* 0x0000000000007b1d */ /* 0x000fec0000010000 */
        /* <DEDUP_REMOVED lines=12> */
[----:B------:R-:W4:Y:S01]  /*96890*/  LDS.128 R224, [R154] ;  /* 0x000000009ae07984 */ /* 0x000f220000000c00 */
        /* <DEDUP_REMOVED lines=209> */
[----:B------:R-:W4:Y:S04]  /*975b0*/  LDL.LU R40, [R1+0xbe4] ;  /* 0x000be40001287983 */ /* 0x000f280000300800 */
        /* <DEDUP_REMOVED lines=9> */
[----:B------:R-:W1:Y:S01]  /*97650*/  LDS.128 R72, [R154] ;  /* 0x000000009a487984 */ /* 0x000e620000000c00 */
[----:B------:R-:W-:Y:S06]  /*97660*/  BAR.SYNC.DEFER_BLOCKING 0x0 ;  /* 0x0000000000007b1d */ /* 0x000fec0000010000 */
[----:B--2---:R-:W-:Y:S02]  /*97670*/  STSM.16.M88.4 [R152], R32 ;  /* 0x0000002098007844 */ /* 0x004fe40000000200 */
[----:B------:R-:W-:Y:S06]  /*97680*/  BAR.SYNC.DEFER_BLOCKING 0x0 ;  /* 0x0000000000007b1d */ /* 0x000fec0000010000 */
[----:B------:R-:W2:Y:S02]  /*97690*/  LDS.128 R64, [R154] ;  /* 0x000000009a407984 */ /* 0x000ea40000000c00 */
[----:B------:R-:W-:Y:S06]  /*976a0*/  BAR.SYNC.DEFER_BLOCKING 0x0 ;  /* 0x0000000000007b1d */ /* 0x000fec0000010000 */
[----:B---3--:R3:W-:Y:S02]  /*976b0*/  STSM.16.M88.4 [R152], R36 ;  /* 0x0000002498007844 */ /* 0x0087e40000000200 */
[----:B------:R-:W-:Y:S06]  /*976c0*/  BAR.SYNC.DEFER_BLOCKING 0x0 ;  /* 0x0000000000007b1d */ /* 0x000fec0000010000 */
[----:B---3--:R-:W3:Y:S04]  /*976d0*/  LDL.LU R36, [R1+0x13f0] ;  /* 0x0013f00001247983 */ /* 0x008ee80000300800 */
[----:B------:R-:W3:Y:S04]  /*976e0*/  LDL.LU R37, [R1+0x13f8] ;  /* 0x0013f80001257983 */ /* 0x000ee80000300800 */
[----:B------:R-:W3:Y:S04]  /*976f0*/  LDL.LU R38, [R1+0xff0] ;  /* 0x000ff00001267983 */ /* 0x000ee80000300800 */
[----:B------:R-:W3:Y:S04]  /*97700*/  LDL.LU R39, [R1+0xff8] ;  /* 0x000ff80001277983 */ /* 0x000ee80000300800 */
[----:B------:R-:W2:Y:S01]  /*97710*/  LDS.128 R32, [R154] ;  /* 0x000000009a207984 */ /* 0x000ea20000000c00 */
[----:B------:R-:W-:Y:S06]  /*97720*/  BAR.SYNC.DEFER_BLOCKING 0x0 ;  /* 0x0000000000007b1d */ /* 0x000fec0000010000 */
[----:B------:R-:W2:Y:S04]  /*97730*/  LDL.LU R56, [R1+0xbf0] ;  /* 0x000bf00001387983 */ /* 0x000ea80000300800 */
[----:B------:R-:W2:Y:S04]  /*97740*/  LDL.LU R57, [R1+0xbf8] ;  /* 0x000bf80001397983 */ /* 0x000ea80000300800 */
[----:B------:R-:W2:Y:S04]  /*97750*/  LDL.LU R58, [R1+0x7f0] ;  /* 0x0007f000013a7983 */ /* 0x000ea80000300800 */
[----:B------:R-:W2:Y:S04]  /*97760*/  LDL.LU R59, [R1+0x7f8] ;  /* 0x0007f800013b7983 */ /* 0x000ea80000300800 */
[----:B----4-:R-:W-:Y:S01]  /*97770*/  STSM.16.M88.4 [R152], R40 ;  /* 0x0000002898007844 */ /* 0x010fe20000000200 */
[----:B------:R-:W-:Y:S06]  /*97780*/  BAR.SYNC.DEFER_BLOCKING 0x0 ;  /* 0x0000000000007b1d */ /* 0x000fec0000010000 */
[----:B------:R-:W4:Y:S02]  /*97790*/  LDS.128 R44, [R154] ;  /* 0x000000009a2c7984 */ /* 0x000f240000000c00 */
[----:B------:R-:W-:Y:S06]  /*977a0*/  BAR.SYNC.DEFER_BLOCKING 0x0 ;  /* 0x0000000000007b1d */ /* 0x000fec0000010000 */
[----:B------:R1:W-:Y:S02]  /*977b0*/  STSM.16.M88.4 [R152], R52 ;  /* 0x0000003498007844 */ /* 0x0003e40000000200 */
[----:B------:R-:W-:Y:S06]  /*977c0*/  BAR.SYNC.DEFER_BLOCKING 0x0 ;  /* 0x0000000000007b1d */ /* 0x000fec0000010000 */
[----:B-1----:R-:W4:Y:S04]  /*977d0*/  LDL.LU R52, [R1+0x3f0] ;  /* 0x0003f00001347983 */ /* 0x002f280000300800 */
[----:B------:R-:W4:Y:S04]  /*977e0*/  LDL.LU R53, [R1+0x3f8] ;  /* 0x0003f80001357983 */ /* 0x000f280000300800 */
[----:B------:R-:W1:Y:S01]  /*977f0*/  LDS.128 R48, [R154] ;  /* 0x000000009a307984 */ /* 0x000e620000000c00 */
[----:B------:R-:W-:Y:S06]  /*97800*/  BAR.SYNC.DEFER_BLOCKING 0x0 ;  /* 0x0000000000007b1d */ /* 0x000fec0000010000 */
[----:B------:R1:W-:Y:S02]  /*97810*/  STSM.16.M88.4 [R152], R60 ;  /* 0x0000003c98007844 */ /* 0x0003e40000000200 */
[----:B------:R-:W-:Y:S06]  /*97820*/  BAR.SYNC.DEFER_BLOCKING 0x0 ;  /* 0x0000000000007b1d */ /* 0x000fec0000010000 */
[----:B-1----:R-:W4:Y:S04]  /*97830*/  LDL.LU R60, [R1+0x1bf4] ;  /* 0x001bf400013c7983 */ /* 0x002f280000300800 */
        /* <DEDUP_REMOVED lines=16> */
[----:B------:R-:W-:Y:S01]  /*97940*/  BAR.SYNC.DEFER_BLOCKING 0x0 ;  /* 0x0000000000007b1d */ /* 0x000fe20000010000 */
[----:B------:R-:W-:-:S02]  /*97950*/  IMAD.MOV.U32 R54, RZ, RZ, R148 ;  /* 0x000000ffff367224 */ /* 0x000fc400078e0094 */
[----:B------:R-:W-:-:S03]  /*97960*/  IMAD.MOV.U32 R55, RZ, RZ, R150 ;  /* 0x000000ffff377224 */ /* 0x000fc600078e0096 */
[----:B------:R-:W4:Y:S04]  /*97970*/  LDL.LU R141, [R1+0x1800] ;  /* 0x00180000018d7983 */ /* 0x000f280000300800 */
[----:B------:R-:W4:Y:S04]  /*97980*/  LDL.LU R139, [R1+0x287c] ;  /* 0x00287c00018b7983 */ /* 0x000f280000300800 */
[----:B---3--:R-:W-:Y:S01]  /*97990*/  STSM.16.M88.4 [R152], R36 ;  /* 0x0000002498007844 */ /* 0x008fe20000000200 */
[----:B------:R-:W-:Y:S06]  /*979a0*/  BAR.SYNC.DEFER_BLOCKING 0x0 ;  /* 0x0000000000007b1d */ /* 0x000fec0000010000 */
[----:B------:R-:W3:Y:S02]  /*979b0*/  LDS.128 R36, [R154] ;  /* 0x000000009a247984 */ /* 0x000ee40000000c00 */
[----:B------:R-:W-:Y:S06]  /*979c0*/  BAR.SYNC.DEFER_BLOCKING 0x0 ;  /* 0x0000000000007b1d */ /* 0x000fec0000010000 */
[----:B--2---:R-:W-:Y:S02]  /*979d0*/  STSM.16.M88.4 [R152], R56 ;  /* 0x0000003898007844 */ /* 0x004fe40000000200 */
[----:B------:R-:W-:Y:S06]  /*979e0*/  BAR.SYNC.DEFER_BLOCKING 0x0 ;  /* 0x0000000000007b1d */ /* 0x000fec0000010000 */
[----:B------:R-:W2:Y:S02]  /*979f0*/  LDS.128 R56, [R154] ;  /* 0x000000009a387984 */ /* 0x000ea40000000c00 */
[----:B------:R-:W-:Y:S06]  /*97a00*/  BAR.SYNC.DEFER_BLOCKING 0x0 ;  /* 0x0000000000007b1d */ /* 0x000fec0000010000 */
[----:B----4-:R-:W-:Y:S02]  /*97a10*/  STSM.16.M88.4 [R152], R52 ;  /* 0x0000003498007844 */ /* 0x010fe40000000200 */
[----:B------:R-:W-:Y:S06]  /*97a20*/  BAR.SYNC.DEFER_BLOCKING 0x0 ;  /* 0x0000000000007b1d */ /* 0x000fec0000010000 */
[----:B------:R-:W4:Y:S02]  /*97a30*/  LDS.128 R52, [R154] ;  /* 0x000000009a347984 */ /* 0x000f240000000c00 */
[----:B------:R-:W-:Y:S06]  /*97a40*/  BAR.SYNC.DEFER_BLOCKING 0x0 ;  /* 0x0000000000007b1d */ /* 0x000fec0000010000 */
[----:B------:R-:W-:Y:S02]  /*97a50*/  STSM.16.M88.4 [R152], R60 ;  /* 0x0000003c98007844 */ /* 0x000fe40000000200 */
[----:B------:R-:W-:Y:S06]  /*97a60*/  BAR.SYNC.DEFER_BLOCKING 0x0 ;  /* 0x0000000000007b1d */ /* 0x000fec0000010000 */
[----:B------:R-:W4:Y:S02]  /*97a70*/  LDS.128 R60, [R154] ;  /* 0x000000009a3c7984 */ /* 0x000f240000000c00 */
[----:B------:R-:W-:Y:S06]  /*97a80*/  BAR.SYNC.DEFER_BLOCKING 0x0 ;  /* 0x0000000000007b1d */ /* 0x000fec0000010000 */
[----:B------:R-:W-:Y:S02]  /*97a90*/  STSM.16.M88.4 [R152], R68 ;  /* 0x0000004498007844 */ /* 0x000fe40000000200 */
[----:B------:R-:W-:Y:S06]  /*97aa0*/  BAR.SYNC.DEFER_BLOCKING 0x0 ;  /* 0x0000000000007b1d */ /* 0x000fec0000010000 */
[----:B------:R-:W4:Y:S02]  /*97ab0*/  LDS.128 R68, [R154] ;  /* 0x000000009a447984 */ /* 0x000f240000000c00 */
[----:B------:R-:W-:Y:S06]  /*97ac0*/  BAR.SYNC.DEFER_BLOCKING 0x0 ;  /* 0x0000000000007b1d */ /* 0x000fec0000010000 */
[----:B------:R1:W-:Y:S02]  /*97ad0*/  STSM.16.M88.4 [R152], R76 ;  /* 0x0000004c98007844 */ /* 0x0003e40000000200 */
[----:B------:R-:W-:Y:S06]  /*97ae0*/  BAR.SYNC.DEFER_BLOCKING 0x0 ;  /* 0x0000000000007b1d */ /* 0x000fec0000010000 */
[----:B-1----:R-:W3:Y:S04]  /*97af0*/  LDL.LU R76, [R1+0x3f4] ;  /* 0x0003f400014c7983 */ /* 0x002ee80000300800 */
[----:B------:R-:W3:Y:S04]  /*97b00*/  LDL.LU R77, [R1+0x3fc] ;  /* 0x0003fc00014d7983 */ /* 0x000ee80000300800 */
[----:B------:R-:W2:Y:S04]  /*97b10*/  LDL.LU R142, [R1+0x1000] ;  /* 0x00100000018e7983 */ /* 0x000ea80000300800 */
[----:B------:R-:W4:Y:S04]  /*97b20*/  LDL.LU R140, [R1+0x800] ;  /* 0x00080000018c7983 */ /* 0x000f280000300800 */
[----:B------:R-:W1:Y:S01]  /*97b30*/  LDS.128 R80, [R154] ;  /* 0x000000009a507984 */ /* 0x000e620000000c00 */
[----:B------:R-:W-:-:S02]  /*97b40*/  IMAD.MOV.U32 R78, RZ, RZ, R149 ;  /* 0x000000ffff4e7224 */ /* 0x000fc400078e0095 */
[----:B------:R-:W-:Y:S01]  /*97b50*/  IMAD.MOV.U32 R79, RZ, RZ, R151 ;  /* 0x000000ffff4f7224 */ /* 0x000fe200078e0097 */
[----:B------:R-:W-:Y:S01]  /*97b60*/  BAR.SYNC.DEFER_BLOCKING 0x0 ;  /* 0x0000000000007b1d */ /* 0x000fe20000010000 */
[----:B------:R-:W-:Y:S01]  /*97b70*/  ISETP.LT.AND P4, PT, R10, UR7, !P4 ;  /* 0x000000070a007c0c */ /* 0x000fe2000e781270 */
[----:B------:R-:W-:-:S04]  /*97b80*/  IMAD.WIDE R136, R138, 0x4, R2 ;  /* 0x000000048a887825 */ /* 0x000fc800078e0202 */
[----:B------:R-:W4:Y:S04]  /*97b90*/  LDL.LU R143, [R1+0x2874] ;  /* 0x00287400018f7983 */ /* 0x000f280000300800 */
[----:B---3--:R3:W-:Y:S01]  /*97ba0*/  STSM.16.M88.4 [R152], R76 ;  /* 0x0000004c98007844 */ /* 0x0087e20000000200 */
[----:B------:R-:W-:Y:S06]  /*97bb0*/  BAR.SYNC.DEFER_BLOCKING 0x0 ;  /* 0x0000000000007b1d */ /* 0x000fec0000010000 */
[----:B------:R1:W-:Y:S01]  /*97bc0*/  @P4 STG.E desc[UR4][R136.64], R145 ;  /* 0x0000009188004986 */ /* 0x0003e2000c101904 */
[----:B------:R-:W-:-:S04]  /*97bd0*/  ISETP.GE.AND P4, PT, R10, UR11, PT ;  /* 0x0000000b0a007c0c */ /* 0x000fc8000bf86270 */
[----:B------:R-:W-:Y:S01]  /*97be0*/  ISETP.LT.AND P5, PT, R12, UR6, !P4 ;  /* 0x000000060c007c0c */ /* 0x000fe2000e7a1270 */
[C---:B---3--:R-:W-:Y:S01]  /*97bf0*/  IMAD.WIDE R76, R138.reuse, 0x4, R4 ;  /* 0x000000048a4c7825 */ /* 0x048fe200078e0204 */
[----:B-1----:R-:W3:Y:S11]  /*97c00*/  LDL.LU R145, [R1+0x1e24] ;  /* 0x001e240001917983 */ /* 0x002ef60000300800 */
[----:B------:R1:W-:Y:S01]  /*97c10*/  @P5 STG.E desc[UR4][R76.64], R146 ;  /* 0x000000924c005986 */ /* 0x0003e2000c101904 */
[----:B------:R-:W-:Y:S01]  /*97c20*/  ISETP.LT.AND P5, PT, R13, UR8, !P4 ;  /* 0x000000080d007c0c */ /* 0x000fe2000e7a1270 */
[----:B------:R-:W-:Y:S01]  /*97c30*/  ULDC UR8, c[0x0][0x228] ;  /* 0x00008a0000087ab9 */ /* 0x000fe20000000800 */
[----:B-1----:R-:W-:-:S11]  /*97c40*/  IMAD.WIDE R76, R138, 0x4, R6 ;  /* 0x000000048a4c7825 */ /* 0x002fd600078e0206 */
[----:B------:R1:W-:Y:S02]  /*97c50*/  @P5 STG.E desc[UR4][R76.64], R144 ;  /* 0x000000904c005986 */ /* 0x0003e4000c101904 */
[----:B-1----:R-:W-:Y:S02]  /*97c60*/  IMAD.WIDE R76, R138, 0x4, R8 ;  /* 0x000000048a4c7825 */ /* 0x002fe400078e0208 */
[----:B------:R-:W3:Y:S04]  /*97c70*/  LDL.LU R138, [R1+0x2554] ;  /* 0x00255400018a7983 */ /* 0x000ee80000300800 */
[----:B------:R-:W3:Y:S01]  /*97c80*/  LDL.LU R146, [R1+0x1e14] ;  /* 0x001e140001927983 */ /* 0x000ee20000300800 */
[----:B------:R-:W-:Y:S01]  /*97c90*/  ISETP.LT.AND P4, PT, R14, UR8, !P4 ;  /* 0x000000080e007c0c */ /* 0x000fe2000e781270 */
[----:B------:R-:W-:Y:S01]  /*97ca0*/  VIADD R78, R10, 0x1 ;  /* 0x000000010a4e7836 */ /* 0x000fe20000000000 */
[----:B------:R-:W-:Y:S01]  /*97cb0*/  ULDC.64 UR8, c[0x0][0x228] ;  /* 0x00008a0000087ab9 */ /* 0x000fe20000000a00 */
[----:B------:R-:W3:Y:S10]  /*97cc0*/  LDL.LU R144, [R1+0x1e04] ;  /* 0x001e040001907983 */ /* 0x000ef40000300800 */
[----:B------:R1:W-:Y:S01]  /*97cd0*/  @P4 STG.E desc[UR4][R76.64], R141 ;  /* 0x0000008d4c004986 */ /* 0x0003e2000c101904 */
[----:B------:R-:W-:Y:S01]  /*97ce0*/  ISETP.GE.AND P4, PT, R78, UR9, PT ;  /* 0x000000094e007c0c */ /* 0x000fe2000bf86270 */
[----:B------:R-:W-:-:S03]  /*97cf0*/  ULDC UR9, c[0x0][0x228] ;  /* 0x00008a0000097ab9 */ /* 0x000fc60000000800 */
[----:B------:R-:W-:Y:S01]  /*97d00*/  ISETP.LT.AND P5, PT, R11, UR10, !P4 ;  /* 0x0000000a0b007c0c */ /* 0x000fe2000e7a1270 */
[----:B-1----:R-:W-:Y:S01]  /*97d10*/  IMAD.WIDE R76, R139, 0x4, R2 ;  /* 0x000000048b4c7825 */ /* 0x002fe200078e0202 */
[----:B------:R-:W3:Y:S01]  /*97d20*/  LDL.LU R141, [R1+0x1804] ;  /* 0x00180400018d7983 */ /* 0x000ee20000300800 */
[----:B------:R-:W-:-:S10]  /*97d30*/  ULDC UR10, c[0x0][0x228] ;  /* 0x00008a00000a7ab9 */ /* 0x000fd40000000800 */
[----:B--2---:R1:W-:Y:S01]  /*97d40*/  @P5 STG.E desc[UR4][R76.64], R142 ;  /* 0x0000008e4c005986 */ /* 0x0043e2000c101904 */
[----:B------:R-:W-:Y:S01]  /*97d50*/  ISETP.LT.AND P5, PT, R12, UR9, !P4 ;  /* 0x000000090c007c0c */ /* 0x000fe2000e7a1270 */
[----:B------:R-:W-:Y:S01]  /*97d60*/  ULDC UR9, c[0x0][0x228] ;  /* 0x00008a0000097ab9 */ /* 0x000fe20000000800 */
[----:B-1----:R-:W-:-:S11]  /*97d70*/  IMAD.WIDE R76, R139, 0x4, R4 ;  /* 0x000000048b4c7825 */ /* 0x002fd600078e0204 */
[----:B----4-:R1:W-:Y:S04]  /*97d80*/  @P5 STG.E desc[UR4][R76.64], R140 ;  /* 0x0000008c4c005986 */ /* 0x0103e8000c101904 */
[----:B-1----:R-:W2:Y:S01]  /*97d90*/  LDL.LU R140, [R1+0x1004] ;  /* 0x00100400018c7983 */ /* 0x002ea20000300800 */
[----:B------:R-:W-:Y:S01]  /*97da0*/  ISETP.LT.AND P5, PT, R13, UR9, !P4 ;  /* 0x000000090d007c0c */ /* 0x000fe2000e7a1270 */
[----:B------:R-:W-:-:S12]  /*97db0*/  IMAD.WIDE R76, R139, 0x4, R6 ;  /* 0x000000048b4c7825 */ /* 0x000fd800078e0206 */
[----:B------:R1:W-:Y:S02]  /*97dc0*/  @P5 STG.E desc[UR4][R76.64], R248 ;  /* 0x000000f84c005986 */ /* 0x0003e4000c101904 */
[----:B-1----:R-:W-:Y:S02]  /*97dd0*/  IMAD.WIDE R76, R139, 0x4, R8 ;  /* 0x000000048b4c7825 */ /* 0x002fe400078e0208 */
[----:B------:R-:W4:Y:S01]  /*97de0*/  LDL.LU R139, [R1+0x804] ;  /* 0x00080400018b7983 */ /* 0x000f220000300800 */
[----:B------:R-:W-:Y:S01]  /*97df0*/  ISETP.LT.AND P4, PT, R14, UR8, !P4 ;  /* 0x000000080e007c0c */ /* 0x000fe2000e781270 */
[----:B------:R-:W-:Y:S01]  /*97e00*/  VIADD R78, R10, 0x2 ;  /* 0x000000020a4e7836 */ /* 0x000fe20000000000 */
[----:B------:R-:W-:Y:S01]  /*97e10*/  ULDC.64 UR8, c[0x0][0x228] ;  /* 0x00008a0000087ab9 */ /* 0x000fe20000000a00 */
[----:B------:R-:W4:Y:S10]  /*97e20*/  LDL.LU R142, [R1+0x2294] ;  /* 0x00229400018e7983 */ /* 0x000f340000300800 */
[----:B------:R1:W-:Y:S01]  /*97e30*/  @P4 STG.E desc[UR4][R76.64], R244 ;  /* 0x000000f44c004986 */ /* 0x0003e2000c101904 */
[----:B------:R-:W-:Y:S01]  /*97e40*/  ISETP.GE.AND P4, PT, R78, UR9, PT ;  /* 0x000000094e007c0c */ /* 0x000fe2000bf86270 */
[----:B------:R-:W-:-:S03]  /*97e50*/  ULDC UR9, c[0x0][0x228] ;  /* 0x00008a0000097ab9 */ /* 0x000fc60000000800 */
[----:B------:R-:W-:Y:S01]  /*97e60*/  ISETP.LT.AND P5, PT, R11, UR10, !P4 ;  /* 0x0000000a0b007c0c */ /* 0x000fe2000e7a1270 */
[----:B-1----:R-:W-:Y:S01]  /*97e70*/  IMAD.WIDE R76, R143, 0x4, R2 ;  /* 0x000000048f4c7825 */ /* 0x002fe200078e0202 */
[----:B------:R-:W-:-:S03]  /*97e80*/  ULDC UR10, c[0x0][0x228] ;  /* 0x00008a00000a7ab9 */ /* 0x000fc60000000800 */
[----:B------:R-:W-:-:S08]  /*97e90*/  VIADD R78, R10, 0x3 ;  /* 0x000000030a4e7836 */ /* 0x000fd00000000000 */
[----:B---3--:R1:W-:Y:S01]  /*97ea0*/  @P5 STG.E desc[UR4][R76.64], R145 ;  /* 0x000000914c005986 */ /* 0x0083e2000c101904 */
[----:B------:R-:W-:Y:S01]  /*97eb0*/  ISETP.LT.AND P5, PT, R12, UR9, !P4 ;  /* 0x000000090c007c0c */ /* 0x000fe2000e7a1270 */
[----:B------:R-:W-:Y:S01]  /*97ec0*/  ULDC UR9, c[0x0][0x228] ;  /* 0x00008a0000097ab9 */ /* 0x000fe20000000800 */
[----:B-1----:R-:W-:-:S11]  /*97ed0*/  IMAD.WIDE R76, R143, 0x4, R4 ;  /* 0x000000048f4c7825 */ /* 0x002fd600078e0204 */
[----:B------:R1:W-:Y:S01]  /*97ee0*/  @P5 STG.E desc[UR4][R76.64], R146 ;  /* 0x000000924c005986 */ /* 0x0003e2000c101904 */
[----:B------:R-:W-:Y:S01]  /*97ef0*/  ISETP.LT.AND P5, PT, R13, UR9, !P4 ;  /* 0x000000090d007c0c */ /* 0x000fe2000e7a1270 */
[----:B-1----:R-:W-:-:S12]  /*97f00*/  IMAD.WIDE R76, R143, 0x4, R6 ;  /* 0x000000048f4c7825 */ /* 0x002fd800078e0206 */
[----:B------:R1:W-:Y:S04]  /*97f10*/  @P5 STG.E desc[UR4][R76.64], R144 ;  /* 0x000000904c005986 */ /* 0x0003e8000c101904 */
[----:B-1----:R-:W3:Y:S01]  /*97f20*/  LDL.LU R144, [R1+0x1e28] ;  /* 0x001e280001907983 */ /* 0x002ee20000300800 */
[----:B------:R-:W-:Y:S01]  /*97f30*/  IMAD.WIDE R76, R143, 0x4, R8 ;  /* 0x000000048f4c7825 */ /* 0x000fe200078e0208 */
[----:B------:R-:W-:Y:S01]  /*97f40*/  ISETP.LT.AND P4, PT, R14, UR8, !P4 ;  /* 0x000000080e007c0c */ /* 0x000fe2000e781270 */
[----:B------:R-:W-:Y:S01]  /*97f50*/  ULDC.64 UR8, c[0x0][0x228] ;  /* 0x00008a0000087ab9 */ /* 0x000fe20000000a00 */
[----:B------:R-:W3:Y:S11]  /*97f60*/  LDL.LU R143, [R1+0x1e18] ;  /* 0x001e1800018f7983 */ /* 0x000ef60000300800 */
[----:B------:R1:W-:Y:S01]  /*97f70*/  @P4 STG.E desc[UR4][R76.64], R141 ;  /* 0x0000008d4c004986 */ /* 0x0003e2000c101904 */
[----:B------:R-:W-:Y:S01]  /*97f80*/  ISETP.GE.AND P4, PT, R78, UR9, PT ;  /* 0x000000094e007c0c */ /* 0x000fe2000bf86270 */
[----:B------:R-:W-:-:S03]  /*97f90*/  ULDC UR9, c[0x0][0x228] ;  /* 0x00008a0000097ab9 */ /* 0x000fc60000000800 */
[----:B------:R-:W-:Y:S01]  /*97fa0*/  ISETP.LT.AND P5, PT, R11, UR10, !P4 ;  /* 0x0000000a0b007c0c */ /* 0x000fe2000e7a1270 */
[----:B-1----:R-:W3:Y:S01]  /*97fb0*/  LDL.LU R141, [R1+0x1e08] ;  /* 0x001e0800018d7983 */ /* 0x002ee20000300800 */
[----:B------:R-:W-:Y:S01]  /*97fc0*/  IMAD.WIDE R76, R138, 0x4, R2 ;  /* 0x000000048a4c7825 */ /* 0x000fe200078e0202 */
[----:B------:R-:W-:-:S10]  /*97fd0*/  ULDC UR10, c[0x0][0x228] ;  /* 0x00008a00000a7ab9 */ /* 0x000fd40000000800 */
[----:B--2---:R1:W-:Y:S04]  /*97fe0*/  @P5 STG.E desc[UR4][R76.64], R140 ;  /* 0x0000008c4c005986 */ /* 0x0043e8000c101904 */
[----:B-1----:R-:W2:Y:S01]  /*97ff0*/  LDL.LU R140, [R1+0x1808] ;  /* 0x00180800018c7983 */ /* 0x002ea20000300800 */
[----:B------:R-:W-:Y:S01]  /*98000*/  ISETP.LT.AND P5, PT, R12, UR9, !P4 ;  /* 0x000000090c007c0c */ /* 0x000fe2000e7a1270 */
[----:B------:R-:W-:Y:S01]  /*98010*/  IMAD.WIDE R76, R138, 0x4, R4 ;  /* 0x000000048a4c7825 */ /* 0x000fe200078e0204 */
[----:B------:R-:W-:-:S11]  /*98020*/  ULDC UR9, c[0x0][0x228] ;  /* 0x00008a0000097ab9 */ /* 0x000fd60000000800 */
[----:B----4-:R1:W-:Y:S01]  /*98030*/  @P5 STG.E desc[UR4][R76.64], R139 ;  /* 0x0000008b4c005986 */ /* 0x0103e2000c101904 */
[----:B------:R-:W-:-:S03]  /*98040*/  ISETP.LT.AND P5, PT, R13, UR9, !P4 ;  /* 0x000000090d007c0c */ /* 0x000fc6000e7a1270 */
[----:B-1----:R-:W4:Y:S01]  /*98050*/  LDL.LU R139, [R1+0x1008] ;  /* 0x00100800018b7983 */ /* 0x002f220000300800 */
[----:B------:R-:W-:-:S09]  /*98060*/  IMAD.WIDE R76, R138, 0x4, R6 ;  /* 0x000000048a4c7825 */ /* 0x000fd200078e0206 */
[----:B------:R1:W-:Y:S02]  /*98070*/  @P5 STG.E desc[UR4][R76.64], R249 ;  /* 0x000000f94c005986 */ /* 0x0003e4000c101904 */
[----:B-1----:R-:W-:Y:S02]  /*98080*/  IMAD.WIDE R76, R138, 0x4, R8 ;  /* 0x000000048a4c7825 */ /* 0x002fe400078e0208 */
[----:B------:R-:W4:Y:S01]  /*98090*/  LDL.LU R138, [R1+0x808] ;  /* 0x00080800018a7983 */ /* 0x000f220000300800 */
[----:B------:R-:W-:Y:S01]  /*980a0*/  ISETP.LT.AND P4, PT, R14, UR8, !P4 ;  /* 0x000000080e007c0c */ /* 0x000fe2000e781270 */
[----:B------:R-:W-:Y:S01]  /*980b0*/  VIADD R78, R10, 0x4 ;  /* 0x000000040a4e7836 */ /* 0x000fe20000000000 */
[----:B------:R-:W-:-:S11]  /*980c0*/  ULDC.64 UR8, c[0x0][0x228] ;  /* 0x00008a0000087ab9 */ /* 0x000fd60000000a00 */
        /* <DEDUP_REMOVED lines=12> */
[----:B------:R-:W-:-:S03]  /*98190*/  ISETP.LT.AND P5, PT, R13, UR9, !P4 ;  /* 0x000000090d007c0c */ /* 0x000fc6000e7a1270 */
[----:B-1----:R-:W3:Y:S01]  /*981a0*/  LDL.LU R143, [R1+0x1e2c] ;  /* 0x001e2c00018f7983 */ /* 0x002ee20000300800 */
[----:B------:R-:W-:-:S09]  /*981b0*/  IMAD.WIDE R76, R142, 0x4, R6 ;  /* 0x000000048e4c7825 */ /* 0x000fd200078e0206 */
[----:B------:R1:W-:Y:S01]  /*981c0*/  @P5 STG.E desc[UR4][R76.64], R141 ;  /* 0x0000008d4c005986 */ /* 0x0003e2000c101904 */
[----:B------:R-:W-:Y:S01]  /*981d0*/  ISETP.LT.AND P4, PT, R14, UR8, !P4 ;  /* 0x000000080e007c0c */ /* 0x000fe2000e781270 */
[----:B------:R-:W-:Y:S02]  /*981e0*/  ULDC.64 UR8, c[0x0][0x228] ;  /* 0x00008a0000087ab9 */ /* 0x000fe40000000a00 */
[----:B-1----:R-:W3:Y:S01]  /*981f0*/  LDL.LU R141, [R1+0x1e1c] ;  /* 0x001e1c00018d7983 */ /* 0x002ee20000300800 */
[----:B------:R-:W-:-:S03]  /*98200*/  IMAD.WIDE R76, R142, 0x4, R8 ;  /* 0x000000048e4c7825 */ /* 0x000fc600078e0208 */
[----:B------:R-:W3:Y:S06]  /*98210*/  LDL.LU R142, [R1+0x1e0c] ;  /* 0x001e0c00018e7983 */ /* 0x000eec0000300800 */
[----:B--2---:R1:W-:Y:S01]  /*98220*/  @P4 STG.E desc[UR4][R76.64], R140 ;  /* 0x0000008c4c004986 */ /* 0x0043e2000c101904 */
[----:B------:R-:W-:Y:S01]  /*98230*/  ISETP.GE.AND P4, PT, R78, UR9, PT ;  /* 0x000000094e007c0c */ /* 0x000fe2000bf86270 */
[----:B------:R-:W-:Y:S02]  /*98240*/  ULDC UR9, c[0x0][0x228] ;  /* 0x00008a0000097ab9 */ /* 0x000fe40000000800 */
[----:B-1----:R-:W2:Y:S01]  /*98250*/  LDL.LU R140, [R1+0x180c] ;  /* 0x00180c00018c7983 */ /* 0x002ea20000300800 */
[----:B------:R-:W-:Y:S01]  /*98260*/  ISETP.LT.AND P5, PT, R11, UR10, !P4 ;  /* 0x0000000a0b007c0c */ /* 0x000fe2000e7a1270 */
[----:B------:R-:W-:Y:S01]  /*98270*/  IMAD.WIDE R76, R174, 0x4, R2 ;  /* 0x00000004ae4c7825 */ /* 0x000fe200078e0202 */
[----:B------:R-:W-:-:S11]  /*98280*/  ULDC UR10, c[0x0][0x228] ;  /* 0x00008a00000a7ab9 */ /* 0x000fd60000000800 */
[----:B----4-:R1:W-:Y:S01]  /*98290*/  @P5 STG.E desc[UR4][R76.64], R139 ;  /* 0x0000008b4c005986 */ /* 0x0103e2000c101904 */
[----:B------:R-:W-:Y:S01]  /*982a0*/  ISETP.LT.AND P5, PT, R12, UR9, !P4 ;  /* 0x000000090c007c0c */ /* 0x000fe2000e7a1270 */
[----:B------:R-:W-:Y:S02]  /*982b0*/  ULDC UR9, c[0x0][0x228] ;  /* 0x00008a0000097ab9 */ /* 0x000fe40000000800 */
[----:B-1----:R-:W4:Y:S01]  /*982c0*/  LDL.LU R139, [R1+0x100c] ;  /* 0x00100c00018b7983 */ /* 0x002f220000300800 */
[----:B------:R-:W-:-:S09]  /*982d0*/  IMAD.WIDE R76, R174, 0x4, R4 ;  /* 0x00000004ae4c7825 */ /* 0x000fd200078e0204 */
[----:B------:R1:W-:Y:S04]  /*982e0*/  @P5 STG.E desc[UR4][R76.64], R138 ;  /* 0x0000008a4c005986 */ /* 0x0003e8000c101904 */
[----:B-1----:R-:W4:Y:S01]  /*982f0*/  LDL.LU R138, [R1+0x80c] ;  /* 0x00080c00018a7983 */ /* 0x002f220000300800 */
[----:B------:R-:W-:Y:S02]  /*98300*/  ISETP.LT.AND P5, PT, R13, UR9, !P4 ;  /* 0x000000090d007c0c */ /* 0x000fe4000e7a1270 */
[----:B------:R-:W-:Y:S01]  /*98310*/  ISETP.LT.AND P4, PT, R14, UR8, !P4 ;  /* 0x000000080e007c0c */ /* 0x000fe2000e781270 */
[----:B------:R-:W-:Y:S01]  /*98320*/  IMAD.WIDE R76, R174, 0x4, R6 ;  /* 0x00000004ae4c7825 */ /* 0x000fe200078e0206 */
[----:B------:R-:W-:Y:S01]  /*98330*/  ULDC.64 UR8, c[0x0][0x228] ;  /* 0x00008a0000087ab9 */ /* 0x000fe20000000a00 */
[----:B------:R-:W4:Y:S02]  /*98340*/  LDL.LU R144, [R1+0x2090] ;  /* 0x0020900001907983 */ /* 0x000f240000300800 */
[----:B------:R-:W-:-:S06]  /*98350*/  VIADD R78, R10, 0x6 ;  /* 0x000000060a4e7836 */ /* 0x000fcc0000000000 */
[----:B------:R1:W-:Y:S02]  /*98360*/  @P5 STG.E desc[UR4][R76.64], R250 ;  /* 0x000000fa4c005986 */ /* 0x0003e4000c101904 */
[----:B-1----:R-:W-:-:S05]  /*98370*/  IMAD.WIDE R76, R174, 0x4, R8 ;  /* 0x00000004ae4c7825 */ /* 0x002fca00078e0208 */
        /* <DEDUP_REMOVED lines=10> */
[----:B-1----:R-:W-:Y:S01]  /*98420*/  IMAD.WIDE R76, R175, 0x4, R4 ;  /* 0x00000004af4c7825 */ /* 0x002fe200078e0204 */
[----:B------:R-:W3:Y:S10]  /*98430*/  LDL.LU R143, [R1+0x1e40] ;  /* 0x001e4000018f7983 */ /* 0x000ef40000300800 */
[----:B------:R1:W-:Y:S01]  /*98440*/  @P5 STG.E desc[UR4][R76.64], R141 ;  /* 0x0000008d4c005986 */ /* 0x0003e2000c101904 */
[----:B------:R-:W-:-:S02]  /*98450*/  ISETP.LT.AND P5, PT, R13, UR9, !P4 ;  /* 0x000000090d007c0c */ /* 0x000fc4000e7a1270 */
[----:B------:R-:W-:Y:S01]  /*98460*/  ISETP.LT.AND P4, PT, R14, UR8, !P4 ;  /* 0x000000080e007c0c */ /* 0x000fe2000e781270 */
[----:B------:R-:W-:Y:S01]  /*98470*/  ULDC.64 UR8, c[0x0][0x228] ;  /* 0x00008a0000087ab9 */ /* 0x000fe20000000a00 */
[----:B-1----:R-:W-:-:S09]  /*98480*/  IMAD.WIDE R76, R175, 0x4, R6 ;  /* 0x00000004af4c7825 */ /* 0x002fd200078e0206 */
[----:B------:R1:W-:Y:S02]  /*98490*/  @P5 STG.E desc[UR4][R76.64], R142 ;  /* 0x0000008e4c005986 */ /* 0x0003e4000c101904 */
[----:B-1----:R-:W-:-:S05]  /*984a0*/  IMAD.WIDE R76, R175, 0x4, R8 ;  /* 0x00000004af4c7825 */ /* 0x002fca00078e0208 */
[----:B--2---:R1:W-:Y:S01]  /*984b0*/  @P4 STG.E desc[UR4][R76.64], R140 ;  /* 0x0000008c4c004986 */ /* 0x0043e2000c101904 */
[----:B------:R-:W-:Y:S01]  /*984c0*/  ISETP.GE.AND P4, PT, R78, UR9, PT ;  /* 0x000000094e007c0c */ /* 0x000fe2000bf86270 */
[----:B------:R-:W-:Y:S02]  /*984d0*/  ULDC UR9, c[0x0][0x228] ;  /* 0x00008a0000097ab9 */ /* 0x000fe40000000800 */
[----:B-1----:R-:W2:Y:S01]  /*984e0*/  LDL.LU R140, [R1+0x1e30] ;  /* 0x001e3000018c7983 */ /* 0x002ea20000300800 */
[----:B------:R-:W-:Y:S01]  /*984f0*/  ISETP.LT.AND P5, PT, R11, UR10, !P4 ;  /* 0x0000000a0b007c0c */ /* 0x000fe2000e7a1270 */
[----:B------:R-:W-:Y:S01]  /*98500*/  IMAD.WIDE R76, R252, 0x4, R2 ;  /* 0x00000004fc4c7825 */ /* 0x000fe200078e0202 */
[----:B------:R-:W-:Y:S01]  /*98510*/  ULDC UR10, c[0x0][0x228] ;  /* 0x00008a00000a7ab9 */ /* 0x000fe20000000800 */
[----:B------:R-:W2:Y:S10]  /*98520*/  LDL.LU R145, [R1+0x1c00] ;  /* 0x001c000001917983 */ /* 0x000eb40000300800 */
[----:B----4-:R1:W-:Y:S01]  /*98530*/  @P5 STG.E desc[UR4][R76.64], R139 ;  /* 0x0000008b4c005986 */ /* 0x0103e2000c101904 */
[----:B------:R-:W-:Y:S01]  /*98540*/  ISETP.LT.AND P5, PT, R12, UR9, !P4 ;  /* 0x000000090c007c0c */ /* 0x000fe2000e7a1270 */
[----:B------:R-:W-:Y:S01]  /*98550*/  ULDC UR9, c[0x0][0x228] ;  /* 0x00008a0000097ab9 */ /* 0x000fe20000000800 */
[----:B-1----:R-:W-:-:S11]  /*98560*/  IMAD.WIDE R76, R252, 0x4, R4 ;  /* 0x00000004fc4c7825 */ /* 0x002fd600078e0204 */
[----:B------:R1:W-:Y:S04]  /*98570*/  @P5 STG.E desc[UR4][R76.64], R138 ;  /* 0x0000008a4c005986 */ /* 0x0003e8000c101904 */
[----:B-1----:R-:W4:Y:S04]  /*98580*/  LDL.LU R138, [R1+0x1400] ;  /* 0x00140000018a7983 */ /* 0x002f280000300800 */
[----:B------:R-:W4:Y:S04]  /*98590*/  LDL.LU R146, [R1+0xc00] ;  /* 0x000c000001927983 */ /* 0x000f280000300800 */
[----:B------:R-:W4:Y:S04]  /*985a0*/  LDL.LU R139, [R1+0x810] ;  /* 0x00081000018b7983 */ /* 0x000f280000300800 */
[----:B------:R-:W4:Y:S01]  /*985b0*/  LDL.LU R142, [R1+0x2094] ;  /* 0x00209400018e7983 */ /* 0x000f220000300800 */
[----:B------:R-:W-:-:S02]  /*985c0*/  ISETP.LT.AND P5, PT, R13, UR9, !P4 ;  /* 0x000000090d007c0c */ /* 0x000fc4000e7a1270 */
        /* <DEDUP_REMOVED lines=12> */
[----:B------:R-:W-:-:S11]  /*98690*/  ULDC UR10, c[0x0][0x228] ;  /* 0x00008a00000a7ab9 */ /* 0x000fd60000000800 */
[----:B---3--:R1:W-:Y:S01]  /*986a0*/  @P5 STG.E desc[UR4][R76.64], R143 ;  /* 0x0000008f4c005986 */ /* 0x0083e2000c101904 */
[----:B------:R-:W-:Y:S01]  /*986b0*/  ISETP.LT.AND P5, PT, R12, UR9, !P4 ;  /* 0x000000090c007c0c */ /* 0x000fe2000e7a1270 */
[----:B------:R-:W-:Y:S02]  /*986c0*/  ULDC UR9, c[0x0][0x228] ;  /* 0x00008a0000097ab9 */ /* 0x000fe40000000800 */
[----:B-1----:R-:W3:Y:S01]  /*986d0*/  LDL.LU R143, [R1+0x400] ;  /* 0x00040000018f7983 */ /* 0x002ee20000300800 */
[----:B------:R-:W-:-:S09]  /*986e0*/  IMAD.WIDE R76, R144, 0x4, R4 ;  /* 0x00000004904c7825 */ /* 0x000fd200078e0204 */
[----:B--2---:R1:W-:Y:S04]  /*986f0*/  @P5 STG.E desc[UR4][R76.64], R140 ;  /* 0x0000008c4c005986 */ /* 0x0043e8000c101904 */
[----:B-1----:R-:W2:Y:S01]  /*98700*/  LDL.LU R140, [R1+0x10] ;  /* 0x00001000018c7983 */ /* 0x002ea20000300800 */
[----:B------:R-:W-:Y:S01]  /*98710*/  ISETP.LT.AND P5, PT, R13, UR9, !P4 ;  /* 0x000000090d007c0c */ /* 0x000fe2000e7a1270 */
[----:B------:R-:W-:Y:S01]  /*98720*/  IMAD.WIDE R76, R144, 0x4, R6 ;  /* 0x00000004904c7825 */ /* 0x000fe200078e0206 */
[----:B------:R-:W-:Y:S01]  /*98730*/  ISETP.LT.AND P4, PT, R14, UR8, !P4 ;  /* 0x000000080e007c0c */ /* 0x000fe2000e781270 */
[----:B------:R-:W-:-:S10]  /*98740*/  ULDC.64 UR8, c[0x0][0x228] ;  /* 0x00008a0000087ab9 */ /* 0x000fd40000000a00 */
[----:B------:R1:W-:Y:S02]  /*98750*/  @P5 STG.E desc[UR4][R76.64], R145 ;  /* 0x000000914c005986 */ /* 0x0003e4000c101904 */
[----:B-1----:R-:W-:Y:S02]  /*98760*/  IMAD.WIDE R76, R144, 0x4, R8 ;  /* 0x00000004904c7825 */ /* 0x002fe400078e0208 */
[----:B------:R-:W2:Y:S04]  /*98770*/  LDL.LU R144, [R1+0x209c] ;  /* 0x00209c0001907983 */ /* 0x000ea80000300800 */
[----:B------:R-:W2:Y:S04]  /*98780*/  LDL.LU R145, [R1+0x1e44] ;  /* 0x001e440001917983 */ /* 0x000ea80000300800 */
[----:B----4-:R1:W-:Y:S04]  /*98790*/  @P4 STG.E desc[UR4][R76.64], R138 ;  /* 0x0000008a4c004986 */ /* 0x0103e8000c101904 */
[----:B-1----:R-:W4:Y:S01]  /*987a0*/  LDL.LU R138, [R1+0x1e34] ;  /* 0x001e3400018a7983 */ /* 0x002f220000300800 */
[----:B------:R-:W-:-:S05]  /*987b0*/  VIADD R78, R10, 0x9 ;  /* 0x000000090a4e7836 */ /* 0x000fca0000000000 */
[----:B------:R-:W-:Y:S01]  /*987c0*/  ISETP.GE.AND P4, PT, R78, UR9, PT ;  /* 0x000000094e007c0c */ /* 0x000fe2000bf86270 */
[----:B------:R-:W-:Y:S01]  /*987d0*/  IMAD.WIDE R76, R142, 0x4, R2 ;  /* 0x000000048e4c7825 */ /* 0x000fe200078e0202 */
[----:B------:R-:W-:Y:S02]  /*987e0*/  ULDC UR9, c[0x0][0x228] ;  /* 0x00008a0000097ab9 */ /* 0x000fe40000000800 */
[----:B------:R-:W-:Y:S01]  /*987f0*/  ISETP.LT.AND P5, PT, R11, UR10, !P4 ;  /* 0x0000000a0b007c0c */ /* 0x000fe2000e7a1270 */
[----:B------:R-:W-:Y:S01]  /*98800*/  VIADD R78, R10, 0xa ;  /* 0x0000000a0a4e7836 */ /* 0x000fe20000000000 */
[----:B------:R-:W-:-:S11]  /*98810*/  ULDC UR10, c[0x0][0x228] ;  /* 0x00008a00000a7ab9 */ /* 0x000fd60000000800 */
[----:B------:R1:W-:Y:S01]  /*98820*/  @P5 STG.E desc[UR4][R76.64], R146 ;  /* 0x000000924c005986 */ /* 0x0003e2000c101904 */
[----:B------:R-:W-:Y:S01]  /*98830*/  ISETP.LT.AND P5, PT, R12, UR9, !P4 ;  /* 0x000000090c007c0c */ /* 0x000fe2000e7a1270 */
[----:B------:R-:W-:Y:S02]  /*98840*/  ULDC UR9, c[0x0][0x228] ;  /* 0x00008a0000097ab9 */ /* 0x000fe40000000800 */
[----:B-1----:R-:W4:Y:S01]  /*98850*/  LDL.LU R146, [R1+0x1c04] ;  /* 0x001c040001927983 */ /* 0x002f220000300800 */
[----:B------:R-:W-:-:S09]  /*98860*/  IMAD.WIDE R76, R142, 0x4, R4 ;  /* 0x000000048e4c7825 */ /* 0x000fd200078e0204 */
[----:B------:R1:W-:Y:S04]  /*98870*/  @P5 STG.E desc[UR4][R76.64], R139 ;  /* 0x0000008b4c005986 */ /* 0x0003e8000c101904 */
[----:B-1----:R-:W4:Y:S01]  /*98880*/  LDL.LU R139, [R1+0x1404] ;  /* 0x00140400018b7983 */ /* 0x002f220000300800 */
[----:B------:R-:W-:Y:S01]  /*98890*/  ISETP.LT.AND P5, PT, R13, UR9, !P4 ;  /* 0x000000090d007c0c */ /* 0x000fe2000e7a1270 */
[----:B------:R-:W-:Y:S01]  /*988a0*/  IMAD.WIDE R76, R142, 0x4, R6 ;  /* 0x000000048e4c7825 */ /* 0x000fe200078e0206 */
[----:B------:R-:W-:Y:S01]  /*988b0*/  ISETP.LT.AND P4, PT, R14, UR8, !P4 ;  /* 0x000000080e007c0c */ /* 0x000fe2000e781270 */
[----:B------:R-:W-:-:S10]  /*988c0*/  ULDC.64 UR8, c[0x0][0x228] ;  /* 0x00008a0000087ab9 */ /* 0x000fd40000000a00 */
[----:B---3--:R1:W-:Y:S02]  /*988d0*/  @P5 STG.E desc[UR4][R76.64], R143 ;  /* 0x0000008f4c005986 */ /* 0x0083e4000c101904 */
[----:B-1----:R-:W-:Y:S02]  /*988e0*/  IMAD.WIDE R76, R142, 0x4, R8 ;  /* 0x000000048e4c7825 */ /* 0x002fe400078e0208 */
[----:B------:R-:W3:Y:S04]  /*988f0*/  LDL.LU R142, [R1+0x20a0] ;  /* 0x0020a000018e7983 */ /* 0x000ee80000300800 */
[----:B------:R-:W3:Y:S04]  /*98900*/  LDL.LU R143, [R1+0xc04] ;  /* 0x000c0400018f7983 */ /* 0x000ee80000300800 */
[----:B--2---:R1:W-:Y:S01]  /*98910*/  @P4 STG.E desc[UR4][R76.64], R140 ;  /* 0x0000008c4c004986 */ /* 0x0043e2000c101904 */
[----:B------:R-:W-:Y:S01]  /*98920*/  ISETP.GE.AND P4, PT, R78, UR9, PT ;  /* 0x000000094e007c0c */ /* 0x000fe2000bf86270 */
[----:B------:R-:W-:-:S02]  /*98930*/  ULDC UR9, c[0x0][0x228] ;  /* 0x00008a0000097ab9 */ /* 0x000fc40000000800 */
[----:B-1----:R-:W2:Y:S01]  /*98940*/  LDL.LU R140, [R1+0x814] ;  /* 0x00081400018c7983 */ /* 0x002ea20000300800 */
[----:B------:R-:W-:Y:S01]  /*98950*/  ISETP.LT.AND P5, PT, R11, UR10, !P4 ;  /* 0x0000000a0b007c0c */ /* 0x000fe2000e7a1270 */
[----:B------:R-:W-:Y:S01]  /*98960*/  IMAD.WIDE R76, R141, 0x4, R2 ;  /* 0x000000048d4c7825 */ /* 0x000fe200078e0202 */
[----:B------:R-:W-:-:S11]  /*98970*/  ULDC UR10, c[0x0][0x228] ;  /* 0x00008a00000a7ab9 */ /* 0x000fd60000000800 */
[----:B------:R1:W-:Y:S01]  /*98980*/  @P5 STG.E desc[UR4][R76.64], R145 ;  /* 0x000000914c005986 */ /* 0x0003e2000c101904 */
[----:B------:R-:W-:Y:S01]  /*98990*/  ISETP.LT.AND P5, PT, R12, UR9, !P4 ;  /* 0x000000090c007c0c */ /* 0x000fe2000e7a1270 */
[----:B------:R-:W-:Y:S02]  /*989a0*/  ULDC UR9, c[0x0][0x228] ;  /* 0x00008a0000097ab9 */ /* 0x000fe40000000800 */
[----:B-1----:R-:W2:Y:S01]  /*989b0*/  LDL.LU R145, [R1+0x404] ;  /* 0x0004040001917983 */ /* 0x002ea20000300800 */
[----:B------:R-:W-:-:S09]  /*989c0*/  IMAD.WIDE R76, R141, 0x4, R4 ;  /* 0x000000048d4c7825 */ /* 0x000fd200078e0204 */
[----:B----4-:R1:W-:Y:S04]  /*989d0*/  @P5 STG.E desc[UR4][R76.64], R138 ;  /* 0x0000008a4c005986 */ /* 0x0103e8000c101904 */
[----:B-1----:R-:W4:Y:S01]  /*989e0*/  LDL.LU R138, [R1+0x14] ;  /* 0x00001400018a7983 */ /* 0x002f220000300800 */
[----:B------:R-:W-:Y:S02]  /*989f0*/  ISETP.LT.AND P5, PT, R13, UR9, !P4 ;  /* 0x000000090d007c0c */ /* 0x000fe4000e7a1270 */
[----:B------:R-:W-:Y:S01]  /*98a00*/  ISETP.LT.AND P4, PT, R14, UR8, !P4 ;  /* 0x000000080e007c0c */ /* 0x000fe2000e781270 */
[----:B------:R-:W-:Y:S01]  /*98a10*/  IMAD.WIDE R76, R141, 0x4, R6 ;  /* 0x000000048d4c7825 */ /* 0x000fe200078e0206 */
[----:B------:R-:W-:-:S09]  /*98a20*/  ULDC.64 UR8, c[0x0][0x228] ;  /* 0x00008a0000087ab9 */ /* 0x000fd20000000a00 */
[----:B------:R1:W-:Y:S02]  /*98a30*/  @P5 STG.E desc[UR4][R76.64], R146 ;  /* 0x000000924c005986 */ /* 0x0003e4000c101904 */
[----:B-1----:R-:W-:Y:S02]  /*98a40*/  IMAD.WIDE R76, R141, 0x4, R8 ;  /* 0x000000048d4c7825 */ /* 0x002fe400078e0208 */
[----:B------:R-:W4:Y:S04]  /*98a50*/  LDL.LU R141, [R1+0x20a4] ;  /* 0x0020a400018d7983 */ /* 0x000f280000300800 */
[----:B------:R1:W-:Y:S04]  /*98a60*/  @P4 STG.E desc[UR4][R76.64], R139 ;  /* 0x0000008b4c004986 */ /* 0x0003e8000c101904 */
[----:B-1----:R-:W4:Y:S01]  /*98a70*/  LDL.LU R139, [R1+0x1e48] ;  /* 0x001e4800018b7983 */ /* 0x002f220000300800 */
[----:B------:R-:W-:-:S03]  /*98a80*/  VIADD R78, R10, 0xb ;  /* 0x0000000b0a4e7836 */ /* 0x000fc60000000000 */
[----:B------:R-:W4:Y:S02]  /*98a90*/  LDL.LU R146, [R1+0x1e38] ;  /* 0x001e380001927983 */ /* 0x000f240000300800 */
[----:B------:R-:W-:Y:S01]  /*98aa0*/  ISETP.GE.AND P4, PT, R78, UR9, PT ;  /* 0x000000094e007c0c */ /* 0x000fe2000bf86270 */
[----:B------:R-:W-:Y:S01]  /*98ab0*/  IMAD.WIDE R76, R144, 0x4, R2 ;  /* 0x00000004904c7825 */ /* 0x000fe200078e0202 */
[----:B------:R-:W-:Y:S02]  /*98ac0*/  ULDC UR9, c[0x0][0x228] ;  /* 0x00008a0000097ab9 */ /* 0x000fe40000000800 */
[----:B------:R-:W-:Y:S01]  /*98ad0*/  ISETP.LT.AND P5, PT, R11, UR10, !P4 ;  /* 0x0000000a0b007c0c */ /* 0x000fe2000e7a1270 */
[----:B------:R-:W-:Y:S01]  /*98ae0*/  VIADD R78, R10, 0xc ;  /* 0x0000000c0a4e7836 */ /* 0x000fe20000000000 */
        /* <DEDUP_REMOVED lines=8> */
[----:B------:R-:W-:Y:S02]  /*98b70*/  ISETP.LT.AND P5, PT, R13, UR9, !P4 ;  /* 0x000000090d007c0c */ /* 0x000fe4000e7a1270 */
[----:B------:R-:W-:Y:S01]  /*98b80*/  ISETP.LT.AND P4, PT, R14, UR8, !P4 ;  /* 0x000000080e007c0c */ /* 0x000fe2000e781270 */
[----:B------:R-:W-:Y:S01]  /*98b90*/  IMAD.WIDE R76, R144, 0x4, R6 ;  /* 0x00000004904c7825 */ /* 0x000fe200078e0206 */
[----:B------:R-:W-:-:S09]  /*98ba0*/  ULDC.64 UR8, c[0x0][0x228] ;  /* 0x00008a0000087ab9 */ /* 0x000fd20000000a00 */
[----:B------:R1:W-:Y:S02]  /*98bb0*/  @P5 STG.E desc[UR4][R76.64], R145 ;  /* 0x000000914c005986 */ /* 0x0003e4000c101904 */
[----:B-1----:R-:W-:Y:S02]  /*98bc0*/  IMAD.WIDE R76, R144, 0x4, R8 ;  /* 0x00000004904c7825 */ /* 0x002fe400078e0208 */
[----:B------:R-:W2:Y:S04]  /*98bd0*/  LDL.LU R144, [R1+0x20a8] ;  /* 0x0020a80001907983 */ /* 0x000ea80000300800 */
[----:B----4-:R1:W-:Y:S04]  /*98be0*/  @P4 STG.E desc[UR4][R76.64], R138 ;  /* 0x0000008a4c004986 */ /* 0x0103e8000c101904 */
[----:B-1----:R-:W4:Y:S04]  /*98bf0*/  LDL.LU R138, [R1+0xc08] ;  /* 0x000c0800018a7983 */ /* 0x002f280000300800 */
[----:B------:R-:W4:Y:S01]  /*98c00*/  LDL.LU R147, [R1+0x818] ;  /* 0x0008180001937983 */ /* 0x000f220000300800 */
[----:B------:R-:W-:Y:S01]  /*98c10*/  ISETP.GE.AND P4, PT, R78, UR9, PT ;  /* 0x000000094e007c0c */ /* 0x000fe2000bf86270 */
[----:B------:R-:W-:Y:S01]  /*98c20*/  IMAD.WIDE R76, R142, 0x4, R2 ;  /* 0x000000048e4c7825 */ /* 0x000fe200078e0202 */
[----:B------:R-:W-:Y:S01]  /*98c30*/  ULDC UR9, c[0x0][0x228] ;  /* 0x00008a0000097ab9 */ /* 0x000fe20000000800 */
[----:B------:R-:W4:Y:S01]  /*98c40*/  LDL.LU R145, [R1+0x408] ;  /* 0x0004080001917983 */ /* 0x000f220000300800 */
[----:B------:R-:W-:Y:S01]  /*98c50*/  ISETP.LT.AND P5, PT, R11, UR10, !P4 ;  /* 0x0000000a0b007c0c */ /* 0x000fe2000e7a1270 */
[----:B------:R-:W-:Y:S01]  /*98c60*/  VIADD R78, R10, 0xd ;  /* 0x0000000d0a4e7836 */ /* 0x000fe20000000000 */
[----:B------:R-:W-:-:S11]  /*98c70*/  ULDC UR10, c[0x0][0x228] ;  /* 0x00008a00000a7ab9 */ /* 0x000fd60000000800 */
[----:B------:R1:W-:Y:S04]  /*98c80*/  @P5 STG.E desc[UR4][R76.64], R139 ;  /* 0x0000008b4c005986 */ /* 0x0003e8000c101904 */
[----:B-1----:R-:W4:Y:S01]  /*98c90*/  LDL.LU R139, [R1+0x18] ;  /* 0x00001800018b7983 */ /* 0x002f220000300800 */
[----:B------:R-:W-:Y:S01]  /*98ca0*/  ISETP.LT.AND P5, PT, R12, UR9, !P4 ;  /* 0x000000090c007c0c */ /* 0x000fe2000e7a1270 */
[----:B------:R-:W-:Y:S01]  /*98cb0*/  IMAD.WIDE R76, R142, 0x4, R4 ;  /* 0x000000048e4c7825 */ /* 0x000fe200078e0204 */
[----:B------:R-:W-:-:S11]  /*98cc0*/  ULDC UR9, c[0x0][0x228] ;  /* 0x00008a0000097ab9 */ /* 0x000fd60000000800 */
[----:B------:R1:W-:Y:S01]  /*98cd0*/  @P5 STG.E desc[UR4][R76.64], R146 ;  /* 0x000000924c005986 */ /* 0x0003e2000c101904 */
[----:B------:R-:W-:Y:S02]  /*98ce0*/  ISETP.LT.AND P5, PT, R13, UR9, !P4 ;  /* 0x000000090d007c0c */ /* 0x000fe4000e7a1270 */
[----:B------:R-:W-:Y:S01]  /*98cf0*/  ISETP.LT.AND P4, PT, R14, UR8, !P4 ;  /* 0x000000080e007c0c */ /* 0x000fe2000e781270 */
[----:B------:R-:W-:Y:S01]  /*98d00*/  ULDC.64 UR8, c[0x0][0x228] ;  /* 0x00008a0000087ab9 */ /* 0x000fe20000000a00 */
[----:B-1----:R-:W-:-:S09]  /*98d10*/  IMAD.WIDE R76, R142, 0x4, R6 ;  /* 0x000000048e4c7825 */ /* 0x002fd200078e0206 */
[----:B---3--:R1:W-:Y:S04]  /*98d20*/  @P5 STG.E desc[UR4][R76.64], R143 ;  /* 0x0000008f4c005986 */ /* 0x0083e8000c101904 */
[----:B-1----:R-:W3:Y:S01]  /*98d30*/  LDL.LU R143, [R1+0x1e4c] ;  /* 0x001e4c00018f7983 */ /* 0x002ee20000300800 */
[----:B------:R-:W-:-:S03]  /*98d40*/  IMAD.WIDE R76, R142, 0x4, R8 ;  /* 0x000000048e4c7825 */ /* 0x000fc600078e0208 */
[----:B------:R-:W3:Y:S04]  /*98d50*/  LDL.LU R142, [R1+0x20ac] ;  /* 0x0020ac00018e7983 */ /* 0x000ee80000300800 */
[----:B--2---:R1:W-:Y:S04]  /*98d60*/  @P4 STG.E desc[UR4][R76.64], R140 ;  /* 0x0000008c4c004986 */ /* 0x0043e8000c101904 */
[----:B-1----:R-:W2:Y:S01]  /*98d70*/  LDL.LU R140, [R1+0x1e3c] ;  /* 0x001e3c00018c7983 */ /* 0x002ea20000300800 */
[----:B------:R-:W-:Y:S01]  /*98d80*/  ISETP.GE.AND P4, PT, R78, UR9, PT ;  /* 0x000000094e007c0c */ /* 0x000fe2000bf86270 */
[----:B------:R-:W-:Y:S01]  /*98d90*/  IMAD.WIDE R76, R141, 0x4, R2 ;  /* 0x000000048d4c7825 */ /* 0x000fe200078e0202 */
[----:B------:R-:W-:Y:S01]  /*98da0*/  ULDC UR9, c[0x0][0x228] ;  /* 0x00008a0000097ab9 */ /* 0x000fe20000000800 */
[----:B------:R-:W2:Y:S01]  /*98db0*/  LDL.LU R146, [R1+0x1c0c] ;  /* 0x001c0c0001927983 */ /* 0x000ea20000300800 */
[----:B------:R-:W-:Y:S01]  /*98dc0*/  ISETP.LT.AND P5, PT, R11, UR10, !P4 ;  /* 0x0000000a0b007c0c */ /* 0x000fe2000e7a1270 */
[----:B------:R-:W-:Y:S01]  /*98dd0*/  VIADD R78, R10, 0xe ;  /* 0x0000000e0a4e7836 */ /* 0x000fe20000000000 */
[----:B------:R-:W-:-:S11]  /*98de0*/  ULDC UR10, c[0x0][0x228] ;  /* 0x00008a00000a7ab9 */ /* 0x000fd60000000800 */
[----:B----4-:R1:W-:Y:S04]  /*98df0*/  @P5 STG.E desc[UR4][R76.64], R138 ;  /* 0x0000008a4c005986 */ /* 0x0103e8000c101904 */
        /* <DEDUP_REMOVED lines=9> */
[----:B------:R1:W-:Y:S02]  /*98e90*/  @P5 STG.E desc[UR4][R76.64], R145 ;  /* 0x000000914c005986 */ /* 0x0003e4000c101904 */
[----:B-1----:R-:W-:Y:S02]  /*98ea0*/  IMAD.WIDE R76, R141, 0x4, R8 ;  /* 0x000000048d4c7825 */ /* 0x002fe400078e0208 */
[----:B------:R-:W4:Y:S04]  /*98eb0*/  LDL.LU R141, [R1+0xc0c] ;  /* 0x000c0c00018d7983 */ /* 0x000f280000300800 */
[----:B------:R1:W-:Y:S04]  /*98ec0*/  @P4 STG.E desc[UR4][R76.64], R139 ;  /* 0x0000008b4c004986 */ /* 0x0003e8000c101904 */
[----:B-1----:R-:W4:Y:S01]  /*98ed0*/  LDL.LU R139, [R1+0x81c] ;  /* 0x00081c00018b7983 */ /* 0x002f220000300800 */
[----:B------:R-:W-:Y:S01]  /*98ee0*/  ISETP.GE.AND P4, PT, R78, UR9, PT ;  /* 0x000000094e007c0c */ /* 0x000fe2000bf86270 */
[----:B------:R-:W-:Y:S01]  /*98ef0*/  IMAD.WIDE R76, R144, 0x4, R2 ;  /* 0x00000004904c7825 */ /* 0x000fe200078e0202 */
[----:B------:R-:W-:Y:S01]  /*98f00*/  ULDC UR9, c[0x0][0x228] ;  /* 0x00008a0000097ab9 */ /* 0x000fe20000000800 */
[----:B------:R-:W4:Y:S01]  /*98f10*/  LDL.LU R145, [R1+0x40c] ;  /* 0x00040c0001917983 */ /* 0x000f220000300800 */
[----:B------:R-:W-:Y:S01]  /*98f20*/  ISETP.LT.AND P5, PT, R11, UR10, !P4 ;  /* 0x0000000a0b007c0c */ /* 0x000fe2000e7a1270 */
[----:B------:R-:W-:Y:S01]  /*98f30*/  VIADD R78, R10, 0xf ;  /* 0x0000000f0a4e7836 */ /* 0x000fe20000000000 */
[----:B------:R-:W-:-:S11]  /*98f40*/  ULDC UR10, c[0x0][0x228] ;  /* 0x00008a00000a7ab9 */ /* 0x000fd60000000800 */
[----:B---3--:R1:W-:Y:S01]  /*98f50*/  @P5 STG.E desc[UR4][R76.64], R143 ;  /* 0x0000008f4c005986 */ /* 0x0083e2000c101904 */
[----:B------:R-:W-:Y:S01]  /*98f60*/  ISETP.LT.AND P5, PT, R12, UR9, !P4 ;  /* 0x000000090c007c0c */ /* 0x000fe2000e7a1270 */
[----:B------:R-:W-:Y:S01]  /*98f70*/  ULDC UR9, c[0x0][0x228] ;  /* 0x00008a0000097ab9 */ /* 0x000fe20000000800 */
[----:B-1----:R-:W-:-:S11]  /*98f80*/  IMAD.WIDE R76, R144, 0x4, R4 ;  /* 0x00000004904c7825 */ /* 0x002fd600078e0204 */
[----:B--2---:R1:W-:Y:S04]  /*98f90*/  @P5 STG.E desc[UR4][R76.64], R140 ;  /* 0x0000008c4c005986 */ /* 0x0043e8000c101904 */
[----:B-1----:R-:W2:Y:S01]  /*98fa0*/  LDL.LU R140, [R1+0x1c] ;  /* 0x00001c00018c7983 */ /* 0x002ea20000300800 */
[----:B------:R-:W-:Y:S01]  /*98fb0*/  ISETP.LT.AND P5, PT, R13, UR9, !P4 ;  /* 0x000000090d007c0c */ /* 0x000fe2000e7a1270 */
[----:B------:R-:W-:Y:S02]  /*98fc0*/  IMAD.WIDE R76, R144, 0x4, R6 ;  /* 0x00000004904c7825 */ /* 0x000fe400078e0206 */
[----:B------:R-:W3:Y:S01]  /*98fd0*/  LDL.LU R143, [R1+0x20b0] ;  /* 0x0020b000018f7983 */ /* 0x000ee20000300800 */
[----:B------:R-:W-:Y:S01]  /*98fe0*/  ISETP.LT.AND P4, PT, R14, UR8, !P4 ;  /* 0x000000080e007c0c */ /* 0x000fe2000e781270 */
[----:B------:R-:W-:-:S08]  /*98ff0*/  ULDC.64 UR8, c[0x0][0x228] ;  /* 0x00008a0000087ab9 */ /* 0x000fd00000000a00 */
[----:B------:R1:W-:Y:S02]  /*99000*/  @P5 STG.E desc[UR4][R76.64], R146 ;  /* 0x000000924c005986 */ /* 0x0003e4000c101904 */
[----:B-1----:R-:W-:Y:S02]  /*99010*/  IMAD.WIDE R76, R144, 0x4, R8 ;  /* 0x00000004904c7825 */ /* 0x002fe400078e0208 */
[----:B------:R-:W3:Y:S04]  /*99020*/  LDL.LU R144, [R1+0x1c10] ;  /* 0x001c100001907983 */ /* 0x000ee80000300800 */
[----:B----4-:R1:W-:Y:S04]  /*99030*/  @P4 STG.E desc[UR4][R76.64], R138 ;  /* 0x0000008a4c004986 */ /* 0x0103e8000c101904 */
        /* <DEDUP_REMOVED lines=8> */
[----:B------:R1:W-:Y:S01]  /*990c0*/  @P5 STG.E desc[UR4][R76.64], R141 ;  /* 0x0000008d4c005986 */ /* 0x0003e2000c101904 */
[----:B------:R-:W-:Y:S01]  /*990d0*/  ISETP.LT.AND P5, PT, R12, UR9, !P4 ;  /* 0x000000090c007c0c */ /* 0x000fe2000e7a1270 */
[----:B------:R-:W-:Y:S01]  /*990e0*/  ULDC UR9, c[0x0][0x228] ;  /* 0x00008a0000097ab9 */ /* 0x000fe20000000800 */
[----:B-1----:R-:W-:-:S11]  /*990f0*/  IMAD.WIDE R76, R142, 0x4, R4 ;  /* 0x000000048e4c7825 */ /* 0x002fd600078e0204 */
[----:B------:R1:W-:Y:S04]  /*99100*/  @P5 STG.E desc[UR4][R76.64], R139 ;  /* 0x0000008b4c005986 */ /* 0x0003e8000c101904 */
[----:B-1----:R-:W4:Y:S01]  /*99110*/  LDL.LU R139, [R1+0x1010] ;  /* 0x00101000018b7983 */ /* 0x002f220000300800 */
[----:B------:R-:W-:Y:S01]  /*99120*/  ISETP.LT.AND P5, PT, R13, UR9, !P4 ;  /* 0x000000090d007c0c */ /* 0x000fe2000e7a1270 */
[----:B------:R-:W-:Y:S02]  /*99130*/  IMAD.WIDE R76, R142, 0x4, R6 ;  /* 0x000000048e4c7825 */ /* 0x000fe400078e0206 */
[----:B------:R-:W4:Y:S01]  /*99140*/  LDL.LU R141, [R1+0x20b4] ;  /* 0x0020b400018d7983 */ /* 0x000f220000300800 */
[----:B------:R-:W-:Y:S01]  /*99150*/  ISETP.LT.AND P4, PT, R14, UR8, !P4 ;  /* 0x000000080e007c0c */ /* 0x000fe2000e781270 */
[----:B------:R-:W-:-:S08]  /*99160*/  ULDC.64 UR8, c[0x0][0x228] ;  /* 0x00008a0000087ab9 */ /* 0x000fd00000000a00 */
[----:B------:R1:W-:Y:S04]  /*99170*/  @P5 STG.E desc[UR4][R76.64], R145 ;  /* 0x000000914c005986 */ /* 0x0003e8000c101904 */
[----:B-1----:R-:W4:Y:S01]  /*99180*/  LDL.LU R145, [R1+0xc10] ;  /* 0x000c100001917983 */ /* 0x002f220000300800 */
[----:B------:R-:W-:-:S05]  /*99190*/  IMAD.WIDE R76, R142, 0x4, R8 ;  /* 0x000000048e4c7825 */ /* 0x000fca00078e0208 */
[----:B--2---:R1:W-:Y:S01]  /*991a0*/  @P4 STG.E desc[UR4][R76.64], R140 ;  /* 0x0000008c4c004986 */ /* 0x0043e2000c101904 */
[----:B------:R-:W-:Y:S01]  /*991b0*/  ISETP.GE.AND P4, PT, R78, UR9, PT ;  /* 0x000000094e007c0c */ /* 0x000fe2000bf86270 */
[----:B------:R-:W-:Y:S02]  /*991c0*/  ULDC UR9, c[0x0][0x228] ;  /* 0x00008a0000097ab9 */ /* 0x000fe40000000800 */
[----:B-1----:R-:W2:Y:S01]  /*991d0*/  LDL.LU R140, [R1+0x820] ;  /* 0x00082000018c7983 */ /* 0x002ea20000300800 */
[----:B------:R-:W-:Y:S01]  /*991e0*/  ISETP.LT.AND P5, PT, R11, UR10, !P4 ;  /* 0x0000000a0b007c0c */ /* 0x000fe2000e7a1270 */
[----:B---3--:R-:W-:Y:S01]  /*991f0*/  IMAD.WIDE R76, R143, 0x4, R2 ;  /* 0x000000048f4c7825 */ /* 0x008fe200078e0202 */
[----:B------:R-:W-:Y:S01]  /*99200*/  ULDC UR10, c[0x0][0x228] ;  /* 0x00008a00000a7ab9 */ /* 0x000fe20000000800 */
[----:B------:R-:W3:Y:S10]  /*99210*/  LDL.LU R142, [R1+0x20bc] ;  /* 0x0020bc00018e7983 */ /* 0x000ef40000300800 */
[----:B------:R1:W-:Y:S01]  /*99220*/  @P5 STG.E desc[UR4][R76.64], R144 ;  /* 0x000000904c005986 */ /* 0x0003e2000c101904 */
[----:B------:R-:W-:Y:S01]  /*99230*/  ISETP.LT.AND P5, PT, R12, UR9, !P4 ;  /* 0x000000090c007c0c */ /* 0x000fe2000e7a1270 */
[----:B------:R-:W-:-:S02]  /*99240*/  ULDC UR9, c[0x0][0x228] ;  /* 0x00008a0000097ab9 */ /* 0x000fc40000000800 */
[----:B-1----:R-:W3:Y:S01]  /*99250*/  LDL.LU R144, [R1+0x410] ;  /* 0x0004100001907983 */ /* 0x002ee20000300800 */
[----:B------:R-:W-:-:S09]  /*99260*/  IMAD.WIDE R76, R143, 0x4, R4 ;  /* 0x000000048f4c7825 */ /* 0x000fd200078e0204 */
[----:B----4-:R1:W-:Y:S04]  /*99270*/  @P5 STG.E desc[UR4][R76.64], R138 ;  /* 0x0000008a4c005986 */ /* 0x0103e8000c101904 */
[----:B-1----:R-:W4:Y:S01]  /*99280*/  LDL.LU R138, [R1+0x20] ;  /* 0x00002000018a7983 */ /* 0x002f220000300800 */
[----:B------:R-:W-:Y:S01]  /*99290*/  ISETP.LT.AND P5, PT, R13, UR9, !P4 ;  /* 0x000000090d007c0c */ /* 0x000fe2000e7a1270 */
[----:B------:R-:W-:Y:S01]  /*992a0*/  IMAD.WIDE R76, R143, 0x4, R6 ;  /* 0x000000048f4c7825 */ /* 0x000fe200078e0206 */
[----:B------:R-:W-:Y:S01]  /*992b0*/  ISETP.LT.AND P4, PT, R14, UR8, !P4 ;  /* 0x000000080e007c0c */ /* 0x000fe2000e781270 */
[----:B------:R-:W-:-:S10]  /*992c0*/  ULDC.64 UR8, c[0x0][0x228] ;  /* 0x00008a0000087ab9 */ /* 0x000fd40000000a00 */
[----:B------:R1:W-:Y:S02]  /*992d0*/  @P5 STG.E desc[UR4][R76.64], R146 ;  /* 0x000000924c005986 */ /* 0x0003e4000c101904 */
[----:B-1----:R-:W-:Y:S02]  /*992e0*/  IMAD.WIDE R76, R143, 0x4, R8 ;  /* 0x000000048f4c7825 */ /* 0x002fe400078e0208 */
[----:B------:R-:W4:Y:S04]  /*992f0*/  LDL.LU R143, [R1+0x20c0] ;  /* 0x0020c000018f7983 */ /* 0x000f280000300800 */
[----:B------:R-:W4:Y:S04]  /*99300*/  LDL.LU R146, [R1+0x1c14] ;  /* 0x001c140001927983 */ /* 0x000f280000300800 */
[----:B------:R1:W-:Y:S04]  /*99310*/  @P4 STG.E desc[UR4][R76.64], R139 ;  /* 0x0000008b4c004986 */ /* 0x0003e8000c101904 */
        /* <DEDUP_REMOVED lines=13> */
[----:B--2---:R1:W-:Y:S04]  /*993f0*/  @P5 STG.E desc[UR4][R76.64], R140 ;  /* 0x0000008c4c005986 */ /* 0x0043e8000c101904 */
[----:B-1----:R-:W2:Y:S01]  /*99400*/  LDL.LU R140, [R1+0x1014] ;  /* 0x00101400018c7983 */ /* 0x002ea20000300800 */
        /* <DEDUP_REMOVED lines=8> */
[----:B----4-:R1:W-:Y:S04]  /*99490*/  @P4 STG.E desc[UR4][R76.64], R138 ;  /* 0x0000008a4c004986 */ /* 0x0103e8000c101904 */
[----:B-1----:R-:W4:Y:S01]  /*994a0*/  LDL.LU R138, [R1+0x824] ;  /* 0x00082400018a7983 */ /* 0x002f220000300800 */
[----:B------:R-:W-:Y:S01]  /*994b0*/  ISETP.GE.AND P4, PT, R78, UR9, PT ;  /* 0x000000094e007c0c */ /* 0x000fe2000bf86270 */
[----:B------:R-:W-:Y:S01]  /*994c0*/  IMAD.WIDE R76, R142, 0x4, R2 ;  /* 0x000000048e4c7825 */ /* 0x000fe200078e0202 */
[----:B------:R-:W-:-:S02]  /*994d0*/  ULDC UR9, c[0x0][0x228] ;  /* 0x00008a0000097ab9 */ /* 0x000fc40000000800 */
        /* <DEDUP_REMOVED lines=17> */
[----:B--2---:R1:W-:Y:S01]  /*995f0*/  @P4 STG.E desc[UR4][R76.64], R140 ;  /* 0x0000008c4c004986 */ /* 0x0043e2000c101904 */
[----:B------:R-:W-:Y:S01]  /*99600*/  ISETP.GE.AND P4, PT, R78, UR9, PT ;  /* 0x000000094e007c0c */ /* 0x000fe2000bf86270 */
[----:B------:R-:W-:-:S02]  /*99610*/  ULDC UR9, c[0x0][0x228] ;  /* 0x00008a0000097ab9 */ /* 0x000fc40000000800 */
[----:B-1----:R-:W2:Y:S01]  /*99620*/  LDL.LU R140, [R1+0x1c18] ;  /* 0x001c1800018c7983 */ /* 0x002ea20000300800 */
[----:B------:R-:W-:Y:S01]  /*99630*/  ISETP.LT.AND P5, PT, R11, UR10, !P4 ;  /* 0x0000000a0b007c0c */ /* 0x000fe2000e7a1270 */
[----:B------:R-:W-:Y:S01]  /*99640*/  IMAD.WIDE R76, R143, 0x4, R2 ;  /* 0x000000048f4c7825 */ /* 0x000fe200078e0202 */
[----:B------:R-:W-:Y:S01]  /*99650*/  ULDC UR10, c[0x0][0x228] ;  /* 0x00008a00000a7ab9 */ /* 0x000fe20000000800 */
[----:B------:R-:W2:Y:S10]  /*99660*/  LDL.LU R145, [R1+0x1818] ;  /* 0x0018180001917983 */ /* 0x000eb40000300800 */
[----:B---3--:R1:W-:Y:S01]  /*99670*/  @P5 STG.E desc[UR4][R76.64], R144 ;  /* 0x000000904c005986 */ /* 0x0083e2000c101904 */
[----:B------:R-:W-:Y:S01]  /*99680*/  ISETP.LT.AND P5, PT, R12, UR9, !P4 ;  /* 0x000000090c007c0c */ /* 0x000fe2000e7a1270 */
[----:B------:R-:W-:-:S02]  /*99690*/  ULDC UR9, c[0x0][0x228] ;  /* 0x00008a0000097ab9 */ /* 0x000fc40000000800 */
[----:B-1----:R-:W3:Y:S01]  /*996a0*/  LDL.LU R144, [R1+0x1418] ;  /* 0x0014180001907983 */ /* 0x002ee20000300800 */
        /* <DEDUP_REMOVED lines=11> */
[----:B-1----:R-:W4:Y:S04]  /*99760*/  LDL.LU R139, [R1+0xc18] ;  /* 0x000c1800018b7983 */ /* 0x002f280000300800 */
[----:B------:R-:W4:Y:S01]  /*99770*/  LDL.LU R147, [R1+0x828] ;  /* 0x0008280001937983 */ /* 0x000f220000300800 */
        /* <DEDUP_REMOVED lines=8> */
[----:B--2---:R1:W-:Y:S01]  /*99800*/  @P5 STG.E desc[UR4][R76.64], R140 ;  /* 0x0000008c4c005986 */ /* 0x0043e2000c101904 */
[----:B------:R-:W-:Y:S01]  /*99810*/  ISETP.LT.AND P5, PT, R12, UR9, !P4 ;  /* 0x000000090c007c0c */ /* 0x000fe2000e7a1270 */
[----:B------:R-:W-:Y:S02]  /*99820*/  ULDC UR9, c[0x0][0x228] ;  /* 0x00008a0000097ab9 */ /* 0x000fe40000000800 */
[----:B-1----:R-:W2:Y:S01]  /*99830*/  LDL.LU R140, [R1+0x28] ;  /* 0x00002800018c7983 */ /* 0x002ea20000300800 */
[----:B------:R-:W-:-:S09]  /*99840*/  IMAD.WIDE R76, R141, 0x4, R4 ;  /* 0x000000048d4c7825 */ /* 0x000fd200078e0204 */
        /* <DEDUP_REMOVED lines=36> */
[C---:B------:R-:W-:Y:S01]  /*99a90*/  IMAD.WIDE R76, R143.reuse, 0x4, R2 ;  /* 0x000000048f4c7825 */ /* 0x040fe200078e0202 */
[----:B------:R-:W-:Y:S01]  /*99aa0*/  ULDC UR10, c[0x0][0x228] ;  /* 0x00008a00000a7ab9 */ /* 0x000fe20000000800 */
[----:B------:R-:W2:Y:S10]  /*99ab0*/  LDL.LU R146, [R1+0x41c] ;  /* 0x00041c0001927983 */ /* 0x000eb40000300800 */
[----:B---3--:R1:W-:Y:S01]  /*99ac0*/  @P5 STG.E desc[UR4][R76.64], R144 ;  /* 0x000000904c005986 */ /* 0x0083e2000c101904 */
[----:B------:R-:W-:Y:S01]  /*99ad0*/  ISETP.LT.AND P5, PT, R12, UR9, !P4 ;  /* 0x000000090c007c0c */ /* 0x000fe2000e7a1270 */
[----:B------:R-:W-:Y:S01]  /*99ae0*/  ULDC UR9, c[0x0][0x228] ;  /* 0x00008a0000097ab9 */ /* 0x000fe20000000800 */
[----:B-1----:R-:W-:-:S11]  /*99af0*/  IMAD.WIDE R76, R143, 0x4, R4 ;  /* 0x000000048f4c7825 */ /* 0x002fd600078e0204 */
[----:B----4-:R1:W-:Y:S04]  /*99b00*/  @P5 STG.E desc[UR4][R76.64], R138 ;  /* 0x0000008a4c005986 */ /* 0x0103e8000c101904 */
[----:B-1----:R-:W3:Y:S01]  /*99b10*/  LDL.LU R138, [R1+0x2c] ;  /* 0x00002c00018a7983 */ /* 0x002ee20000300800 */
[----:B------:R-:W-:Y:S01]  /*99b20*/  ISETP.LT.AND P5, PT, R13, UR9, !P4 ;  /* 0x000000090d007c0c */ /* 0x000fe2000e7a1270 */
[----:B------:R-:W-:Y:S02]  /*99b30*/  IMAD.WIDE R76, R143, 0x4, R6 ;  /* 0x000000048f4c7825 */ /* 0x000fe400078e0206 */
[----:B------:R-:W4:Y:S01]  /*99b40*/  LDL.LU R144, [R1+0x20dc] ;  /* 0x0020dc0001907983 */ /* 0x000f220000300800 */
[----:B------:R-:W-:Y:S01]  /*99b50*/  ISETP.LT.AND P4, PT, R14, UR8, !P4 ;  /* 0x000000080e007c0c */ /* 0x000fe2000e781270 */
[----:B------:R-:W-:Y:S01]  /*99b60*/  VIADD R78, R10, 0x17 ;  /* 0x000000170a4e7836 */ /* 0x000fe20000000000 */
[----:B------:R-:W-:-:S07]  /*99b70*/  ULDC.64 UR8, c[0x0][0x228] ;  /* 0x00008a0000087ab9 */ /* 0x000fce0000000a00 */
        /* <DEDUP_REMOVED lines=16> */
[----:B--2---:R1:W-:Y:S04]  /*99c80*/  @P5 STG.E desc[UR4][R76.64], R140 ;  /* 0x0000008c4c005986 */ /* 0x0043e8000c101904 */
[----:B-1----:R-:W2:Y:S01]  /*99c90*/  LDL.LU R140, [R1+0x1020] ;  /* 0x00102000018c7983 */ /* 0x002ea20000300800 */
[----:B------:R-:W-:Y:S01]  /*99ca0*/  ISETP.LT.AND P5, PT, R13, UR9, !P4 ;  /* 0x000000090d007c0c */ /* 0x000fe2000e7a1270 */
[----:B------:R-:W-:Y:S02]  /*99cb0*/  IMAD.WIDE R76, R141, 0x4, R6 ;  /* 0x000000048d4c7825 */ /* 0x000fe400078e0206 */
[----:B------:R-:W2:Y:S01]  /*99cc0*/  LDL.LU R142, [R1+0x20e0] ;  /* 0x0020e000018e7983 */ /* 0x000ea20000300800 */
[----:B------:R-:W-:Y:S01]  /*99cd0*/  ISETP.LT.AND P4, PT, R14, UR8, !P4 ;  /* 0x000000080e007c0c */ /* 0x000fe2000e781270 */
[----:B------:R-:W-:-:S08]  /*99ce0*/  ULDC.64 UR8, c[0x0][0x228] ;  /* 0x00008a0000087ab9 */ /* 0x000fd00000000a00 */
[----:B------:R1:W-:Y:S04]  /*99cf0*/  @P5 STG.E desc[UR4][R76.64], R146 ;  /* 0x000000924c005986 */ /* 0x0003e8000c101904 */
[----:B-1----:R-:W2:Y:S01]  /*99d00*/  LDL.LU R146, [R1+0xc20] ;  /* 0x000c200001927983 */ /* 0x002ea20000300800 */
[----:B------:R-:W-:-:S05]  /*99d10*/  IMAD.WIDE R76, R141, 0x4, R8 ;  /* 0x000000048d4c7825 */ /* 0x000fca00078e0208 */
[----:B---3--:R1:W-:Y:S04]  /*99d20*/  @P4 STG.E desc[UR4][R76.64], R138 ;  /* 0x0000008a4c004986 */ /* 0x0083e8000c101904 */
[----:B-1----:R-:W3:Y:S01]  /*99d30*/  LDL.LU R138, [R1+0x830] ;  /* 0x00083000018a7983 */ /* 0x002ee20000300800 */
[----:B------:R-:W-:Y:S01]  /*99d40*/  ISETP.GE.AND P4, PT, R78, UR9, PT ;  /* 0x000000094e007c0c */ /* 0x000fe2000bf86270 */
[----:B----4-:R-:W-:Y:S01]  /*99d50*/  IMAD.WIDE R76, R144, 0x4, R2 ;  /* 0x00000004904c7825 */ /* 0x010fe200078e0202 */
[----:B------:R-:W-:Y:S01]  /*99d60*/  ULDC UR9, c[0x0][0x228] ;  /* 0x00008a0000097ab9 */ /* 0x000fe20000000800 */
[----:B------:R-:W4:Y:S01]  /*99d70*/  LDL.LU R141, [R1+0x20e4] ;  /* 0x0020e400018d7983 */ /* 0x000f220000300800 */
        /* <DEDUP_REMOVED lines=30> */
[----:B---3--:R1:W-:Y:S04]  /*99f60*/  @P5 STG.E desc[UR4][R76.64], R138 ;  /* 0x0000008a4c005986 */ /* 0x0083e8000c101904 */
[----:B-1----:R-:W3:Y:S01]  /*99f70*/  LDL.LU R138, [R1+0x1024] ;  /* 0x00102400018a7983 */ /* 0x002ee20000300800 */
[----:B------:R-:W-:Y:S01]  /*99f80*/  ISETP.LT.AND P5, PT, R13, UR9, !P4 ;  /* 0x000000090d007c0c */ /* 0x000fe2000e7a1270 */
[----:B------:R-:W-:Y:S01]  /*99f90*/  IMAD.WIDE R76, R142, 0x4, R6 ;  /* 0x000000048e4c7825 */ /* 0x000fe200078e0206 */
[----:B------:R-:W-:Y:S01]  /*99fa0*/  ISETP.LT.AND P4, PT, R14, UR8, !P4 ;  /* 0x000000080e007c0c */ /* 0x000fe2000e781270 */
[----:B------:R-:W-:-:S10]  /*99fb0*/  ULDC.64 UR8, c[0x0][0x228] ;  /* 0x00008a0000087ab9 */ /* 0x000fd40000000a00 */
[----:B----4-:R1:W-:Y:S02]  /*99fc0*/  @P5 STG.E desc[UR4][R76.64], R143 ;  /* 0x0000008f4c005986 */ /* 0x0103e4000c101904 */
        /* <DEDUP_REMOVED lines=26> */
[----:B---3--:R1:W-:Y:S04]  /*9a170*/  @P4 STG.E desc[UR4][R76.64], R138 ;  /* 0x0000008a4c004986 */ /* 0x0083e8000c101904 */
[----:B-1----:R-:W3:Y:S01]  /*9a180*/  LDL.LU R138, [R1+0x1c28] ;  /* 0x001c2800018a7983 */ /* 0x002ee20000300800 */
[----:B------:R-:W-:Y:S01]  /*9a190*/  ISETP.GE.AND P4, PT, R78, UR9, PT ;  /* 0x000000094e007c0c */ /* 0x000fe2000bf86270 */
[----:B------:R-:W-:Y:S01]  /*9a1a0*/  IMAD.WIDE R76, R144, 0x4, R2 ;  /* 0x00000004904c7825 */ /* 0x000fe200078e0202 */
[----:B------:R-:W-:Y:S01]  /*9a1b0*/  ULDC UR9, c[0x0][0x228] ;  /* 0x00008a0000097ab9 */ /* 0x000fe20000000800 */
[----:B------:R-:W3:Y:S01]  /*9a1c0*/  LDL.LU R146, [R1+0x1828] ;  /* 0x0018280001927983 */ /* 0x000ee20000300800 */
[----:B------:R-:W-:Y:S01]  /*9a1d0*/  ISETP.LT.AND P5, PT, R11, UR10, !P4 ;  /* 0x0000000a0b007c0c */ /* 0x000fe2000e7a1270 */
[----:B------:R-:W-:Y:S01]  /*9a1e0*/  VIADD R78, R10, 0x1c ;  /* 0x0000001c0a4e7836 */ /* 0x000fe20000000000 */
        /* <DEDUP_REMOVED lines=15> */
[----:B--2---:R1:W-:Y:S04]  /*9a2e0*/  @P4 STG.E desc[UR4][R76.64], R140 ;  /* 0x0000008c4c004986 */ /* 0x0043e8000c101904 */
[----:B-1----:R-:W2:Y:S04]  /*9a2f0*/  LDL.LU R140, [R1+0xc28] ;  /* 0x000c2800018c7983 */ /* 0x002ea80000300800 */
[----:B------:R-:W2:Y:S01]  /*9a300*/  LDL.LU R147, [R1+0x838] ;  /* 0x0008380001937983 */ /* 0x000ea20000300800 */
[----:B------:R-:W-:Y:S01]  /*9a310*/  ISETP.GE.AND P4, PT, R78, UR9, PT ;  /* 0x000000094e007c0c */ /* 0x000fe2000bf86270 */
[----:B------:R-:W-:Y:S01]  /*9a320*/  IMAD.WIDE R76, R142, 0x4, R2 ;  /* 0x000000048e4c7825 */ /* 0x000fe200078e0202 */
[----:B------:R-:W-:Y:S01]  /*9a330*/  ULDC UR9, c[0x0][0x228] ;  /* 0x00008a0000097ab9 */ /* 0x000fe20000000800 */
[----:B------:R-:W2:Y:S01]  /*9a340*/  LDL.LU R145, [R1+0x438] ;  /* 0x0004380001917983 */ /* 0x000ea20000300800 */
[----:B------:R-:W-:Y:S01]  /*9a350*/  ISETP.LT.AND P5, PT, R11, UR10, !P4 ;  /* 0x0000000a0b007c0c */ /* 0x000fe2000e7a1270 */
[----:B------:R-:W-:Y:S01]  /*9a360*/  VIADD R78, R10, 0x1d ;  /* 0x0000001d0a4e7836 */ /* 0x000fe20000000000 */
[----:B------:R-:W-:-:S11]  /*9a370*/  ULDC UR10, c[0x0][0x228] ;  /* 0x00008a00000a7ab9 */ /* 0x000fd60000000800 */
[----:B---3--:R1:W-:Y:S04]  /*9a380*/  @P5 STG.E desc[UR4][R76.64], R138 ;  /* 0x0000008a4c005986 */ /* 0x0083e8000c101904 */
[----:B-1----:R-:W3:Y:S01]  /*9a390*/  LDL.LU R138, [R1+0x428] ;  /* 0x00042800018a7983 */ /* 0x002ee20000300800 */
        /* <DEDUP_REMOVED lines=8> */
[----:B----4-:R1:W-:Y:S04]  /*9a420*/  @P5 STG.E desc[UR4][R76.64], R143 ;  /* 0x0000008f4c005986 */ /* 0x0103e8000c101904 */
[----:B-1----:R-:W4:Y:S01]  /*9a430*/  LDL.LU R143, [R1+0x1c2c] ;  /* 0x001c2c00018f7983 */ /* 0x002f220000300800 */
[----:B------:R-:W-:-:S03]  /*9a440*/  IMAD.WIDE R76, R142, 0x4, R8 ;  /* 0x000000048e4c7825 */ /* 0x000fc600078e0208 */
        /* <DEDUP_REMOVED lines=54> */
[----:B------:R1:W-:Y:S01]  /*9a7b0*/  @P5 STG.E desc[UR4][R76.64], R141 ;  /* 0x0000008d4c005986 */ /* 0x0003e2000c101904 */
[----:B------:R-:W-:Y:S01]  /*9a7c0*/  ISETP.LT.AND P5, PT, R12, UR9, !P4 ;  /* 0x000000090c007c0c */ /* 0x000fe2000e7a1270 */
[----:B------:R-:W-:Y:S01]  /*9a7d0*/  ULDC UR9, c[0x0][0x228] ;  /* 0x00008a0000097ab9 */ /* 0x000fe20000000800 */
[----:B-1----:R-:W-:-:S11]  /*9a7e0*/  IMAD.WIDE R76, R142, 0x4, R4 ;  /* 0x000000048e4c7825 */ /* 0x002fd600078e0204 */
[----:B---3--:R1:W-:Y:S04]  /*9a7f0*/  @P5 STG.E desc[UR4][R76.64], R138 ;  /* 0x0000008a4c005986 */ /* 0x0083e8000c101904 */
[----:B-1----:R-:W3:Y:S01]  /*9a800*/  LDL.LU R138, [R1+0x1030] ;  /* 0x00103000018a7983 */ /* 0x002ee20000300800 */
[----:B------:R-:W-:Y:S01]  /*9a810*/  ISETP.LT.AND P5, PT, R13, UR9, !P4 ;  /* 0x000000090d007c0c */ /* 0x000fe2000e7a1270 */
[----:B------:R-:W-:Y:S02]  /*9a820*/  IMAD.WIDE R76, R142, 0x4, R6 ;  /* 0x000000048e4c7825 */ /* 0x000fe400078e0206 */
[----:B------:R-:W3:Y:S01]  /*9a830*/  LDL.LU R141, [R1+0x2100] ;  /* 0x00210000018d7983 */ /* 0x000ee20000300800 */
[----:B------:R-:W-:Y:S01]  /*9a840*/  ISETP.LT.AND P4, PT, R14, UR8, !P4 ;  /* 0x000000080e007c0c */ /* 0x000fe2000e781270 */
[----:B------:R-:W-:Y:S01]  /*9a850*/  VIADD R78, R10, 0x20 ;  /* 0x000000200a4e7836 */ /* 0x000fe20000000000 */
[----:B------:R-:W-:-:S07]  /*9a860*/  ULDC.64 UR8, c[0x0][0x228] ;  /* 0x00008a0000087ab9 */ /* 0x000fce0000000a00 */
[----:B------:R1:W-:Y:S04]  /*9a870*/  @P5 STG.E desc[UR4][R76.64], R145 ;  /* 0x000000914c005986 */ /* 0x0003e8000c101904 */
[----:B-1----:R-:W3:Y:S01]  /*9a880*/  LDL.LU R145, [R1+0xc30] ;  /* 0x000c300001917983 */ /* 0x002ee20000300800 */
[----:B------:R-:W-:-:S05]  /*9a890*/  IMAD.WIDE R76, R142, 0x4, R8 ;  /* 0x000000048e4c7825 */ /* 0x000fca00078e0208 */
        /* <DEDUP_REMOVED lines=24> */
[----:B---3--:R1:W-:Y:S04]  /*9aa20*/  @P4 STG.E desc[UR4][R76.64], R138 ;  /* 0x0000008a4c004986 */ /* 0x0083e8000c101904 */
[----:B-1----:R-:W3:Y:S01]  /*9aa30*/  LDL.LU R138, [R1+0x1834] ;  /* 0x00183400018a7983 */ /* 0x002ee20000300800 */
        /* <DEDUP_REMOVED lines=35> */
[----:B------:R-:W-:Y:S02]  /*9ac70*/  ISETP.LT.AND P5, PT, R13, UR9, !P4 ;  /* 0x000000090d007c0c */ /* 0x000fe4000e7a1270 */
[----:B------:R-:W-:Y:S01]  /*9ac80*/  ISETP.LT.AND P4, PT, R14, UR8, !P4 ;  /* 0x000000080e007c0c */ /* 0x000fe2000e781270 */
[----:B------:R-:W-:Y:S01]  /*9ac90*/  IMAD.WIDE R76, R142, 0x4, R6 ;  /* 0x000000048e4c7825 */ /* 0x000fe200078e0206 */
[----:B------:R-:W-:-:S09]  /*9aca0*/  ULDC.64 UR8, c[0x0][0x228] ;  /* 0x00008a0000087ab9 */ /* 0x000fd20000000a00 */
[----:B------:R1:W-:Y:S02]  /*9acb0*/  @P5 STG.E desc[UR4][R76.64], R145 ;  /* 0x000000914c005986 */ /* 0x0003e4000c101904 */
[----:B-1----:R-:W-:Y:S02]  /*9acc0*/  IMAD.WIDE R76, R142, 0x4, R8 ;  /* 0x000000048e4c7825 */ /* 0x002fe400078e0208 */
[----:B------:R-:W3:Y:S04]  /*9acd0*/  LDL.LU R142, [R1+0x2110] ;  /* 0x00211000018e7983 */ /* 0x000ee80000300800 */
[----:B----4-:R1:W-:Y:S04]  /*9ace0*/  @P4 STG.E desc[UR4][R76.64], R139 ;  /* 0x0000008b4c004986 */ /* 0x0103e8000c101904 */
        /* <DEDUP_REMOVED lines=24> */
[----:B-1----:R-:W3:Y:S04]  /*9ae70*/  LDL.LU R138, [R1+0xc38] ;  /* 0x000c3800018a7983 */ /* 0x002ee80000300800 */
[----:B------:R-:W3:Y:S01]  /*9ae80*/  LDL.LU R147, [R1+0x848] ;  /* 0x0008480001937983 */ /* 0x000ee20000300800 */
[----:B------:R-:W-:Y:S01]  /*9ae90*/  ISETP.GE.AND P4, PT, R78, UR9, PT ;  /* 0x000000094e007c0c */ /* 0x000fe2000bf86270 */
[----:B------:R-:W-:Y:S01]  /*9aea0*/  IMAD.WIDE R76, R141, 0x4, R2 ;  /* 0x000000048d4c7825 */ /* 0x000fe200078e0202 */
[----:B------:R-:W-:Y:S01]  /*9aeb0*/  ULDC UR9, c[0x0][0x228] ;  /* 0x00008a0000097ab9 */ /* 0x000fe20000000800 */
[----:B------:R-:W3:Y:S01]  /*9aec0*/  LDL.LU R146, [R1+0x448] ;  /* 0x0004480001927983 */ /* 0x000ee20000300800 */
        /* <DEDUP_REMOVED lines=13> */
[----:B------:R1:W-:Y:S04]  /*9afa0*/  @P5 STG.E desc[UR4][R76.64], R144 ;  /* 0x000000904c005986 */ /* 0x0003e8000c101904 */
[----:B-1----:R-:W4:Y:S01]  /*9afb0*/  LDL.LU R144, [R1+0x1c3c] ;  /* 0x001c3c0001907983 */ /* 0x002f220000300800 */
[----:B------:R-:W-:-:S03]  /*9afc0*/  IMAD.WIDE R76, R141, 0x4, R8 ;  /* 0x000000048d4c7825 */ /* 0x000fc600078e0208 */
[----:B------:R-:W4:Y:S04]  /*9afd0*/  LDL.LU R141, [R1+0x211c] ;  /* 0x00211c00018d7983 */ /* 0x000f280000300800 */
        /* <DEDUP_REMOVED lines=54> */
[----:B------:R1:W-:Y:S01]  /*9b340*/  @P5 STG.E desc[UR4][R76.64], R142 ;  /* 0x0000008e4c005986 */ /* 0x0003e2000c101904 */
[----:B------:R-:W-:Y:S01]  /*9b350*/  ISETP.LT.AND P5, PT, R12, UR9, !P4 ;  /* 0x000000090c007c0c */ /* 0x000fe2000e7a1270 */
[----:B------:R-:W-:Y:S01]  /*9b360*/  ULDC UR9, c[0x0][0x228] ;  /* 0x00008a0000097ab9 */ /* 0x000fe20000000800 */
[----:B-1----:R-:W-:-:S11]  /*9b370*/  IMAD.WIDE R76, R141, 0x4, R4 ;  /* 0x000000048d4c7825 */ /* 0x002fd600078e0204 */
[----:B----4-:R1:W-:Y:S04]  /*9b380*/  @P5 STG.E desc[UR4][R76.64], R139 ;  /* 0x0000008b4c005986 */ /* 0x0103e8000c101904 */
        /* <DEDUP_REMOVED lines=17> */
[----:B------:R1:W-:Y:S01]  /*9b4a0*/  @P5 STG.E desc[UR4][R76.64], R143 ;  /* 0x0000008f4c005986 */ /* 0x0003e2000c101904 */
[----:B------:R-:W-:Y:S01]  /*9b4b0*/  ISETP.LT.AND P5, PT, R12, UR9, !P4 ;  /* 0x000000090c007c0c */ /* 0x000fe2000e7a1270 */
[----:B------:R-:W-:-:S02]  /*9b4c0*/  ULDC UR9, c[0x0][0x228] ;  /* 0x00008a0000097ab9 */ /* 0x000fc40000000800 */
        /* <DEDUP_REMOVED lines=8> */
[----:B------:R1:W-:Y:S02]  /*9b550*/  @P5 STG.E desc[UR4][R76.64], R145 ;  /* 0x000000914c005986 */ /* 0x0003e4000c101904 */
[----:B-1----:R-:W-:Y:S02]  /*9b560*/  IMAD.WIDE R76, R144, 0x4, R8 ;  /* 0x00000004904c7825 */ /* 0x002fe400078e0208 */
[----:B------:R-:W3:Y:S04]  /*9b570*/  LDL.LU R144, [R1+0x212c] ;  /* 0x00212c0001907983 */ /* 0x000ee80000300800 */
[----:B------:R-:W3:Y:S04]  /*9b580*/  LDL.LU R145, [R1+0x1c44] ;  /* 0x001c440001917983 */ /* 0x000ee80000300800 */
        /* <DEDUP_REMOVED lines=89> */
[----:B------:R1:W-:Y:S04]  /*9bb20*/  @P5 STG.E desc[UR4][R76.64], R143 ;  /* 0x0000008f4c005986 */ /* 0x0003e8000c101904 */
[----:B-1----:R-:W2:Y:S01]  /*9bb30*/  LDL.LU R143, [R1+0x1c4c] ;  /* 0x001c4c00018f7983 */ /* 0x002ea20000300800 */
[----:B------:R-:W-:-:S03]  /*9bb40*/  IMAD.WIDE R76, R142, 0x4, R8 ;  /* 0x000000048e4c7825 */ /* 0x000fc600078e0208 */
        /* <DEDUP_REMOVED lines=404> */
[----:B--2---:R1:W-:Y:S01]  /*9d490*/  @P5 STG.E desc[UR4][R76.64], R140 ;  /* 0x0000008c4c005986 */ /* 0x0043e2000c101904 */
[----:B------:R-:W-:-:S03]  /*9d4a0*/  ISETP.LT.AND P5, PT, R13, UR9, !P4 ;  /* 0x000000090d007c0c */ /* 0x000fc6000e7a1270 */
[----:B-1----:R-:W2:Y:S01]  /*9d4b0*/  LDL.LU R140, [R1+0x47c] ;  /* 0x00047c00018c7983 */ /* 0x002ea20000300800 */
[----:B------:R-:W-:-:S03]  /*9d4c0*/  IMAD.WIDE R76, R144, 0x4, R6 ;  /* 0x00000004904c7825 */ /* 0x000fc600078e0206 */
[----:B------:R-:W2:Y:S06]  /*9d4d0*/  LDL.LU R143, [R1+0x2180] ;  /* 0x00218000018f7983 */ /* 0x000eac0000300800 */
[----:B------:R1:W-:Y:S01]  /*9d4e0*/  @P5 STG.E desc[UR4][R76.64], R146 ;  /* 0x000000924c005986 */ /* 0x0003e2000c101904 */
[----:B------:R-:W-:Y:S01]  /*9d4f0*/  ISETP.LT.AND P4, PT, R14, UR8, !P4 ;  /* 0x000000080e007c0c */ /* 0x000fe2000e781270 */
[----:B------:R-:W-:Y:S01]  /*9d500*/  ULDC.64 UR8, c[0x0][0x228] ;  /* 0x00008a0000087ab9 */ /* 0x000fe20000000a00 */
[----:B-1----:R-:W-:Y:S02]  /*9d510*/  IMAD.WIDE R76, R144, 0x4, R8 ;  /* 0x00000004904c7825 */ /* 0x002fe400078e0208 */
[----:B------:R-:W2:Y:S09]  /*9d520*/  LDL.LU R144, [R1+0x1c70] ;  /* 0x001c700001907983 */ /* 0x000eb20000300800 */
        /* <DEDUP_REMOVED lines=116> */
[----:B------:R-:W4:Y:S04]  /*9dc70*/  LDL.LU R147, [R1+0x888] ;  /* 0x0008880001937983 */ /* 0x000f280000300800 */
[----:B------:R-:W4:Y:S01]  /*9dc80*/  LDL.LU R146, [R1+0x488] ;  /* 0x0004880001927983 */ /* 0x000f220000300800 */
[----:B------:R-:W-:-:S05]  /*9dc90*/  VIADD R78, R10, 0x44 ;  /* 0x000000440a4e7836 */ /* 0x000fca0000000000 */
        /* <DEDUP_REMOVED lines=8> */
[----:B------:R-:W-:Y:S01]  /*9dd20*/  ULDC UR9, c[0x0][0x228] ;  /* 0x00008a0000097ab9 */ /* 0x000fe20000000800 */
[----:B-1----:R-:W-:Y:S01]  /*9dd30*/  IMAD.WIDE R76, R141, 0x4, R4 ;  /* 0x000000048d4c7825 */ /* 0x002fe200078e0204 */
[----:B------:R-:W2:Y:S10]  /*9dd40*/  LDL.LU R140, [R1+0x88] ;  /* 0x00008800018c7983 */ /* 0x000eb40000300800 */
[----:B------:R1:W-:Y:S01]  /*9dd50*/  @P5 STG.E desc[UR4][R76.64], R145 ;  /* 0x000000914c005986 */ /* 0x0003e2000c101904 */
[----:B------:R-:W-:-:S02]  /*9dd60*/  ISETP.LT.AND P5, PT, R13, UR9, !P4 ;  /* 0x000000090d007c0c */ /* 0x000fc4000e7a1270 */
        /* <DEDUP_REMOVED lines=22> */
[----:B------:R-:W-:Y:S01]  /*9ded0*/  ISETP.LT.AND P5, PT, R13, UR9, !P4 ;  /* 0x000000090d007c0c */ /* 0x000fe2000e7a1270 */
[----:B-1----:R-:W-:-:S12]  /*9dee0*/  IMAD.WIDE R76, R142, 0x4, R6 ;  /* 0x000000048e4c7825 */ /* 0x002fd800078e0206 */
[----:B------:R1:W-:Y:S02]  /*9def0*/  @P5 STG.E desc[UR4][R76.64], R146 ;  /* 0x000000924c005986 */ /* 0x0003e4000c101904 */
[----:B-1----:R-:W-:Y:S02]  /*9df00*/  IMAD.WIDE R76, R142, 0x4, R8 ;  /* 0x000000048e4c7825 */ /* 0x002fe400078e0208 */
[----:B------:R-:W4:Y:S01]  /*9df10*/  LDL.LU R142, [R1+0xc7c] ;  /* 0x000c7c00018e7983 */ /* 0x000f220000300800 */
[----:B------:R-:W-:Y:S01]  /*9df20*/  ISETP.LT.AND P4, PT, R14, UR8, !P4 ;  /* 0x000000080e007c0c */ /* 0x000fe2000e781270 */
[----:B------:R-:W-:-:S12]  /*9df30*/  ULDC.64 UR8, c[0x0][0x228] ;  /* 0x00008a0000087ab9 */ /* 0x000fd80000000a00 */
[----:B--2---:R1:W-:Y:S01]  /*9df40*/  @P4 STG.E desc[UR4][R76.64], R140 ;  /* 0x0000008c4c004986 */ /* 0x0043e2000c101904 */
[----:B------:R-:W-:Y:S01]  /*9df50*/  ISETP.GE.AND P4, PT, R78, UR9, PT ;  /* 0x000000094e007c0c */ /* 0x000fe2000bf86270 */
[----:B------:R-:W-:-:S03]  /*9df60*/  ULDC UR9, c[0x0][0x228] ;  /* 0x00008a0000097ab9 */ /* 0x000fc60000000800 */
[----:B------:R-:W-:Y:S01]  /*9df70*/  ISETP.LT.AND P5, PT, R11, UR10, !P4 ;  /* 0x0000000a0b007c0c */ /* 0x000fe2000e7a1270 */
[----:B-1----:R-:W2:Y:S01]  /*9df80*/  LDL.LU R140, [R1+0x88c] ;  /* 0x00088c00018c7983 */ /* 0x002ea20000300800 */
[C---:B------:R-:W-:Y:S01]  /*9df90*/  IMAD.WIDE R76, R143.reuse, 0x4, R2 ;  /* 0x000000048f4c7825 */ /* 0x040fe200078e0202 */
[----:B------:R-:W-:Y:S02]  /*9dfa0*/  ULDC UR10, c[0x0][0x228] ;  /* 0x00008a00000a7ab9 */ /* 0x000fe40000000800 */
[----:B------:R-:W2:Y:S08]  /*9dfb0*/  LDL.LU R146, [R1+0x48c] ;  /* 0x00048c0001927983 */ /* 0x000eb00000300800 */
        /* <DEDUP_REMOVED lines=16> */
[----:B-1----:R-:W4:Y:S04]  /*9e0c0*/  LDL.LU R139, [R1+0x1c80] ;  /* 0x001c8000018b7983 */ /* 0x002f280000300800 */
[----:B------:R-:W4:Y:S01]  /*9e0d0*/  LDL.LU R145, [R1+0x1880] ;  /* 0x0018800001917983 */ /* 0x000f220000300800 */
[----:B------:R-:W-:Y:S01]  /*9e0e0*/  ISETP.GE.AND P4, PT, R78, UR9, PT ;  /* 0x000000094e007c0c */ /* 0x000fe2000bf86270 */
[----:B------:R-:W-:Y:S01]  /*9e0f0*/  IMAD.WIDE R76, R141, 0x4, R2 ;  /* 0x000000048d4c7825 */ /* 0x000fe200078e0202 */
[----:B------:R-:W-:-:S02]  /*9e100*/  ULDC UR9, c[0x0][0x228] ;  /* 0x00008a0000097ab9 */ /* 0x000fc40000000800 */
        /* <DEDUP_REMOVED lines=8> */
[----:B--2---:R1:W-:Y:S01]  /*9e190*/  @P5 STG.E desc[UR4][R76.64], R140 ;  /* 0x0000008c4c005986 */ /* 0x0043e2000c101904 */
[----:B------:R-:W-:Y:S02]  /*9e1a0*/  ISETP.LT.AND P5, PT, R13, UR9, !P4 ;  /* 0x000000090d007c0c */ /* 0x000fe4000e7a1270 */
[----:B------:R-:W-:Y:S01]  /*9e1b0*/  ISETP.LT.AND P4, PT, R14, UR8, !P4 ;  /* 0x000000080e007c0c */ /* 0x000fe2000e781270 */
[----:B------:R-:W-:Y:S01]  /*9e1c0*/  ULDC.64 UR8, c[0x0][0x228] ;  /* 0x00008a0000087ab9 */ /* 0x000fe20000000a00 */
[C---:B-1----:R-:W-:Y:S01]  /*9e1d0*/  IMAD.WIDE R76, R141.reuse, 0x4, R6 ;  /* 0x000000048d4c7825 */ /* 0x042fe200078e0206 */
[----:B------:R-:W2:Y:S08]  /*9e1e0*/  LDL.LU R140, [R1+0x21a4] ;  /* 0x0021a400018c7983 */ /* 0x000eb00000300800 */
        /* <DEDUP_REMOVED lines=17> */
[----:B----4-:R1:W-:Y:S01]  /*9e300*/  @P5 STG.E desc[UR4][R76.64], R139 ;  /* 0x0000008b4c005986 */ /* 0x0103e2000c101904 */
[----:B------:R-:W-:-:S03]  /*9e310*/  ISETP.LT.AND P5, PT, R13, UR9, !P4 ;  /* 0x000000090d007c0c */ /* 0x000fc6000e7a1270 */
[----:B-1----:R-:W4:Y:S01]  /*9e320*/  LDL.LU R139, [R1+0x90] ;  /* 0x00009000018b7983 */ /* 0x002f220000300800 */
[----:B------:R-:W-:-:S09]  /*9e330*/  IMAD.WIDE R76, R144, 0x4, R6 ;  /* 0x00000004904c7825 */ /* 0x000fd200078e0206 */
[----:B------:R1:W-:Y:S01]  /*9e340*/  @P5 STG.E desc[UR4][R76.64], R145 ;  /* 0x000000914c005986 */ /* 0x0003e2000c101904 */
[----:B------:R-:W-:Y:S01]  /*9e350*/  ISETP.LT.AND P4, PT, R14, UR8, !P4 ;  /* 0x000000080e007c0c */ /* 0x000fe2000e781270 */
[----:B------:R-:W-:Y:S01]  /*9e360*/  ULDC.64 UR8, c[0x0][0x228] ;  /* 0x00008a0000087ab9 */ /* 0x000fe20000000a00 */
[----:B-1----:R-:W-:Y:S02]  /*9e370*/  IMAD.WIDE R76, R144, 0x4, R8 ;  /* 0x00000004904c7825 */ /* 0x002fe400078e0208 */
[----:B------:R-:W4:Y:S04]  /*9e380*/  LDL.LU R144, [R1+0x21ac] ;  /* 0x0021ac0001907983 */ /* 0x000f280000300800 */
[----:B------:R-:W4:Y:S05]  /*9e390*/  LDL.LU R145, [R1+0x1e64] ;  /* 0x001e640001917983 */ /* 0x000f2a0000300800 */
[----:B------:R1:W-:Y:S04]  /*9e3a0*/  @P4 STG.E desc[UR4][R76.64], R142 ;  /* 0x0000008e4c004986 */ /* 0x0003e8000c101904 */
[----:B-1----:R-:W4:Y:S01]  /*9e3b0*/  LDL.LU R142, [R1+0x1c84] ;  /* 0x001c8400018e7983 */ /* 0x002f220000300800 */
[----:B------:R-:W-:Y:S01]  /*9e3c0*/  ISETP.GE.AND P4, PT, R78, UR9, PT ;  /* 0x000000094e007c0c */ /* 0x000fe2000bf86270 */
[----:B------:R-:W-:-:S03]  /*9e3d0*/  ULDC UR9, c[0x0][0x228] ;  /* 0x00008a0000097ab9 */ /* 0x000fc60000000800 */
[----:B------:R-:W-:Y:S01]  /*9e3e0*/  ISETP.LT.AND P5, PT, R11, UR10, !P4 ;  /* 0x0000000a0b007c0c */ /* 0x000fe2000e7a1270 */
[----:B--2---:R-:W-:Y:S01]  /*9e3f0*/  IMAD.WIDE R76, R140, 0x4, R2 ;  /* 0x000000048c4c7825 */ /* 0x004fe200078e0202 */
        /* <DEDUP_REMOVED lines=11> */
[----:B------:R-:W-:Y:S01]  /*9e4b0*/  ULDC UR8, c[0x0][0x22c] ;  /* 0x00008b0000087ab9 */ /* 0x000fe20000000800 */
[----:B------:R-:W-:Y:S01]  /*9e4c0*/  ULDC UR9, c[0x0][0x228] ;  /* 0x00008a0000097ab9 */ /* 0x000fe20000000800 */
[----:B------:R-:W-:-:S08]  /*9e4d0*/  VIADD R78, R10, 0x4a ;  /* 0x0000004a0a4e7836 */ /* 0x000fd00000000000 */
[----:B------:R1:W-:Y:S02]  /*9e4e0*/  @P5 STG.E desc[UR4][R76.64], R143 ;  /* 0x0000008f4c005986 */ /* 0x0003e4000c101904 */
[----:B-1----:R-:W-:Y:S02]  /*9e4f0*/  IMAD.WIDE R76, R140, 0x4, R8 ;  /* 0x000000048c4c7825 */ /* 0x002fe400078e0208 */
[----:B------:R-:W3:Y:S04]  /*9e500*/  LDL.LU R140, [R1+0x21b0] ;  /* 0x0021b000018c7983 */ /* 0x000ee80000300800 */
[----:B------:R-:W3:Y:S04]  /*9e510*/  LDL.LU R143, [R1+0x1084] ;  /* 0x00108400018f7983 */ /* 0x000ee80000300800 */
[----:B----4-:R1:W-:Y:S01]  /*9e520*/  @P4 STG.E desc[UR4][R76.64], R139 ;  /* 0x0000008b4c004986 */ /* 0x0103e2000c101904 */
[----:B------:R-:W-:Y:S01]  /*9e530*/  ISETP.GE.AND P4, PT, R78, UR8, PT ;  /* 0x000000084e007c0c */ /* 0x000fe2000bf86270 */
[----:B------:R-:W-:-:S03]  /*9e540*/  ULDC UR8, c[0x0][0x228] ;  /* 0x00008a0000087ab9 */ /* 0x000fc60000000800 */
[----:B------:R-:W-:Y:S01]  /*9e550*/  ISETP.LT.AND P5, PT, R11, UR9, !P4 ;  /* 0x000000090b007c0c */ /* 0x000fe2000e7a1270 */
[----:B-1----:R-:W4:Y:S01]  /*9e560*/  LDL.LU R139, [R1+0xc84] ;  /* 0x000c8400018b7983 */ /* 0x002f220000300800 */
[----:B------:R-:W-:Y:S01]  /*9e570*/  IMAD.WIDE R76, R141, 0x4, R2 ;  /* 0x000000048d4c7825 */ /* 0x000fe200078e0202 */
[----:B------:R-:W-:-:S10]  /*9e580*/  ULDC UR9, c[0x0][0x228] ;  /* 0x00008a0000097ab9 */ /* 0x000fd40000000800 */
        /* <DEDUP_REMOVED lines=9> */
[----:B------:R-:W-:Y:S02]  /*9e620*/  ULDC UR8, c[0x0][0x228] ;  /* 0x00008a0000087ab9 */ /* 0x000fe40000000800 */
[----:B------:R-:W-:Y:S01]  /*9e630*/  ISETP.LT.AND P4, PT, R14, UR8, !P4 ;  /* 0x000000080e007c0c */ /* 0x000fe2000e781270 */
[----:B------:R-:W-:Y:S01]  /*9e640*/  VIADD R78, R10, 0x4b ;  /* 0x0000004b0a4e7836 */ /* 0x000fe20000000000 */
[----:B------:R-:W-:-:S07]  /*9e650*/  ULDC UR8, c[0x0][0x22c] ;  /* 0x00008b0000087ab9 */ /* 0x000fce0000000800 */
[----:B--2---:R1:W-:Y:S02]  /*9e660*/  @P5 STG.E desc[UR4][R76.64], R146 ;  /* 0x000000924c005986 */ /* 0x0043e4000c101904 */
        /* <DEDUP_REMOVED lines=8> */
[----:B------:R-:W-:-:S13]  /*9e6f0*/  ISETP.LT.AND P5, PT, R11, UR9, !P4 ;  /* 0x000000090b007c0c */ /* 0x000fda000e7a1270 */
[----:B------:R1:W-:Y:S01]  /*9e700*/  @P5 STG.E desc[UR4][R76.64], R143 ;  /* 0x0000008f4c005986 */ /* 0x0003e2000c101904 */
[----:B------:R-:W-:Y:S01]  /*9e710*/  ISETP.LT.AND P5, PT, R12, UR8, !P4 ;  /* 0x000000080c007c0c */ /* 0x000fe2000e7a1270 */
[----:B------:R-:W-:Y:S02]  /*9e720*/  ULDC UR8, c[0x0][0x228] ;  /* 0x00008a0000087ab9 */ /* 0x000fe40000000800 */
[----:B-1----:R-:W3:Y:S01]  /*9e730*/  LDL.LU R143, [R1+0x1888] ;  /* 0x00188800018f7983 */ /* 0x002ee20000300800 */
[----:B------:R-:W-:-:S09]  /*9e740*/  IMAD.WIDE R76, R144, 0x4, R4 ;  /* 0x00000004904c7825 */ /* 0x000fd200078e0204 */
[----:B----4-:R1:W-:Y:S01]  /*9e750*/  @P5 STG.E desc[UR4][R76.64], R139 ;  /* 0x0000008b4c005986 */ /* 0x0103e2000c101904 */
[----:B------:R-:W-:Y:S01]  /*9e760*/  ISETP.LT.AND P5, PT, R13, UR8, !P4 ;  /* 0x000000080d007c0c */ /* 0x000fe2000e7a1270 */
[----:B------:R-:W-:Y:S02]  /*9e770*/  ULDC UR8, c[0x0][0x228] ;  /* 0x00008a0000087ab9 */ /* 0x000fe40000000800 */
[----:B-1----:R-:W4:Y:S01]  /*9e780*/  LDL.LU R139, [R1+0x1488] ;  /* 0x00148800018b7983 */ /* 0x002f220000300800 */
[----:B------:R-:W-:Y:S01]  /*9e790*/  IMAD.WIDE R76, R144, 0x4, R6 ;  /* 0x00000004904c7825 */ /* 0x000fe200078e0206 */
[----:B------:R-:W-:Y:S01]  /*9e7a0*/  ISETP.LT.AND P4, PT, R14, UR8, !P4 ;  /* 0x000000080e007c0c */ /* 0x000fe2000e781270 */
[----:B------:R-:W-:-:S07]  /*9e7b0*/  ULDC.64 UR8, c[0x0][0x228] ;  /* 0x00008a0000087ab9 */ /* 0x000fce0000000a00 */
        /* <DEDUP_REMOVED lines=24> */
[----:B------:R-:W-:-:S09]  /*9e940*/  ULDC UR9, c[0x0][0x228] ;  /* 0x00008a0000097ab9 */ /* 0x000fd20000000800 */
        /* <DEDUP_REMOVED lines=9> */
[----:B------:R-:W-:-:S11]  /*9e9e0*/  IMAD.WIDE R76, R141, 0x4, R2 ;  /* 0x000000048d4c7825 */ /* 0x000fd600078e0202 */
        /* <DEDUP_REMOVED lines=12> */
[----:B------:R-:W-:-:S07]  /*9eab0*/  ULDC.64 UR8, c[0x0][0x228] ;  /* 0x00008a0000087ab9 */ /* 0x000fce0000000a00 */
[----:B--2---:R1:W-:Y:S02]  /*9eac0*/  @P5 STG.E desc[UR4][R76.64], R146 ;  /* 0x000000924c005986 */ /* 0x0043e4000c101904 */
        /* <DEDUP_REMOVED lines=15> */
[----:B----4-:R1:W-:Y:S01]  /*9ebc0*/  @P5 STG.E desc[UR4][R76.64], R139 ;  /* 0x0000008b4c005986 */ /* 0x0103e2000c101904 */
[----:B------:R-:W-:Y:S01]  /*9ebd0*/  ISETP.LT.AND P5, PT, R13, UR9, !P4 ;  /* 0x000000090d007c0c */ /* 0x000fe2000e7a1270 */
[----:B------:R-:W-:Y:S02]  /*9ebe0*/  ULDC UR9, c[0x0][0x228] ;  /* 0x00008a0000097ab9 */ /* 0x000fe40000000800 */
[----:B-1----:R-:W4:Y:S01]  /*9ebf0*/  LDL.LU R139, [R1+0x9c] ;  /* 0x00009c00018b7983 */ /* 0x002f220000300800 */
[----:B------:R-:W-:-:S03]  /*9ec00*/  IMAD.WIDE R76, R144, 0x4, R6 ;  /* 0x00000004904c7825 */ /* 0x000fc600078e0206 */
[----:B------:R-:W4:Y:S01]  /*9ec10*/  LDL.LU R140, [R1+0x21c0] ;  /* 0x0021c000018c7983 */ /* 0x000f220000300800 */
[----:B------:R-:W-:Y:S01]  /*9ec20*/  ISETP.LT.AND P4, PT, R14, UR8, !P4 ;  /* 0x000000080e007c0c */ /* 0x000fe2000e781270 */
[----:B------:R-:W-:-:S04]  /*9ec30*/  ULDC UR8, c[0x0][0x22c] ;  /* 0x00008b0000087ab9 */ /* 0x000fc80000000800 */
[----:B------:R1:W-:Y:S02]  /*9ec40*/  @P5 STG.E desc[UR4][R76.64], R145 ;  /* 0x000000914c005986 */ /* 0x0003e4000c101904 */
[----:B-1----:R-:W-:Y:S02]  /*9ec50*/  IMAD.WIDE R76, R144, 0x4, R8 ;  /* 0x00000004904c7825 */ /* 0x002fe400078e0208 */
[----:B------:R-:W4:Y:S04]  /*9ec60*/  LDL.LU R144, [R1+0x1c90] ;  /* 0x001c900001907983 */ /* 0x000f280000300800 */
[----:B------:R1:W-:Y:S04]  /*9ec70*/  @P4 STG.E desc[UR4][R76.64], R142 ;  /* 0x0000008e4c004986 */ /* 0x0003e8000c101904 */
        /* <DEDUP_REMOVED lines=8> */
[----:B--2---:R1:W-:Y:S01]  /*9ed00*/  @P5 STG.E desc[UR4][R76.64], R141 ;  /* 0x0000008d4c005986 */ /* 0x0043e2000c101904 */
[----:B------:R-:W-:Y:S01]  /*9ed10*/  ISETP.LT.AND P5, PT, R12, UR8, !P4 ;  /* 0x000000080c007c0c */ /* 0x000fe2000e7a1270 */
[----:B------:R-:W-:Y:S01]  /*9ed20*/  ULDC UR8, c[0x0][0x228] ;  /* 0x00008a0000087ab9 */ /* 0x000fe20000000800 */
[----:B-1----:R-:W-:-:S11]  /*9ed30*/  IMAD.WIDE R76, R143, 0x4, R4 ;  /* 0x000000048f4c7825 */ /* 0x002fd600078e0204 */
[----:B---3--:R1:W-:Y:S04]  /*9ed40*/  @P5 STG.E desc[UR4][R76.64], R138 ;  /* 0x0000008a4c005986 */ /* 0x0083e8000c101904 */
[----:B-1----:R-:W2:Y:S01]  /*9ed50*/  LDL.LU R138, [R1+0x1090] ;  /* 0x00109000018a7983 */ /* 0x002ea20000300800 */
[----:B------:R-:W-:Y:S01]  /*9ed60*/  ISETP.LT.AND P5, PT, R13, UR8, !P4 ;  /* 0x000000080d007c0c */ /* 0x000fe2000e7a1270 */
[----:B------:R-:W-:Y:S01]  /*9ed70*/  IMAD.WIDE R76, R143, 0x4, R6 ;  /* 0x000000048f4c7825 */ /* 0x000fe200078e0206 */
[----:B------:R-:W-:Y:S01]  /*9ed80*/  ULDC UR8, c[0x0][0x228] ;  /* 0x00008a0000087ab9 */ /* 0x000fe20000000800 */
[----:B------:R-:W3:Y:S01]  /*9ed90*/  LDL.LU R141, [R1+0x21c4] ;  /* 0x0021c400018d7983 */ /* 0x000ee20000300800 */
[----:B------:R-:W-:Y:S01]  /*9eda0*/  ISETP.LT.AND P4, PT, R14, UR8, !P4 ;  /* 0x000000080e007c0c */ /* 0x000fe2000e781270 */
[----:B------:R-:W-:-:S08]  /*9edb0*/  ULDC UR8, c[0x0][0x22c] ;  /* 0x00008b0000087ab9 */ /* 0x000fd00000000800 */
[----:B------:R1:W-:Y:S04]  /*9edc0*/  @P5 STG.E desc[UR4][R76.64], R146 ;  /* 0x000000924c005986 */ /* 0x0003e8000c101904 */
[----:B-1----:R-:W3:Y:S01]  /*9edd0*/  LDL.LU R146, [R1+0xc90] ;  /* 0x000c900001927983 */ /* 0x002ee20000300800 */
[----:B------:R-:W-:-:S05]  /*9ede0*/  IMAD.WIDE R76, R143, 0x4, R8 ;  /* 0x000000048f4c7825 */ /* 0x000fca00078e0208 */
[----:B----4-:R1:W-:Y:S01]  /*9edf0*/  @P4 STG.E desc[UR4][R76.64], R139 ;  /* 0x0000008b4c004986 */ /* 0x0103e2000c101904 */
[----:B------:R-:W-:Y:S01]  /*9ee00*/  ISETP.GE.AND P4, PT, R78, UR8, PT ;  /* 0x000000084e007c0c */ /* 0x000fe2000bf86270 */
[----:B------:R-:W-:-:S03]  /*9ee10*/  ULDC UR8, c[0x0][0x228] ;  /* 0x00008a0000087ab9 */ /* 0x000fc60000000800 */
[----:B------:R-:W-:Y:S01]  /*9ee20*/  ISETP.LT.AND P5, PT, R11, UR9, !P4 ;  /* 0x000000090b007c0c */ /* 0x000fe2000e7a1270 */
[----:B-1----:R-:W4:Y:S01]  /*9ee30*/  LDL.LU R139, [R1+0x8a0] ;  /* 0x0008a000018b7983 */ /* 0x002f220000300800 */
[----:B------:R-:W-:-:S03]  /*9ee40*/  IMAD.WIDE R76, R140, 0x4, R2 ;  /* 0x000000048c4c7825 */ /* 0x000fc600078e0202 */
[----:B------:R-:W4:Y:S08]  /*9ee50*/  LDL.LU R143, [R1+0x21c8] ;  /* 0x0021c800018f7983 */ /* 0x000f300000300800 */
[----:B------:R1:W-:Y:S01]  /*9ee60*/  @P5 STG.E desc[UR4][R76.64], R144 ;  /* 0x000000904c005986 */ /* 0x0003e2000c101904 */
[----:B------:R-:W-:Y:S01]  /*9ee70*/  ISETP.LT.AND P5, PT, R12, UR8, !P4 ;  /* 0x000000080c007c0c */ /* 0x000fe2000e7a1270 */
[----:B------:R-:W-:-:S02]  /*9ee80*/  ULDC UR8, c[0x0][0x228] ;  /* 0x00008a0000087ab9 */ /* 0x000fc40000000800 */
[----:B-1----:R-:W4:Y:S01]  /*9ee90*/  LDL.LU R144, [R1+0x490] ;  /* 0x0004900001907983 */ /* 0x002f220000300800 */
[----:B------:R-:W-:-:S09]  /*9eea0*/  IMAD.WIDE R76, R140, 0x4, R4 ;  /* 0x000000048c4c7825 */ /* 0x000fd200078e0204 */
[----:B------:R1:W-:Y:S01]  /*9eeb0*/  @P5 STG.E desc[UR4][R76.64], R142 ;  /* 0x0000008e4c005986 */ /* 0x0003e2000c101904 */
[----:B------:R-:W-:Y:S01]  /*9eec0*/  ISETP.LT.AND P5, PT, R13, UR8, !P4 ;  /* 0x000000080d007c0c */ /* 0x000fe2000e7a1270 */
[----:B------:R-:W-:Y:S02]  /*9eed0*/  ULDC UR8, c[0x0][0x228] ;  /* 0x00008a0000087ab9 */ /* 0x000fe40000000800 */
[----:B-1----:R-:W4:Y:S01]  /*9eee0*/  LDL.LU R142, [R1+0xa0] ;  /* 0x0000a000018e7983 */ /* 0x002f220000300800 */
[----:B------:R-:W-:-:S09]  /*9eef0*/  IMAD.WIDE R76, R140, 0x4, R6 ;  /* 0x000000048c4c7825 */ /* 0x000fd200078e0206 */
[----:B------:R1:W-:Y:S02]  /*9ef00*/  @P5 STG.E desc[UR4][R76.64], R145 ;  /* 0x000000914c005986 */ /* 0x0003e4000c101904 */
[----:B-1----:R-:W-:Y:S02]  /*9ef10*/  IMAD.WIDE R76, R140, 0x4, R8 ;  /* 0x000000048c4c7825 */ /* 0x002fe400078e0208 */
[----:B------:R-:W4:Y:S04]  /*9ef20*/  LDL.LU R140, [R1+0x21cc] ;  /* 0x0021cc00018c7983 */ /* 0x000f280000300800 */
[----:B------:R-:W4:Y:S01]  /*9ef30*/  LDL.LU R145, [R1+0x1c94] ;  /* 0x001c940001917983 */ /* 0x000f220000300800 */
[----:B------:R-:W-:Y:S01]  /*9ef40*/  ISETP.LT.AND P4, PT, R14, UR8, !P4 ;  /* 0x000000080e007c0c */ /* 0x000fe2000e781270 */
[----:B------:R-:W-:Y:S01]  /*9ef50*/  VIADD R78, R10, 0x51 ;  /* 0x000000510a4e7836 */ /* 0x000fe20000000000 */
[----:B------:R-:W-:-:S11]  /*9ef60*/  ULDC.64 UR8, c[0x0][0x228] ;  /* 0x00008a0000087ab9 */ /* 0x000fd60000000a00 */
[----:B--2---:R1:W-:Y:S04]  /*9ef70*/  @P4 STG.E desc[UR4][R76.64], R138 ;  /* 0x0000008a4c004986 */ /* 0x0043e8000c101904 */
[----:B-1----:R-:W2:Y:S01]  /*9ef80*/  LDL.LU R138, [R1+0x1894] ;  /* 0x00189400018a7983 */ /* 0x002ea20000300800 */
[----:B------:R-:W-:Y:S01]  /*9ef90*/  ISETP.GE.AND P4, PT, R78, UR9, PT ;  /* 0x000000094e007c0c */ /* 0x000fe2000bf86270 */
[----:B---3--:R-:W-:Y:S01]  /*9efa0*/  IMAD.WIDE R76, R141, 0x4, R2 ;  /* 0x000000048d4c7825 */ /* 0x008fe200078e0202 */
[----:B------:R-:W-:Y:S02]  /*9efb0*/  ULDC UR9, c[0x0][0x228] ;  /* 0x00008a0000097ab9 */ /* 0x000fe40000000800 */
        /* <DEDUP_REMOVED lines=14> */
[----:B------:R-:W-:-:S07]  /*9f0a0*/  ULDC UR8, c[0x0][0x22c] ;  /* 0x00008b0000087ab9 */ /* 0x000fce0000000800 */
[----:B------:R1:W-:Y:S02]  /*9f0b0*/  @P5 STG.E desc[UR4][R76.64], R144 ;  /* 0x000000904c005986 */ /* 0x0003e4000c101904 */
[----:B-1----:R-:W-:Y:S02]  /*9f0c0*/  IMAD.WIDE R76, R141, 0x4, R8 ;  /* 0x000000048d4c7825 */ /* 0x002fe400078e0208 */
[----:B------:R-:W4:Y:S04]  /*9f0d0*/  LDL.LU R141, [R1+0x21d0] ;  /* 0x0021d000018d7983 */ /* 0x000f280000300800 */
[----:B------:R-:W4:Y:S04]  /*9f0e0*/  LDL.LU R144, [R1+0xc94] ;  /* 0x000c940001907983 */ /* 0x000f280000300800 */
[----:B------:R1:W-:Y:S01]  /*9f0f0*/  @P4 STG.E desc[UR4][R76.64], R142 ;  /* 0x0000008e4c004986 */ /* 0x0003e2000c101904 */
[----:B------:R-:W-:Y:S01]  /*9f100*/  ISETP.GE.AND P4, PT, R78, UR8, PT ;  /* 0x000000084e007c0c */ /* 0x000fe2000bf86270 */
[----:B------:R-:W-:-:S03]  /*9f110*/  ULDC UR8, c[0x0][0x228] ;  /* 0x00008a0000087ab9 */ /* 0x000fc60000000800 */
[----:B------:R-:W-:Y:S01]  /*9f120*/  ISETP.LT.AND P5, PT, R11, UR9, !P4 ;  /* 0x000000090b007c0c */ /* 0x000fe2000e7a1270 */
[----:B-1----:R-:W4:Y:S01]  /*9f130*/  LDL.LU R142, [R1+0x8a4] ;  /* 0x0008a400018e7983 */ /* 0x002f220000300800 */
[----:B------:R-:W-:-:S11]  /*9f140*/  IMAD.WIDE R76, R143, 0x4, R2 ;  /* 0x000000048f4c7825 */ /* 0x000fd600078e0202 */
[----:B------:R1:W-:Y:S04]  /*9f150*/  @P5 STG.E desc[UR4][R76.64], R145 ;  /* 0x000000914c005986 */ /* 0x0003e8000c101904 */
[----:B-1----:R-:W4:Y:S01]  /*9f160*/  LDL.LU R145, [R1+0x494] ;  /* 0x0004940001917983 */ /* 0x002f220000300800 */
[----:B------:R-:W-:Y:S01]  /*9f170*/  ISETP.LT.AND P5, PT, R12, UR8, !P4 ;  /* 0x000000080c007c0c */ /* 0x000fe2000e7a1270 */
[----:B------:R-:W-:Y:S01]  /*9f180*/  IMAD.WIDE R76, R143, 0x4, R4 ;  /* 0x000000048f4c7825 */ /* 0x000fe200078e0204 */
[----:B------:R-:W-:-:S11]  /*9f190*/  ULDC UR8, c[0x0][0x228] ;  /* 0x00008a0000087ab9 */ /* 0x000fd60000000800 */
[----:B--2---:R1:W-:Y:S04]  /*9f1a0*/  @P5 STG.E desc[UR4][R76.64], R138 ;  /* 0x0000008a4c005986 */ /* 0x0043e8000c101904 */
[----:B-1----:R-:W2:Y:S01]  /*9f1b0*/  LDL.LU R138, [R1+0xa4] ;  /* 0x0000a400018a7983 */ /* 0x002ea20000300800 */
[----:B------:R-:W-:Y:S01]  /*9f1c0*/  ISETP.LT.AND P5, PT, R13, UR8, !P4 ;  /* 0x000000080d007c0c */ /* 0x000fe2000e7a1270 */
[----:B------:R-:W-:Y:S01]  /*9f1d0*/  IMAD.WIDE R76, R143, 0x4, R6 ;  /* 0x000000048f4c7825 */ /* 0x000fe200078e0206 */
[----:B------:R-:W-:Y:S02]  /*9f1e0*/  ULDC UR8, c[0x0][0x228] ;  /* 0x00008a0000087ab9 */ /* 0x000fe40000000800 */
[----:B------:R-:W-:Y:S01]  /*9f1f0*/  ISETP.LT.AND P4, PT, R14, UR8, !P4 ;  /* 0x000000080e007c0c */ /* 0x000fe2000e781270 */
[----:B------:R-:W-:Y:S01]  /*9f200*/  VIADD R78, R10, 0x53 ;  /* 0x000000530a4e7836 */ /* 0x000fe20000000000 */
[----:B------:R-:W-:-:S07]  /*9f210*/  ULDC.64 UR8, c[0x0][0x228] ;  /* 0x00008a0000087ab9 */ /* 0x000fce0000000a00 */
[----:B---3--:R1:W-:Y:S02]  /*9f220*/  @P5 STG.E desc[UR4][R76.64], R146 ;  /* 0x000000924c005986 */ /* 0x0083e4000c101904 */
        /* <DEDUP_REMOVED lines=15> */
[----:B------:R1:W-:Y:S01]  /*9f320*/  @P5 STG.E desc[UR4][R76.64], R142 ;  /* 0x0000008e4c005986 */ /* 0x0003e2000c101904 */
[----:B------:R-:W-:Y:S01]  /*9f330*/  ISETP.LT.AND P5, PT, R13, UR9, !P4 ;  /* 0x000000090d007c0c */ /* 0x000fe2000e7a1270 */
[----:B------:R-:W-:Y:S02]  /*9f340*/  VIADD R78, R10, 0x54 ;  /* 0x000000540a4e7836 */ /* 0x000fe40000000000 */
[----:B-1----:R-:W4:Y:S01]  /*9f350*/  LDL.LU R142, [R1+0x1098] ;  /* 0x00109800018e7983 */ /* 0x002f220000300800 */
[----:B------:R-:W-:Y:S01]  /*9f360*/  IMAD.WIDE R76, R140, 0x4, R6 ;  /* 0x000000048c4c7825 */ /* 0x000fe200078e0206 */
[----:B------:R-:W-:-:S08]  /*9f370*/  ULDC UR9, c[0x0][0x228] ;  /* 0x00008a0000097ab9 */ /* 0x000fd00000000800 */
[----:B------:R1:W-:Y:S02]  /*9f380*/  @P5 STG.E desc[UR4][R76.64], R145 ;  /* 0x000000914c005986 */ /* 0x0003e4000c101904 */
[----:B-1----:R-:W-:Y:S02]  /*9f390*/  IMAD.WIDE R76, R140, 0x4, R8 ;  /* 0x000000048c4c7825 */ /* 0x002fe400078e0208 */
[----:B------:R-:W4:Y:S04]  /*9f3a0*/  LDL.LU R140, [R1+0x21d8] ;  /* 0x0021d800018c7983 */ /* 0x000f280000300800 */
[----:B------:R-:W4:Y:S01]  /*9f3b0*/  LDL.LU R145, [R1+0xc98] ;  /* 0x000c980001917983 */ /* 0x000f220000300800 */
[----:B------:R-:W-:Y:S01]  /*9f3c0*/  ISETP.LT.AND P4, PT, R14, UR8, !P4 ;  /* 0x000000080e007c0c */ /* 0x000fe2000e781270 */
[----:B------:R-:W-:-:S12]  /*9f3d0*/  ULDC UR8, c[0x0][0x22c] ;  /* 0x00008b0000087ab9 */ /* 0x000fd80000000800 */
[----:B--2---:R1:W-:Y:S04]  /*9f3e0*/  @P4 STG.E desc[UR4][R76.64], R138 ;  /* 0x0000008a4c004986 */ /* 0x0043e8000c101904 */
[----:B-1----:R-:W2:Y:S01]  /*9f3f0*/  LDL.LU R138, [R1+0x8a8] ;  /* 0x0008a800018a7983 */ /* 0x002ea20000300800 */
        /* <DEDUP_REMOVED lines=24> */
[----:B------:R-:W-:-:S02]  /*9f580*/  ULDC UR8, c[0x0][0x228] ;  /* 0x00008a0000087ab9 */ /* 0x000fc40000000800 */
[----:B-1----:R-:W4:Y:S01]  /*9f590*/  LDL.LU R142, [R1+0x189c] ;  /* 0x00189c00018e7983 */ /* 0x002f220000300800 */
[----:B------:R-:W-:Y:S01]  /*9f5a0*/  ISETP.LT.AND P5, PT, R11, UR9, !P4 ;  /* 0x000000090b007c0c */ /* 0x000fe2000e7a1270 */
[----:B------:R-:W-:Y:S01]  /*9f5b0*/  IMAD.WIDE R76, R143, 0x4, R2 ;  /* 0x000000048f4c7825 */ /* 0x000fe200078e0202 */
[----:B------:R-:W-:-:S11]  /*9f5c0*/  ULDC UR9, c[0x0][0x228] ;  /* 0x00008a0000097ab9 */ /* 0x000fd60000000800 */
        /* <DEDUP_REMOVED lines=12> */
[----:B------:R-:W-:-:S07]  /*9f690*/  ULDC UR8, c[0x0][0x22c] ;  /* 0x00008b0000087ab9 */ /* 0x000fce0000000800 */
[----:B---3--:R1:W-:Y:S02]  /*9f6a0*/  @P5 STG.E desc[UR4][R76.64], R146 ;  /* 0x000000924c005986 */ /* 0x0083e4000c101904 */
[----:B-1----:R-:W-:Y:S02]  /*9f6b0*/  IMAD.WIDE R76, R143, 0x4, R8 ;  /* 0x000000048f4c7825 */ /* 0x002fe400078e0208 */
        /* <DEDUP_REMOVED lines=12> */
[----:B------:R1:W-:Y:S01]  /*9f780*/  @P5 STG.E desc[UR4][R76.64], R142 ;  /* 0x0000008e4c005986 */ /* 0x0003e2000c101904 */
[----:B------:R-:W-:Y:S01]  /*9f790*/  ISETP.LT.AND P5, PT, R13, UR8, !P4 ;  /* 0x000000080d007c0c */ /* 0x000fe2000e7a1270 */
[----:B------:R-:W-:Y:S02]  /*9f7a0*/  ULDC UR8, c[0x0][0x228] ;  /* 0x00008a0000087ab9 */ /* 0x000fe40000000800 */
[----:B-1----:R-:W4:Y:S01]  /*9f7b0*/  LDL.LU R142, [R1+0xac] ;  /* 0x0000ac00018e7983 */ /* 0x002f220000300800 */
[----:B------:R-:W-:-:S03]  /*9f7c0*/  IMAD.WIDE R76, R140, 0x4, R6 ;  /* 0x000000048c4c7825 */ /* 0x000fc600078e0206 */
[----:B------:R-:W4:Y:S06]  /*9f7d0*/  LDL.LU R146, [R1+0x21e0] ;  /* 0x0021e00001927983 */ /* 0x000f2c0000300800 */
[----:B------:R1:W-:Y:S02]  /*9f7e0*/  @P5 STG.E desc[UR4][R76.64], R145 ;  /* 0x000000914c005986 */ /* 0x0003e4000c101904 */
[----:B-1----:R-:W-:Y:S02]  /*9f7f0*/  IMAD.WIDE R76, R140, 0x4, R8 ;  /* 0x000000048c4c7825 */ /* 0x002fe400078e0208 */
[----:B------:R-:W4:Y:S01]  /*9f800*/  LDL.LU R140, [R1+0x1ca0] ;  /* 0x001ca000018c7983 */ /* 0x000f220000300800 */
[----:B------:R-:W-:Y:S01]  /*9f810*/  ISETP.LT.AND P4, PT, R14, UR8, !P4 ;  /* 0x000000080e007c0c */ /* 0x000fe2000e781270 */
[----:B------:R-:W-:Y:S01]  /*9f820*/  VIADD R78, R10, 0x57 ;  /* 0x000000570a4e7836 */ /* 0x000fe20000000000 */
[----:B------:R-:W-:-:S11]  /*9f830*/  ULDC.64 UR8, c[0x0][0x228] ;  /* 0x00008a0000087ab9 */ /* 0x000fd60000000a00 */
        /* <DEDUP_REMOVED lines=9> */
[----:B---3--:R1:W-:Y:S01]  /*9f8d0*/  @P5 STG.E desc[UR4][R76.64], R143 ;  /* 0x0000008f4c005986 */ /* 0x0083e2000c101904 */
[----:B------:R-:W-:Y:S01]  /*9f8e0*/  ISETP.LT.AND P5, PT, R12, UR9, !P4 ;  /* 0x000000090c007c0c */ /* 0x000fe2000e7a1270 */
[----:B------:R-:W-:Y:S01]  /*9f8f0*/  ULDC UR9, c[0x0][0x228] ;  /* 0x00008a0000097ab9 */ /* 0x000fe20000000800 */
[----:B-1----:R-:W-:Y:S01]  /*9f900*/  IMAD.WIDE R76, R141, 0x4, R4 ;  /* 0x000000048d4c7825 */ /* 0x002fe200078e0204 */
[----:B------:R-:W3:Y:S10]  /*9f910*/  LDL.LU R143, [R1+0x10a0] ;  /* 0x0010a000018f7983 */ /* 0x000ef40000300800 */
[----:B----4-:R1:W-:Y:S01]  /*9f920*/  @P5 STG.E desc[UR4][R76.64], R139 ;  /* 0x0000008b4c005986 */ /* 0x0103e2000c101904 */
[----:B------:R-:W-:Y:S01]  /*9f930*/  ISETP.LT.AND P5, PT, R13, UR9, !P4 ;  /* 0x000000090d007c0c */ /* 0x000fe2000e7a1270 */
[----:B------:R-:W-:Y:S01]  /*9f940*/  ULDC UR9, c[0x0][0x228] ;  /* 0x00008a0000097ab9 */ /* 0x000fe20000000800 */
[----:B------:R-:W-:Y:S01]  /*9f950*/  ISETP.LT.AND P4, PT, R14, UR8, !P4 ;  /* 0x000000080e007c0c */ /* 0x000fe2000e781270 */
[----:B------:R-:W-:Y:S01]  /*9f960*/  ULDC UR8, c[0x0][0x22c] ;  /* 0x00008b0000087ab9 */ /* 0x000fe20000000800 */
[C---:B-1----:R-:W-:Y:S01]  /*9f970*/  IMAD.WIDE R76, R141.reuse, 0x4, R6 ;  /* 0x000000048d4c7825 */ /* 0x042fe200078e0206 */
[----:B------:R-:W4:Y:S08]  /*9f980*/  LDL.LU R139, [R1+0x21e4] ;  /* 0x0021e400018b7983 */ /* 0x000f300000300800 */
[----:B------:R1:W-:Y:S04]  /*9f990*/  @P5 STG.E desc[UR4][R76.64], R144 ;  /* 0x000000904c005986 */ /* 0x0003e8000c101904 */
[----:B-1----:R-:W4:Y:S01]  /*9f9a0*/  LDL.LU R144, [R1+0xca0] ;  /* 0x000ca00001907983 */ /* 0x002f220000300800 */
[----:B------:R-:W-:-:S05]  /*9f9b0*/  IMAD.WIDE R76, R141, 0x4, R8 ;  /* 0x000000048d4c7825 */ /* 0x000fca00078e0208 */
[----:B------:R1:W-:Y:S01]  /*9f9c0*/  @P4 STG.E desc[UR4][R76.64], R142 ;  /* 0x0000008e4c004986 */ /* 0x0003e2000c101904 */
[----:B------:R-:W-:Y:S01]  /*9f9d0*/  ISETP.GE.AND P4, PT, R78, UR8, PT ;  /* 0x000000084e007c0c */ /* 0x000fe2000bf86270 */
[----:B------:R-:W-:Y:S02]  /*9f9e0*/  ULDC UR8, c[0x0][0x228] ;  /* 0x00008a0000087ab9 */ /* 0x000fe40000000800 */
[----:B-1----:R-:W4:Y:S01]  /*9f9f0*/  LDL.LU R142, [R1+0x8b0] ;  /* 0x0008b000018e7983 */ /* 0x002f220000300800 */
[----:B------:R-:W-:Y:S01]  /*9fa00*/  ISETP.LT.AND P5, PT, R11, UR9, !P4 ;  /* 0x000000090b007c0c */ /* 0x000fe2000e7a1270 */
[----:B------:R-:W-:Y:S02]  /*9fa10*/  IMAD.WIDE R76, R146, 0x4, R2 ;  /* 0x00000004924c7825 */ /* 0x000fe400078e0202 */
[----:B------:R-:W4:Y:S10]  /*9fa20*/  LDL.LU R141, [R1+0x21e8] ;  /* 0x0021e800018d7983 */ /* 0x000f340000300800 */
        /* <DEDUP_REMOVED lines=13> */
[----:B------:R1:W-:Y:S02]  /*9fb00*/  @P5 STG.E desc[UR4][R76.64], R145 ;  /* 0x000000914c005986 */ /* 0x0003e4000c101904 */
[----:B-1----:R-:W-:Y:S02]  /*9fb10*/  IMAD.WIDE R76, R146, 0x4, R8 ;  /* 0x00000004924c7825 */ /* 0x002fe400078e0208 */
[----:B------:R-:W2:Y:S04]  /*9fb20*/  LDL.LU R146, [R1+0x21ec] ;  /* 0x0021ec0001927983 */ /* 0x000ea80000300800 */
[----:B------:R-:W2:Y:S04]  /*9fb30*/  LDL.LU R145, [R1+0x1ca4] ;  /* 0x001ca40001917983 */ /* 0x000ea80000300800 */
[----:B---3--:R1:W-:Y:S01]  /*9fb40*/  @P4 STG.E desc[UR4][R76.64], R143 ;  /* 0x0000008f4c004986 */ /* 0x0083e2000c101904 */
[----:B------:R-:W-:Y:S01]  /*9fb50*/  ISETP.GE.AND P4, PT, R78, UR9, PT ;  /* 0x000000094e007c0c */ /* 0x000fe2000bf86270 */
[----:B------:R-:W-:-:S03]  /*9fb60*/  ULDC UR9, c[0x0][0x228] ;  /* 0x00008a0000097ab9 */ /* 0x000fc60000000800 */
[----:B------:R-:W-:Y:S01]  /*9fb70*/  ISETP.LT.AND P5, PT, R11, UR10, !P4 ;  /* 0x0000000a0b007c0c */ /* 0x000fe2000e7a1270 */
[----:B-1----:R-:W3:Y:S01]  /*9fb80*/  LDL.LU R143, [R1+0x18a4] ;  /* 0x0018a400018f7983 */ /* 0x002ee20000300800 */
[----:B----4-:R-:W-:Y:S01]  /*9fb90*/  IMAD.WIDE R76, R139, 0x4, R2 ;  /* 0x000000048b4c7825 */ /* 0x010fe200078e0202 */
[----:B------:R-:W-:-:S10]  /*9fba0*/  ULDC UR10, c[0x0][0x228] ;  /* 0x00008a00000a7ab9 */ /* 0x000fd40000000800 */
[----:B------:R1:W-:Y:S01]  /*9fbb0*/  @P5 STG.E desc[UR4][R76.64], R144 ;  /* 0x000000904c005986 */ /* 0x0003e2000c101904 */
[----:B------:R-:W-:Y:S01]  /*9fbc0*/  ISETP.LT.AND P5, PT, R12, UR9, !P4 ;  /* 0x000000090c007c0c */ /* 0x000fe2000e7a1270 */
[----:B------:R-:W-:Y:S02]  /*9fbd0*/  ULDC UR9, c[0x0][0x228] ;  /* 0x00008a0000097ab9 */ /* 0x000fe40000000800 */
[----:B-1----:R-:W4:Y:S01]  /*9fbe0*/  LDL.LU R144, [R1+0x14a4] ;  /* 0x0014a40001907983 */ /* 0x002f220000300800 */
[----:B------:R-:W-:-:S09]  /*9fbf0*/  IMAD.WIDE R76, R139, 0x4, R4 ;  /* 0x000000048b4c7825 */ /* 0x000fd200078e0204 */
[----:B------:R1:W-:Y:S01]  /*9fc00*/  @P5 STG.E desc[UR4][R76.64], R142 ;  /* 0x0000008e4c005986 */ /* 0x0003e2000c101904 */
[----:B------:R-:W-:-:S03]  /*9fc10*/  ISETP.LT.AND P5, PT, R13, UR9, !P4 ;  /* 0x000000090d007c0c */ /* 0x000fc6000e7a1270 */
        /* <DEDUP_REMOVED lines=20> */
[----:B-1----:R-:W2:Y:S01]  /*9fd60*/  LDL.LU R145, [R1+0x4a4] ;  /* 0x0004a40001917983 */ /* 0x002ea20000300800 */
[----:B------:R-:W-:-:S09]  /*9fd70*/  IMAD.WIDE R76, R141, 0x4, R4 ;  /* 0x000000048d4c7825 */ /* 0x000fd200078e0204 */
[----:B---3--:R1:W-:Y:S01]  /*9fd80*/  @P5 STG.E desc[UR4][R76.64], R143 ;  /* 0x0000008f4c005986 */ /* 0x0083e2000c101904 */
[----:B------:R-:W-:Y:S01]  /*9fd90*/  ISETP.LT.AND P5, PT, R13, UR9, !P4 ;  /* 0x000000090d007c0c */ /* 0x000fe2000e7a1270 */
[----:B------:R-:W-:Y:S02]  /*9fda0*/  ULDC UR9, c[0x0][0x228] ;  /* 0x00008a0000097ab9 */ /* 0x000fe40000000800 */
[----:B-1----:R-:W3:Y:S01]  /*9fdb0*/  LDL.LU R143, [R1+0xb4] ;  /* 0x0000b400018f7983 */ /* 0x002ee20000300800 */
[----:B------:R-:W-:Y:S01]  /*9fdc0*/  IMAD.WIDE R76, R141, 0x4, R6 ;  /* 0x000000048d4c7825 */ /* 0x000fe200078e0206 */
[----:B------:R-:W-:Y:S01]  /*9fdd0*/  ISETP.LT.AND P4, PT, R14, UR8, !P4 ;  /* 0x000000080e007c0c */ /* 0x000fe2000e781270 */
[----:B------:R-:W-:-:S07]  /*9fde0*/  ULDC UR8, c[0x0][0x22c] ;  /* 0x00008b0000087ab9 */ /* 0x000fce0000000800 */
[----:B----4-:R1:W-:Y:S02]  /*9fdf0*/  @P5 STG.E desc[UR4][R76.64], R144 ;  /* 0x000000904c005986 */ /* 0x0103e4000c101904 */
        /* <DEDUP_REMOVED lines=8> */
[----:B------:R-:W-:-:S12]  /*9fe80*/  IMAD.WIDE R76, R146, 0x4, R2 ;  /* 0x00000004924c7825 */ /* 0x000fd800078e0202 */
        /* <DEDUP_REMOVED lines=22> */
[----:B------:R-:W-:Y:S01]  /*9fff0*/  IMAD.WIDE R76, R139, 0x4, R2 ;  /* 0x000000048b4c7825 */ /* 0x000fe200078e0202 */
[----:B------:R-:W-:-:S10]  /*a0000*/  ULDC UR10, c[0x0][0x228] ;  /* 0x00008a00000a7ab9 */ /* 0x000fd40000000800 */
[----:B----4-:R1:W-:Y:S01]  /*a0010*/  @P5 STG.E desc[UR4][R76.64], R144 ;  /* 0x000000904c005986 */ /* 0x0103e2000c101904 */
        /* <DEDUP_REMOVED lines=8> */
[----:B------:R-:W-:-:S11]  /*a00a0*/  ULDC UR9, c[0x0][0x228] ;  /* 0x00008a0000097ab9 */ /* 0x000fd60000000800 */
[----:B------:R1:W-:Y:S02]  /*a00b0*/  @P5 STG.E desc[UR4][R76.64], R140 ;  /* 0x0000008c4c005986 */ /* 0x0003e4000c101904 */
[----:B-1----:R-:W-:Y:S02]  /*a00c0*/  IMAD.WIDE R76, R139, 0x4, R8 ;  /* 0x000000048b4c7825 */ /* 0x002fe400078e0208 */
[----:B------:R-:W4:Y:S04]  /*a00d0*/  LDL.LU R139, [R1+0x21fc] ;  /* 0x0021fc00018b7983 */ /* 0x000f280000300800 */
[----:B------:R-:W4:Y:S01]  /*a00e0*/  LDL.LU R140, [R1+0x1cac] ;  /* 0x001cac00018c7983 */ /* 0x000f220000300800 */
[----:B------:R-:W-:Y:S01]  /*a00f0*/  ISETP.LT.AND P4, PT, R14, UR8, !P4 ;  /* 0x000000080e007c0c */ /* 0x000fe2000e781270 */
[----:B------:R-:W-:Y:S01]  /*a0100*/  VIADD R78, R10, 0x5d ;  /* 0x0000005d0a4e7836 */ /* 0x000fe20000000000 */
[----:B------:R-:W-:-:S11]  /*a0110*/  ULDC UR8, c[0x0][0x22c] ;  /* 0x00008b0000087ab9 */ /* 0x000fd60000000800 */
        /* <DEDUP_REMOVED lines=20> */
[----:B----4-:R1:W-:Y:S04]  /*a0260*/  @P5 STG.E desc[UR4][R76.64], R144 ;  /* 0x000000904c005986 */ /* 0x0103e8000c101904 */
[----:B-1----:R-:W4:Y:S01]  /*a0270*/  LDL.LU R144, [R1+0xcac] ;  /* 0x000cac0001907983 */ /* 0x002f220000300800 */
[----:B------:R-:W-:-:S05]  /*a0280*/  IMAD.WIDE R76, R141, 0x4, R8 ;  /* 0x000000048d4c7825 */ /* 0x000fca00078e0208 */
[----:B------:R1:W-:Y:S01]  /*a0290*/  @P4 STG.E desc[UR4][R76.64], R142 ;  /* 0x0000008e4c004986 */ /* 0x0003e2000c101904 */
[----:B------:R-:W-:Y:S01]  /*a02a0*/  ISETP.GE.AND P4, PT, R78, UR8, PT ;  /* 0x000000084e007c0c */ /* 0x000fe2000bf86270 */
[----:B------:R-:W-:Y:S02]  /*a02b0*/  ULDC UR8, c[0x0][0x228] ;  /* 0x00008a0000087ab9 */ /* 0x000fe40000000800 */
        /* <DEDUP_REMOVED lines=12> */
[----:B------:R-:W-:Y:S02]  /*a0380*/  ULDC UR8, c[0x0][0x228] ;  /* 0x00008a0000087ab9 */ /* 0x000fe40000000800 */
[----:B------:R-:W-:Y:S01]  /*a0390*/  ISETP.LT.AND P4, PT, R14, UR8, !P4 ;  /* 0x000000080e007c0c */ /* 0x000fe2000e781270 */
[----:B------:R-:W-:Y:S01]  /*a03a0*/  IMAD.WIDE R76, R146, 0x4, R6 ;  /* 0x00000004924c7825 */ /* 0x000fe200078e0206 */
[----:B------:R-:W2:Y:S01]  /*a03b0*/  LDL.LU R141, [R1+0x2200] ;  /* 0x00220000018d7983 */ /* 0x000ea20000300800 */
[----:B------:R-:W-:-:S02]  /*a03c0*/  ULDC UR8, c[0x0][0x22c] ;  /* 0x00008b0000087ab9 */ /* 0x000fc40000000800 */
[----:B------:R-:W-:-:S05]  /*a03d0*/  VIADD R78, R10, 0x5f ;  /* 0x0000005f0a4e7836 */ /* 0x000fca0000000000 */
[----:B------:R1:W-:Y:S02]  /*a03e0*/  @P5 STG.E desc[UR4][R76.64], R145 ;  /* 0x000000914c005986 */ /* 0x0003e4000c101904 */
[----:B-1----:R-:W-:Y:S02]  /*a03f0*/  IMAD.WIDE R76, R146, 0x4, R8 ;  /* 0x00000004924c7825 */ /* 0x002fe400078e0208 */
[----:B------:R-:W2:Y:S04]  /*a0400*/  LDL.LU R146, [R1+0x1cb0] ;  /* 0x001cb00001927983 */ /* 0x000ea80000300800 */
[----:B---3--:R1:W-:Y:S01]  /*a0410*/  @P4 STG.E desc[UR4][R76.64], R143 ;  /* 0x0000008f4c004986 */ /* 0x0083e2000c101904 */
[----:B------:R-:W-:Y:S01]  /*a0420*/  ISETP.GE.AND P4, PT, R78, UR8, PT ;  /* 0x000000084e007c0c */ /* 0x000fe2000bf86270 */
[----:B------:R-:W-:-:S03]  /*a0430*/  ULDC UR8, c[0x0][0x228] ;  /* 0x00008a0000087ab9 */ /* 0x000fc60000000800 */
[----:B------:R-:W-:Y:S01]  /*a0440*/  ISETP.LT.AND P5, PT, R11, UR9, !P4 ;  /* 0x000000090b007c0c */ /* 0x000fe2000e7a1270 */
[----:B-1----:R-:W3:Y:S01]  /*a0450*/  LDL.LU R143, [R1+0x18b0] ;  /* 0x0018b000018f7983 */ /* 0x002ee20000300800 */
[----:B------:R-:W-:-:S03]  /*a0460*/  IMAD.WIDE R76, R139, 0x4, R2 ;  /* 0x000000048b4c7825 */ /* 0x000fc600078e0202 */
[----:B------:R-:W3:Y:S08]  /*a0470*/  LDL.LU R145, [R1+0x14b0] ;  /* 0x0014b00001917983 */ /* 0x000ef00000300800 */
[----:B----4-:R1:W-:Y:S01]  /*a0480*/  @P5 STG.E desc[UR4][R76.64], R144 ;  /* 0x000000904c005986 */ /* 0x0103e2000c101904 */
[----:B------:R-:W-:Y:S01]  /*a0490*/  ISETP.LT.AND P5, PT, R12, UR8, !P4 ;  /* 0x000000080c007c0c */ /* 0x000fe2000e7a1270 */
[----:B------:R-:W-:Y:S01]  /*a04a0*/  ULDC UR8, c[0x0][0x228] ;  /* 0x00008a0000087ab9 */ /* 0x000fe20000000800 */
[----:B-1----:R-:W-:-:S11]  /*a04b0*/  IMAD.WIDE R76, R139, 0x4, R4 ;  /* 0x000000048b4c7825 */ /* 0x002fd600078e0204 */
[----:B------:R1:W-:Y:S04]  /*a04c0*/  @P5 STG.E desc[UR4][R76.64], R142 ;  /* 0x0000008e4c005986 */ /* 0x0003e8000c101904 */
[----:B-1----:R-:W4:Y:S01]  /*a04d0*/  LDL.LU R142, [R1+0x10b0] ;  /* 0x0010b000018e7983 */ /* 0x002f220000300800 */
[----:B------:R-:W-:Y:S01]  /*a04e0*/  ISETP.LT.AND P5, PT, R13, UR8, !P4 ;  /* 0x000000080d007c0c */ /* 0x000fe2000e7a1270 */
[C---:B------:R-:W-:Y:S01]  /*a04f0*/  IMAD.WIDE R76, R139.reuse, 0x4, R6 ;  /* 0x000000048b4c7825 */ /* 0x040fe200078e0206 */
[----:B------:R-:W-:Y:S01]  /*a0500*/  ULDC UR8, c[0x0][0x228] ;  /* 0x00008a0000087ab9 */ /* 0x000fe20000000800 */
[----:B------:R-:W4:Y:S10]  /*a0510*/  LDL.LU R144, [R1+0x2204] ;  /* 0x0022040001907983 */ /* 0x000f340000300800 */
[----:B------:R1:W-:Y:S04]  /*a0520*/  @P5 STG.E desc[UR4][R76.64], R140 ;  /* 0x0000008c4c005986 */ /* 0x0003e8000c101904 */
[----:B-1----:R-:W4:Y:S01]  /*a0530*/  LDL.LU R140, [R1+0xcb0] ;  /* 0x000cb000018c7983 */ /* 0x002f220000300800 */
[----:B------:R-:W-:Y:S01]  /*a0540*/  ISETP.LT.AND P4, PT, R14, UR8, !P4 ;  /* 0x000000080e007c0c */ /* 0x000fe2000e781270 */
[----:B------:R-:W-:Y:S01]  /*a0550*/  IMAD.WIDE R76, R139, 0x4, R8 ;  /* 0x000000048b4c7825 */ /* 0x000fe200078e0208 */
[----:B------:R-:W-:-:S11]  /*a0560*/  ULDC.64 UR8, c[0x0][0x228] ;  /* 0x00008a0000087ab9 */ /* 0x000fd60000000a00 */
[----:B--2---:R1:W-:Y:S04]  /*a0570*/  @P4 STG.E desc[UR4][R76.64], R138 ;  /* 0x0000008a4c004986 */ /* 0x0043e8000c101904 */
[----:B-1----:R-:W2:Y:S01]  /*a0580*/  LDL.LU R138, [R1+0x8c0] ;  /* 0x0008c000018a7983 */ /* 0x002ea20000300800 */
[----:B------:R-:W-:Y:S02]  /*a0590*/  VIADD R78, R10, 0x60 ;  /* 0x000000600a4e7836 */ /* 0x000fe40000000000 */
[----:B------:R-:W-:Y:S01]  /*a05a0*/  IMAD.WIDE R76, R141, 0x4, R2 ;  /* 0x000000048d4c7825 */ /* 0x000fe200078e0202 */
[----:B------:R-:W2:Y:S02]  /*a05b0*/  LDL.LU R139, [R1+0x2208] ;  /* 0x00220800018b7983 */ /* 0x000ea40000300800 */
[----:B------:R-:W-:Y:S01]  /*a05c0*/  ISETP.GE.AND P4, PT, R78, UR9, PT ;  /* 0x000000094e007c0c */ /* 0x000fe2000bf86270 */
[----:B------:R-:W-:-:S03]  /*a05d0*/  ULDC UR9, c[0x0][0x228] ;  /* 0x00008a0000097ab9 */ /* 0x000fc60000000800 */
[----:B------:R-:W-:Y:S01]  /*a05e0*/  ISETP.LT.AND P5, PT, R11, UR10, !P4 ;  /* 0x0000000a0b007c0c */ /* 0x000fe2000e7a1270 */
[----:B------:R-:W-:Y:S01]  /*a05f0*/  VIADD R78, R10, 0x61 ;  /* 0x000000610a4e7836 */ /* 0x000fe20000000000 */
[----:B------:R-:W-:-:S11]  /*a0600*/  ULDC UR10, c[0x0][0x228] ;  /* 0x00008a00000a7ab9 */ /* 0x000fd60000000800 */
[----:B------:R1:W-:Y:S01]  /*a0610*/  @P5 STG.E desc[UR4][R76.64], R146 ;  /* 0x000000924c005986 */ /* 0x0003e2000c101904 */
[----:B------:R-:W-:Y:S01]  /*a0620*/  ISETP.LT.AND P5, PT, R12, UR9, !P4 ;  /* 0x000000090c007c0c */ /* 0x000fe2000e7a1270 */
[----:B------:R-:W-:Y:S01]  /*a0630*/  ULDC UR9, c[0x0][0x228] ;  /* 0x00008a0000097ab9 */ /* 0x000fe20000000800 */
[----:B-1----:R-:W-:Y:S01]  /*a0640*/  IMAD.WIDE R76, R141, 0x4, R4 ;  /* 0x000000048d4c7825 */ /* 0x002fe200078e0204 */
[----:B------:R-:W2:Y:S10]  /*a0650*/  LDL.LU R146, [R1+0x4c0] ;  /* 0x0004c00001927983 */ /* 0x000eb40000300800 */
[----:B---3--:R1:W-:Y:S01]  /*a0660*/  @P5 STG.E desc[UR4][R76.64], R143 ;  /* 0x0000008f4c005986 */ /* 0x0083e2000c101904 */
[----:B------:R-:W-:Y:S01]  /*a0670*/  ISETP.LT.AND P5, PT, R13, UR9, !P4 ;  /* 0x000000090d007c0c */ /* 0x000fe2000e7a1270 */
[----:B------:R-:W-:Y:S01]  /*a0680*/  ULDC UR9, c[0x0][0x228] ;  /* 0x00008a0000097ab9 */ /* 0x000fe20000000800 */
[----:B------:R-:W-:Y:S01]  /*a0690*/  ISETP.LT.AND P4, PT, R14, UR8, !P4 ;  /* 0x000000080e007c0c */ /* 0x000fe2000e781270 */
[----:B------:R-:W-:Y:S01]  /*a06a0*/  ULDC UR8, c[0x0][0x22c] ;  /* 0x00008b0000087ab9 */ /* 0x000fe20000000800 */
[----:B-1----:R-:W3:Y:S01]  /*a06b0*/  LDL.LU R143, [R1+0x4b0] ;  /* 0x0004b000018f7983 */ /* 0x002ee20000300800 */
[----:B------:R-:W-:-:S08]  /*a06c0*/  IMAD.WIDE R76, R141, 0x4, R6 ;  /* 0x000000048d4c7825 */ /* 0x000fd000078e0206 */
[----:B------:R1:W-:Y:S02]  /*a06d0*/  @P5 STG.E desc[UR4][R76.64], R145 ;  /* 0x000000914c005986 */ /* 0x0003e4000c101904 */
[----:B-1----:R-:W-:Y:S02]  /*a06e0*/  IMAD.WIDE R76, R141, 0x4, R8 ;  /* 0x000000048d4c7825 */ /* 0x002fe400078e0208 */
[----:B------:R-:W3:Y:S04]  /*a06f0*/  LDL.LU R141, [R1+0x220c] ;  /* 0x00220c00018d7983 */ /* 0x000ee80000300800 */
[----:B----4-:R1:W-:Y:S01]  /*a0700*/  @P4 STG.E desc[UR4][R76.64], R142 ;  /* 0x0000008e4c004986 */ /* 0x0103e2000c101904 */
[----:B------:R-:W-:Y:S01]  /*a0710*/  ISETP.GE.AND P4, PT, R78, UR8, PT ;  /* 0x000000084e007c0c */ /* 0x000fe2000bf86270 */
[----:B------:R-:W-:-:S02]  /*a0720*/  ULDC UR8, c[0x0][0x228] ;  /* 0x00008a0000087ab9 */ /* 0x000fc40000000800 */
[----:B-1----:R-:W4:Y:S01]  /*a0730*/  LDL.LU R142, [R1+0x1cb4] ;  /* 0x001cb400018e7983 */ /* 0x002f220000300800 */
[----:B------:R-:W-:-:S03]  /*a0740*/  ISETP.LT.AND P5, PT, R11, UR9, !P4 ;  /* 0x000000090b007c0c */ /* 0x000fc6000e7a1270 */
[----:B------:R-:W4:Y:S01]  /*a0750*/  LDL.LU R145, [R1+0x18b4] ;  /* 0x0018b40001917983 */ /* 0x000f220000300800 */
[----:B------:R-:W-:-:S09]  /*a0760*/  IMAD.WIDE R76, R144, 0x4, R2 ;  /* 0x00000004904c7825 */ /* 0x000fd200078e0202 */
        /* <DEDUP_REMOVED lines=12> */
[----:B------:R-:W-:-:S02]  /*a0830*/  ULDC.64 UR8, c[0x0][0x228] ;  /* 0x00008a0000087ab9 */ /* 0x000fc40000000a00 */
[----:B------:R-:W-:-:S05]  /*a0840*/  VIADD R78, R10, 0x62 ;  /* 0x000000620a4e7836 */ /* 0x000fca0000000000 */
[----:B------:R1:W-:Y:S02]  /*a0850*/  @P5 STG.E desc[UR4][R76.64], R146 ;  /* 0x000000924c005986 */ /* 0x0003e4000c101904 */
[----:B-1----:R-:W-:Y:S02]  /*a0860*/  IMAD.WIDE R76, R144, 0x4, R8 ;  /* 0x00000004904c7825 */ /* 0x002fe400078e0208 */
[----:B------:R-:W2:Y:S04]  /*a0870*/  LDL.LU R146, [R1+0xcb4] ;  /* 0x000cb40001927983 */ /* 0x000ea80000300800 */
[----:B---3--:R1:W-:Y:S01]  /*a0880*/  @P4 STG.E desc[UR4][R76.64], R143 ;  /* 0x0000008f4c004986 */ /* 0x0083e2000c101904 */
[----:B------:R-:W-:Y:S01]  /*a0890*/  ISETP.GE.AND P4, PT, R78, UR9, PT ;  /* 0x000000094e007c0c */ /* 0x000fe2000bf86270 */
[----:B------:R-:W-:-:S02]  /*a08a0*/  ULDC UR9, c[0x0][0x228] ;  /* 0x00008a0000097ab9 */ /* 0x000fc40000000800 */
[----:B------:R-:W3:Y:S01]  /*a08b0*/  LDL.LU R144, [R1+0x8c4] ;  /* 0x0008c40001907983 */ /* 0x000ee20000300800 */
[----:B------:R-:W-:Y:S01]  /*a08c0*/  ISETP.LT.AND P5, PT, R11, UR10, !P4 ;  /* 0x0000000a0b007c0c */ /* 0x000fe2000e7a1270 */
[C---:B-1----:R-:W-:Y:S02]  /*a08d0*/  IMAD.WIDE R76, R139.reuse, 0x4, R2 ;  /* 0x000000048b4c7825 */ /* 0x042fe400078e0202 */
[----:B------:R-:W3:Y:S10]  /*a08e0*/  LDL.LU R143, [R1+0x4c4] ;  /* 0x0004c400018f7983 */ /* 0x000ef40000300800 */
[----:B----4-:R1:W-:Y:S01]  /*a08f0*/  @P5 STG.E desc[UR4][R76.64], R142 ;  /* 0x0000008e4c005986 */ /* 0x0103e2000c101904 */
[----:B------:R-:W-:Y:S01]  /*a0900*/  ISETP.LT.AND P5, PT, R12, UR9, !P4 ;  /* 0x000000090c007c0c */ /* 0x000fe2000e7a1270 */
[----:B------:R-:W-:Y:S01]  /*a0910*/  ULDC UR9, c[0x0][0x228] ;  /* 0x00008a0000097ab9 */ /* 0x000fe20000000800 */
[----:B-1----:R-:W-:Y:S01]  /*a0920*/  IMAD.WIDE R76, R139, 0x4, R4 ;  /* 0x000000048b4c7825 */ /* 0x002fe200078e0204 */
[----:B------:R-:W4:Y:S10]  /*a0930*/  LDL.LU R142, [R1+0x4b4] ;  /* 0x0004b400018e7983 */ /* 0x000f340000300800 */
[----:B------:R1:W-:Y:S01]  /*a0940*/  @P5 STG.E desc[UR4][R76.64], R145 ;  /* 0x000000914c005986 */ /* 0x0003e2000c101904 */
[----:B------:R-:W-:Y:S01]  /*a0950*/  ISETP.LT.AND P5, PT, R13, UR9, !P4 ;  /* 0x000000090d007c0c */ /* 0x000fe2000e7a1270 */
[----:B------:R-:W-:-:S02]  /*a0960*/  VIADD R78, R10, 0x63 ;  /* 0x000000630a4e7836 */ /* 0x000fc40000000000 */
[----:B-1----:R-:W-:Y:S01]  /*a0970*/  IMAD.WIDE R76, R139, 0x4, R6 ;  /* 0x000000048b4c7825 */ /* 0x002fe200078e0206 */
[----:B------:R-:W-:-:S09]  /*a0980*/  ULDC UR9, c[0x0][0x228] ;  /* 0x00008a0000097ab9 */ /* 0x000fd20000000800 */
[----:B------:R1:W-:Y:S04]  /*a0990*/  @P5 STG.E desc[UR4][R76.64], R140 ;  /* 0x0000008c4c005986 */ /* 0x0003e8000c101904 */
[----:B-1----:R-:W4:Y:S01]  /*a09a0*/  LDL.LU R140, [R1+0x1cb8] ;  /* 0x001cb800018c7983 */ /* 0x002f220000300800 */
[----:B------:R-:W-:Y:S01]  /*a09b0*/  IMAD.WIDE R76, R139, 0x4, R8 ;  /* 0x000000048b4c7825 */ /* 0x000fe200078e0208 */
[----:B------:R-:W-:Y:S01]  /*a09c0*/  ISETP.LT.AND P4, PT, R14, UR8, !P4 ;  /* 0x000000080e007c0c */ /* 0x000fe2000e781270 */
[----:B------:R-:W-:Y:S01]  /*a09d0*/  ULDC UR8, c[0x0][0x22c] ;  /* 0x00008b0000087ab9 */ /* 0x000fe20000000800 */
[----:B------:R-:W4:Y:S11]  /*a09e0*/  LDL.LU R139, [R1+0x18b8] ;  /* 0x0018b800018b7983 */ /* 0x000f360000300800 */
[----:B--2---:R1:W-:Y:S04]  /*a09f0*/  @P4 STG.E desc[UR4][R76.64], R138 ;  /* 0x0000008a4c004986 */ /* 0x0043e8000c101904 */
[----:B-1----:R-:W2:Y:S01]  /*a0a00*/  LDL.LU R138, [R1+0x14b8] ;  /* 0x0014b800018a7983 */ /* 0x002ea20000300800 */
        /* <DEDUP_REMOVED lines=8> */
[----:B------:R-:W-:Y:S01]  /*a0a90*/  ULDC UR8, c[0x0][0x228] ;  /* 0x00008a0000087ab9 */ /* 0x000fe20000000800 */
[----:B-1----:R-:W-:-:S11]  /*a0aa0*/  IMAD.WIDE R76, R141, 0x4, R4 ;  /* 0x000000048d4c7825 */ /* 0x002fd600078e0204 */
[----:B---3--:R1:W-:Y:S01]  /*a0ab0*/  @P5 STG.E desc[UR4][R76.64], R144 ;  /* 0x000000904c005986 */ /* 0x0083e2000c101904 */
[----:B------:R-:W-:Y:S01]  /*a0ac0*/  ISETP.LT.AND P5, PT, R13, UR8, !P4 ;  /* 0x000000080d007c0c */ /* 0x000fe2000e7a1270 */
[----:B------:R-:W-:Y:S02]  /*a0ad0*/  ULDC UR8, c[0x0][0x228] ;  /* 0x00008a0000087ab9 */ /* 0x000fe40000000800 */
[----:B------:R-:W-:Y:S01]  /*a0ae0*/  ISETP.LT.AND P4, PT, R14, UR8, !P4 ;  /* 0x000000080e007c0c */ /* 0x000fe2000e781270 */
[----:B------:R-:W-:Y:S01]  /*a0af0*/  ULDC UR8, c[0x0][0x22c] ;  /* 0x00008b0000087ab9 */ /* 0x000fe20000000800 */
[----:B-1----:R-:W-:-:S08]  /*a0b00*/  IMAD.WIDE R76, R141, 0x4, R6 ;  /* 0x000000048d4c7825 */ /* 0x002fd000078e0206 */
        /* <DEDUP_REMOVED lines=8> */
[C---:B-1----:R-:W-:Y:S01]  /*a0b90*/  IMAD.WIDE R76, R147.reuse, 0x4, R2 ;  /* 0x00000004934c7825 */ /* 0x042fe200078e0202 */
[----:B------:R-:W4:Y:S11]  /*a0ba0*/  LDL.LU R142, [R1+0xcb8] ;  /* 0x000cb800018e7983 */ /* 0x000f360000300800 */
[----:B------:R1:W-:Y:S04]  /*a0bb0*/  @P5 STG.E desc[UR4][R76.64], R140 ;  /* 0x0000008c4c005986 */ /* 0x0003e8000c101904 */
[----:B-1----:R-:W4:Y:S04]  /*a0bc0*/  LDL.LU R140, [R1+0x8c8] ;  /* 0x0008c800018c7983 */ /* 0x002f280000300800 */
[----:B------:R-:W4:Y:S04]  /*a0bd0*/  LDL.LU R145, [R1+0x4c8] ;  /* 0x0004c80001917983 */ /* 0x000f280000300800 */
[----:B------:R-:W4:Y:S01]  /*a0be0*/  LDL.LU R146, [R1+0x2214] ;  /* 0x0022140001927983 */ /* 0x000f220000300800 */
[----:B------:R-:W-:Y:S01]  /*a0bf0*/  ISETP.LT.AND P5, PT, R12, UR8, !P4 ;  /* 0x000000080c007c0c */ /* 0x000fe2000e7a1270 */
[----:B------:R-:W-:Y:S01]  /*a0c00*/  IMAD.WIDE R76, R147, 0x4, R4 ;  /* 0x00000004934c7825 */ /* 0x000fe200078e0204 */
        /* <DEDUP_REMOVED lines=10> */
[----:B------:R-:W-:Y:S01]  /*a0cb0*/  ULDC UR8, c[0x0][0x228] ;  /* 0x00008a0000087ab9 */ /* 0x000fe20000000800 */
[----:B------:R-:W2:Y:S04]  /*a0cc0*/  LDL.LU R144, [R1+0x18bc] ;  /* 0x0018bc0001907983 */ /* 0x000ea80000300800 */
[----:B------:R-:W2:Y:S06]  /*a0cd0*/  LDL.LU R79, [R1+0x221c] ;  /* 0x00221c00014f7983 */ /* 0x000eac0000300800 */
[----:B---3--:R1:W-:Y:S01]  /*a0ce0*/  @P4 STG.E desc[UR4][R76.64], R143 ;  /* 0x0000008f4c004986 */ /* 0x0083e2000c101904 */
[----:B------:R-:W-:Y:S01]  /*a0cf0*/  ISETP.LT.AND P4, PT, R11, UR8, !P3 ;  /* 0x000000080b007c0c */ /* 0x000fe2000df81270 */
[----:B------:R-:W-:-:S02]  /*a0d00*/  ULDC UR8, c[0x0][0x228] ;  /* 0x00008a0000087ab9 */ /* 0x000fc40000000800 */
[----:B-1----:R-:W3:Y:S01]  /*a0d10*/  LDL.LU R143, [R1+0x14bc] ;  /* 0x0014bc00018f7983 */ /* 0x002ee20000300800 */
[----:B----4-:R-:W-:-:S09]  /*a0d20*/  IMAD.WIDE R76, R146, 0x4, R2 ;  /* 0x00000004924c7825 */ /* 0x010fd200078e0202 */
[----:B------:R1:W-:Y:S01]  /*a0d30*/  @P4 STG.E desc[UR4][R76.64], R142 ;  /* 0x0000008e4c004986 */ /* 0x0003e2000c101904 */
[----:B------:R-:W-:Y:S01]  /*a0d40*/  ISETP.LT.AND P4, PT, R12, UR8, !P3 ;  /* 0x000000080c007c0c */ /* 0x000fe2000df81270 */
[----:B------:R-:W-:Y:S01]  /*a0d50*/  ULDC UR8, c[0x0][0x228] ;  /* 0x00008a0000087ab9 */ /* 0x000fe20000000800 */
[----:B-1----:R-:W-:Y:S01]  /*a0d60*/  IMAD.WIDE R76, R146, 0x4, R4 ;  /* 0x00000004924c7825 */ /* 0x002fe200078e0204 */
[----:B------:R-:W4:Y:S10]  /*a0d70*/  LDL.LU R142, [R1+0x10bc] ;  /* 0x0010bc00018e7983 */ /* 0x000f340000300800 */
[----:B------:R1:W-:Y:S01]  /*a0d80*/  @P4 STG.E desc[UR4][R76.64], R140 ;  /* 0x0000008c4c004986 */ /* 0x0003e2000c101904 */
[----:B------:R-:W-:-:S02]  /*a0d90*/  ISETP.LT.AND P4, PT, R13, UR8, !P3 ;  /* 0x000000080d007c0c */ /* 0x000fc4000df81270 */
[----:B------:R-:W-:Y:S01]  /*a0da0*/  ISETP.LT.AND P3, PT, R14, UR42, !P3 ;  /* 0x0000002a0e007c0c */ /* 0x000fe2000df61270 */
[----:B-1----:R-:W4:Y:S01]  /*a0db0*/  LDL.LU R140, [R1+0xcbc] ;  /* 0x000cbc00018c7983 */ /* 0x002f220000300800 */
[----:B------:R-:W-:-:S09]  /*a0dc0*/  IMAD.WIDE R76, R146, 0x4, R6 ;  /* 0x00000004924c7825 */ /* 0x000fd200078e0206 */
[----:B------:R1:W-:Y:S02]  /*a0dd0*/  @P4 STG.E desc[UR4][R76.64], R145 ;  /* 0x000000914c004986 */ /* 0x0003e4000c101904 */
[----:B-1----:R-:W-:-:S05]  /*a0de0*/  IMAD.WIDE R76, R146, 0x4, R8 ;  /* 0x00000004924c7825 */ /* 0x002fca00078e0208 */
[----:B------:R1:W-:Y:S04]  /*a0df0*/  @P3 STG.E desc[UR4][R76.64], R139 ;  /* 0x0000008b4c003986 */ /* 0x0003e8000c101904 */
[----:B-1----:R-:W4:Y:S01]  /*a0e00*/  LDL.LU R139, [R1+0x8cc] ;  /* 0x0008cc00018b7983 */ /* 0x002f220000300800 */
[----:B------:R-:W-:-:S05]  /*a0e10*/  IMAD.WIDE R76, R141, 0x4, R2 ;  /* 0x000000048d4c7825 */ /* 0x000fca00078e0202 */
[----:B--2---:R1:W-:Y:S04]  /*a0e20*/  @P2 STG.E desc[UR4][R76.64], R138 ;  /* 0x0000008a4c002986 */ /* 0x0043e8000c101904 */
[----:B-1----:R-:W2:Y:S01]  /*a0e30*/  LDL.LU R138, [R1+0x4cc] ;  /* 0x0004cc00018a7983 */ /* 0x002ea20000300800 */
[----:B------:R-:W-:Y:S02]  /*a0e40*/  LOP3.LUT P5, RZ, R153, 0x8000, RZ, 0xc0, !PT ;  /* 0x0000800099ff7812 */ /* 0x000fe400078ac0ff */
[----:B------:R-:W-:Y:S01]  /*a0e50*/  LOP3.LUT R31, R31, 0xffffffbf, RZ, 0xc0, !PT ;  /* 0xffffffbf1f1f7812 */ /* 0x000fe200078ec0ff */
[----:B------:R-:W2:Y:S04]  /*a0e60*/  LDL.LU R148, [R1+0x2220] ;  /* 0x0022200001947983 */ /* 0x000ea80000300800 */
[----:B------:R-:W2:Y:S04]  /*a0e70*/  LDL.LU R152, [R1+0x4bc] ;  /* 0x0004bc0001987983 */ /* 0x000ea80000300800 */
[----:B------:R-:W2:Y:S02]  /*a0e80*/  LDL.LU R151, [R1+0x1e70] ;  /* 0x001e700001977983 */ /* 0x000ea40000300800 */
[----:B------:R-:W-:-:S02]  /*a0e90*/  @P5 LOP3.LUT R31, R31, 0x40, RZ, 0xfc, !PT ;  /* 0x000000401f1f5812 */ /* 0x000fc400078efcff */
[----:B------:R-:W-:Y:S01]  /*a0ea0*/  LOP3.LUT P5, RZ, R153, 0x100, RZ, 0xc0, !PT ;  /* 0x0000010099ff7812 */ /* 0x000fe200078ac0ff */
[----:B------:R-:W2:Y:S01]  /*a0eb0*/  LDL.LU R149, [R1+0x1cc0] ;  /* 0x001cc00001957983 */ /* 0x000ea20000300800 */
[----:B------:R-:W-:-:S03]  /*a0ec0*/  LOP3.LUT R31, R31, 0xffffff7f, RZ, 0xc0, !PT ;  /* 0xffffff7f1f1f7812 */ /* 0x000fc600078ec0ff */
[----:B------:R-:W2:Y:S01]  /*a0ed0*/  LDL.LU R150, [R1+0x18c0] ;  /* 0x0018c00001967983 */ /* 0x000ea20000300800 */
[----:B------:R-:W-:-:S03]  /*a0ee0*/  IMAD.WIDE R76, R141, 0x4, R4 ;  /* 0x000000048d4c7825 */ /* 0x000fc600078e0204 */
[----:B------:R-:W2:Y:S04]  /*a0ef0*/  LDL.LU R147, [R1+0x14c0] ;  /* 0x0014c00001937983 */ /* 0x000ea80000300800 */
[----:B------:R-:W-:Y:S02]  /*a0f00*/  @P5 LOP3.LUT R31, R31, 0x80, RZ, 0xfc, !PT ;  /* 0x000000801f1f5812 */ /* 0x000fe400078efcff */
[----:B------:R-:W-:Y:S02]  /*a0f10*/  LOP3.LUT P5, RZ, R153, 0x80, RZ, 0xc0, !PT ;  /* 0x0000008099ff7812 */ /* 0x000fe400078ac0ff */
[----:B------:R-:W-:-:S11]  /*a0f20*/  LOP3.LUT R31, R31, 0xfffffeff, RZ, 0xc0, !PT ;  /* 0xfffffeff1f1f7812 */ /* 0x000fd600078ec0ff */
        /* <DEDUP_REMOVED lines=11> */
[----:B------:R-:W-:Y:S01]  /*a0fe0*/  LOP3.LUT R31, R31, 0xffffefff, RZ, 0xc0, !PT ;  /* 0xffffefff1f1f7812 */ /* 0x000fe200078ec0ff */
[----:B------:R1:W-:Y:S10]  /*a0ff0*/  @P1 STG.E desc[UR4][R76.64], R144 ;  /* 0x000000904c001986 */ /* 0x0003f4000c101904 */
[----:B------:R-:W-:-:S02]  /*a1000*/  @P5 LOP3.LUT R31, R31, 0x1000, RZ, 0xfc, !PT ;  /* 0x000010001f1f5812 */ /* 0x000fc400078efcff */
[----:B------:R-:W-:Y:S01]  /*a1010*/  LOP3.LUT P5, RZ, R153, 0x2, RZ, 0xc0, !PT ;  /* 0x0000000299ff7812 */ /* 0x000fe200078ac0ff */
[----:B-1----:R-:W-:Y:S01]  /*a1020*/  IMAD.WIDE R76, R141, 0x4, R6 ;  /* 0x000000048d4c7825 */ /* 0x002fe200078e0206 */
[----:B------:R-:W-:-:S04]  /*a1030*/  LOP3.LUT R31, R31, 0xffffdfff, RZ, 0xc0, !PT ;  /* 0xffffdfff1f1f7812 */ /* 0x000fc800078ec0ff */
[----:B---3--:R1:W-:Y:S07]  /*a1040*/  @P0 STG.E desc[UR4][R76.64], R143 ;  /* 0x0000008f4c000986 */ /* 0x0083ee000c101904 */
[----:B------:R-:W-:Y:S02]  /*a1050*/  @P5 LOP3.LUT R31, R31, 0x2000, RZ, 0xfc, !PT ;  /* 0x000020001f1f5812 */ /* 0x000fe400078efcff */
[----:B------:R-:W-:Y:S01]  /*a1060*/  LOP3.LUT P5, RZ, R153, 0x1, RZ, 0xc0, !PT ;  /* 0x0000000199ff7812 */ /* 0x000fe200078ac0ff */
[----:B-1----:R-:W3:Y:S01]  /*a1070*/  LDL.LU R143, [R1+0x2224] ;  /* 0x00222400018f7983 */ /* 0x002ee20000300800 */
[----:B------:R-:W-:-:S03]  /*a1080*/  IMAD.WIDE R76, R141, 0x4, R8 ;  /* 0x000000048d4c7825 */ /* 0x000fc600078e0208 */
[----:B------:R-:W3:Y:S04]  /*a1090*/  LDL.LU R145, [R1+0x10c0] ;  /* 0x0010c00001917983 */ /* 0x000ee80000300800 */
[----:B------:R-:W3:Y:S04]  /*a10a0*/  LDL.LU R146, [R1+0xcc0] ;  /* 0x000cc00001927983 */ /* 0x000ee80000300800 */
[----:B------:R-:W3:Y:S04]  /*a10b0*/  LDL.LU R144, [R1+0x8d0] ;  /* 0x0008d00001907983 */ /* 0x000ee80000300800 */
[----:B------:R-:W3:Y:S04]  /*a10c0*/  LDL.LU R141, [R1+0x4d0] ;  /* 0x0004d000018d7983 */ /* 0x000ee80000300800 */
[----:B----4-:R1:W-:Y:S02]  /*a10d0*/  @P6 STG.E desc[UR4][R76.64], R142 ;  /* 0x0000008e4c006986 */ /* 0x0103e4000c101904 */
[----:B-1----:R-:W-:-:S02]  /*a10e0*/  IMAD.WIDE R76, R79, 0x4, R2 ;  /* 0x000000044f4c7825 */ /* 0x002fc400078e0202 */
[----:B------:R-:W4:Y:S04]  /*a10f0*/  LDL.LU R142, [R1+0x2228] ;  /* 0x00222800018e7983 */ /* 0x000f280000300800 */
[----:B------:R1:W-:Y:S01]  /*a1100*/  @P5 STG.E desc[UR4][R76.64], R140 ;  /* 0x0000008c4c005986 */ /* 0x0003e2000c101904 */
[----:B------:R-:W-:Y:S01]  /*a1110*/  LOP3.LUT P5, RZ, R31, 0x2000, RZ, 0xc0, !PT ;  /* 0x000020001fff7812 */ /* 0x000fe200078ac0ff */
[----:B-1----:R-:W-:Y:S02]  /*a1120*/  IMAD.WIDE R76, R79, 0x4, R4 ;  /* 0x000000044f4c7825 */ /* 0x002fe400078e0204 */
[----:B------:R-:W4:Y:S10]  /*a1130*/  LDL.LU R140, [R1+0x1e74] ;  /* 0x001e7400018c7983 */ /* 0x000f340000300800 */
[----:B------:R1:W-:Y:S01]  /*a1140*/  @P5 STG.E desc[UR4][R76.64], R139 ;  /* 0x0000008b4c005986 */ /* 0x0003e2000c101904 */
[----:B------:R-:W-:-:S03]  /*a1150*/  LOP3.LUT P5, RZ, R31, 0x1000, RZ, 0xc0, !PT ;  /* 0x000010001fff7812 */ /* 0x000fc600078ac0ff */
[----:B-1----:R-:W4:Y:S01]  /*a1160*/  LDL.LU R139, [R1+0x1cc4] ;  /* 0x001cc400018b7983 */ /* 0x002f220000300800 */
[----:B------:R-:W-:-:S09]  /*a1170*/  IMAD.WIDE R76, R79, 0x4, R6 ;  /* 0x000000044f4c7825 */ /* 0x000fd200078e0206 */
[----:B--2---:R1:W-:Y:S04]  /*a1180*/  @P5 STG.E desc[UR4][R76.64], R138 ;  /* 0x0000008a4c005986 */ /* 0x0043e8000c101904 */
[----:B-1----:R-:W2:Y:S01]  /*a1190*/  LDL.LU R138, [R1+0x18c4] ;  /* 0x0018c400018a7983 */ /* 0x002ea20000300800 */
[----:B------:R-:W-:Y:S01]  /*a11a0*/  LOP3.LUT P5, RZ, R31, 0x800, RZ, 0xc0, !PT ;  /* 0x000008001fff7812 */ /* 0x000fe200078ac0ff */
[----:B------:R-:W-:-:S12]  /*a11b0*/  IMAD.WIDE R76, R79, 0x4, R8 ;  /* 0x000000044f4c7825 */ /* 0x000fd800078e0208 */
[----:B------:R1:W-:Y:S01]  /*a11c0*/  @P5 STG.E desc[UR4][R76.64], R152 ;  /* 0x000000984c005986 */ /* 0x0003e2000c101904 */
[----:B------:R-:W-:Y:S01]  /*a11d0*/  LOP3.LUT P5, RZ, R31, 0x400, RZ, 0xc0, !PT ;  /* 0x000004001fff7812 */ /* 0x000fe200078ac0ff */
[----:B-1----:R-:W-:-:S12]  /*a11e0*/  IMAD.WIDE R76, R148, 0x4, R2 ;  /* 0x00000004944c7825 */ /* 0x002fd800078e0202 */
[----:B------:R1:W-:Y:S01]  /*a11f0*/  @P5 STG.E desc[UR4][R76.64], R151 ;  /* 0x000000974c005986 */ /* 0x0003e2000c101904 */
[----:B------:R-:W-:Y:S01]  /*a1200*/  LOP3.LUT P5, RZ, R31, 0x200, RZ, 0xc0, !PT ;  /* 0x000002001fff7812 */ /* 0x000fe200078ac0ff */
[----:B-1----:R-:W-:-:S12]  /*a1210*/  IMAD.WIDE R76, R148, 0x4, R4 ;  /* 0x00000004944c7825 */ /* 0x002fd800078e0204 */
[----:B------:R1:W-:Y:S01]  /*a1220*/  @P5 STG.E desc[UR4][R76.64], R149 ;  /* 0x000000954c005986 */ /* 0x0003e2000c101904 */
[----:B------:R-:W-:Y:S01]  /*a1230*/  LOP3.LUT P5, RZ, R31, 0x100, RZ, 0xc0, !PT ;  /* 0x000001001fff7812 */ /* 0x000fe200078ac0ff */
[----:B-1----:R-:W-:-:S12]  /*a1240*/  IMAD.WIDE R76, R148, 0x4, R6 ;  /* 0x00000004944c7825 */ /* 0x002fd800078e0206 */
[----:B------:R1:W-:Y:S01]  /*a1250*/  @P5 STG.E desc[UR4][R76.64], R150 ;  /* 0x000000964c005986 */ /* 0x0003e2000c101904 */
[----:B------:R-:W-:Y:S02]  /*a1260*/  LOP3.LUT P5, RZ, R31, 0x80, RZ, 0xc0, !PT ;  /* 0x000000801fff7812 */ /* 0x000fe400078ac0ff */
[C---:B------:R-:W-:Y:S02]  /*a1270*/  LOP3.LUT P6, RZ, R153.reuse, 0x200, RZ, 0xc0, !PT ;  /* 0x0000020099ff7812 */ /* 0x040fe400078cc0ff */
[----:B------:R-:W-:Y:S01]  /*a1280*/  LOP3.LUT P0, RZ, R153, 0x400, RZ, 0xc0, !PT ;  /* 0x0000040099ff7812 */ /* 0x000fe2000780c0ff */
[----:B-1----:R-:W-:-:S08]  /*a1290*/  IMAD.WIDE R76, R148, 0x4, R8 ;  /* 0x00000004944c7825 */ /* 0x002fd000078e0208 */
[----:B------:R3:W-:Y:S01]  /*a12a0*/  @P5 STG.E desc[UR4][R76.64], R147 ;  /* 0x000000934c005986 */ /* 0x0007e2000c101904 */
[C---:B------:R-:W-:Y:S02]  /*a12b0*/  LOP3.LUT P1, RZ, R153.reuse, 0x800, RZ, 0xc0, !PT ;  /* 0x0000080099ff7812 */ /* 0x040fe4000782c0ff */
[C---:B------:R-:W-:Y:S02]  /*a12c0*/  LOP3.LUT P2, RZ, R153.reuse, 0x1000, RZ, 0xc0, !PT ;  /* 0x0000100099ff7812 */ /* 0x040fe4000784c0ff */
[C---:B------:R-:W-:Y:S02]  /*a12d0*/  LOP3.LUT P3, RZ, R153.reuse, 0x2000, RZ, 0xc0, !PT ;  /* 0x0000200099ff7812 */ /* 0x040fe4000786c0ff */
[----:B------:R-:W-:Y:S01]  /*a12e0*/  LOP3.LUT P4, RZ, R153, 0x4000, RZ, 0xc0, !PT ;  /* 0x0000400099ff7812 */ /* 0x000fe2000788c0ff */
[----:B---3--:R-:W-:-:S05]  /*a12f0*/  IMAD.WIDE R76, R143, 0x4, R2 ;  /* 0x000000048f4c7825 */ /* 0x008fca00078e0202 */
[----:B------:R1:W-:Y:S02]  /*a1300*/  @P6 STG.E desc[UR4][R76.64], R145 ;  /* 0x000000914c006986 */ /* 0x0003e4000c101904 */
[----:B-1----:R-:W-:-:S05]  /*a1310*/  IMAD.WIDE R76, R143, 0x4, R4 ;  /* 0x000000048f4c7825 */ /* 0x002fca00078e0204 */
[----:B------:R1:W-:Y:S02]  /*a1320*/  @P0 STG.E desc[UR4][R76.64], R146 ;  /* 0x000000924c000986 */ /* 0x0003e4000c101904 */
[----:B-1----:R-:W-:-:S05]  /*a1330*/  IMAD.WIDE R76, R143, 0x4, R6 ;  /* 0x000000048f4c7825 */ /* 0x002fca00078e0206 */
[----:B------:R1:W-:Y:S01]  /*a1340*/  @P1 STG.E desc[UR4][R76.64], R144 ;  /* 0x000000904c001986 */ /* 0x0003e2000c101904 */
[----:B------:R-:W-:Y:S01]  /*a1350*/  LOP3.LUT P5, RZ, R31, 0x40, RZ, 0xc0, !PT ;  /* 0x000000401fff7812 */ /* 0x000fe200078ac0ff */
[----:B-1----:R-:W-:Y:S02]  /*a1360*/  IMAD.WIDE R76, R143, 0x4, R8 ;  /* 0x000000048f4c7825 */ /* 0x002fe400078e0208 */
[----:B------:R-:W3:Y:S04]  /*a1370*/  LDL.LU R143, [R1+0x14c4] ;  /* 0x0014c400018f7983 */ /* 0x000ee80000300800 */
[----:B------:R4:W-:Y:S02]  /*a1380*/  @P2 STG.E desc[UR4][R76.64], R141 ;  /* 0x0000008d4c002986 */ /* 0x0009e4000c101904 */
[----:B----4-:R-:W-:-:S02]  /*a1390*/  IMAD.WIDE R76, R142, 0x4, R2 ;  /* 0x000000048e4c7825 */ /* 0x010fc400078e0202 */
[----:B------:R-:W4:Y:S04]  /*a13a0*/  LDL.LU R141, [R1+0x10c4] ;  /* 0x0010c400018d7983 */ /* 0x000f280000300800 */
[----:B------:R1:W-:Y:S02]  /*a13b0*/  @P3 STG.E desc[UR4][R76.64], R140 ;  /* 0x0000008c4c003986 */ /* 0x0003e4000c101904 */
[C---:B-1----:R-:W-:Y:S02]  /*a13c0*/  IMAD.WIDE R76, R142.reuse, 0x4, R4 ;  /* 0x000000048e4c7825 */ /* 0x042fe400078e0204 */
[----:B------:R-:W4:Y:S04]  /*a13d0*/  LDL.LU R140, [R1+0xcc4] ;  /* 0x000cc400018c7983 */ /* 0x000f280000300800 */
[----:B------:R1:W-:Y:S02]  /*a13e0*/  @P4 STG.E desc[UR4][R76.64], R139 ;  /* 0x0000008b4c004986 */ /* 0x0003e4000c101904 */
[----:B-1----:R-:W-:-:S02]  /*a13f0*/  IMAD.WIDE R76, R142, 0x4, R6 ;  /* 0x000000048e4c7825 */ /* 0x002fc400078e0206 */
[----:B------:R-:W4:Y:S04]  /*a1400*/  LDL.LU R139, [R1+0x8d4] ;  /* 0x0008d400018b7983 */ /* 0x000f280000300800 */
[----:B--2---:R1:W-:Y:S04]  /*a1410*/  @P5 STG.E desc[UR4][R76.64], R138 ;  /* 0x0000008a4c005986 */ /* 0x0043e8000c101904 */
[----:B-1----:R-:W2:Y:S04]  /*a1420*/  LDL.LU R138, [R1+0x222c] ;  /* 0x00222c00018a7983 */ /* 0x002ea80000300800 */
[----:B------:R-:W4:Y:S01]  /*a1430*/  LDL.LU R248, [R1+0x4d4] ;  /* 0x0004d40001f87983 */ /* 0x000f220000300800 */
[----:B------:R-:W-:-:S03]  /*a1440*/  IMAD.WIDE R76, R142, 0x4, R8 ;  /* 0x000000048e4c7825 */ /* 0x000fc600078e0208 */
        /* <DEDUP_REMOVED lines=9> */
[----:B------:R-:W4:Y:S01]  /*a14e0*/  LDL.LU R148, [R1+0x8d8] ;  /* 0x0008d80001947983 */ /* 0x000f220000300800 */
[----:B------:R-:W-:-:S02]  /*a14f0*/  LOP3.LUT P2, RZ, R153, 0x10000, RZ, 0xc0, !PT ;  /* 0x0001000099ff7812 */ /* 0x000fc4000784c0ff */
[C---:B------:R-:W-:Y:S01]  /*a1500*/  LOP3.LUT P3, RZ, R153.reuse, 0x20000, RZ, 0xc0, !PT ;  /* 0x0002000099ff7812 */ /* 0x040fe2000786c0ff */
[----:B------:R-:W4:Y:S01]  /*a1510*/  LDL.LU R145, [R1+0x4d8] ;  /* 0x0004d80001917983 */ /* 0x000f220000300800 */
[----:B------:R-:W-:-:S03]  /*a1520*/  LOP3.LUT P4, RZ, R153, 0x40000, RZ, 0xc0, !PT ;  /* 0x0004000099ff7812 */ /* 0x000fc6000788c0ff */
[----:B------:R-:W4:Y:S01]  /*a1530*/  LDL.LU R146, [R1+0x1e7c] ;  /* 0x001e7c0001927983 */ /* 0x000f220000300800 */
[----:B------:R-:W-:-:S03]  /*a1540*/  LOP3.LUT P5, RZ, R153, 0x80000, RZ, 0xc0, !PT ;  /* 0x0008000099ff7812 */ /* 0x000fc600078ac0ff */
[----:B------:R-:W4:Y:S01]  /*a1550*/  LDL.LU R144, [R1+0x1ccc] ;  /* 0x001ccc0001907983 */ /* 0x000f220000300800 */
[----:B------:R-:W-:Y:S02]  /*a1560*/  LOP3.LUT P6, RZ, R153, 0x10000000, RZ, 0xc0, !PT ;  /* 0x1000000099ff7812 */ /* 0x000fe400078cc0ff */
[----:B------:R-:W-:-:S11]  /*a1570*/  LOP3.LUT R30, R30, 0xbfffffff, RZ, 0xc0, !PT ;  /* 0xbfffffff1e1e7812 */ /* 0x000fd600078ec0ff */
[----:B------:R-:W-:Y:S02]  /*a1580*/  @P6 LOP3.LUT R30, R30, 0x40000000, RZ, 0xfc, !PT ;  /* 0x400000001e1e6812 */ /* 0x000fe400078efcff */
[----:B------:R-:W-:Y:S01]  /*a1590*/  LOP3.LUT P6, RZ, R153, 0x8000000, RZ, 0xc0, !PT ;  /* 0x0800000099ff7812 */ /* 0x000fe200078cc0ff */
[----:B---3--:R2:W-:Y:S01]  /*a15a0*/  @P2 STG.E desc[UR4][R76.64], R143 ;  /* 0x0000008f4c002986 */ /* 0x0085e2000c101904 */
[----:B------:R-:W-:-:S11]  /*a15b0*/  LOP3.LUT R30, R30, 0x7fffffff, RZ, 0xc0, !PT ;  /* 0x7fffffff1e1e7812 */ /* 0x000fd600078ec0ff */
[----:B------:R-:W-:Y:S02]  /*a15c0*/  @P6 LOP3.LUT R30, R30, 0x80000000, RZ, 0xfc, !PT ;  /* 0x800000001e1e6812 */ /* 0x000fe400078efcff */
[----:B------:R-:W-:Y:S02]  /*a15d0*/  LOP3.LUT P6, RZ, R153, 0x4000000, RZ, 0xc0, !PT ;  /* 0x0400000099ff7812 */ /* 0x000fe400078cc0ff */
[----:B------:R-:W-:-:S11]  /*a15e0*/  LOP3.LUT R31, R31, 0xfffffffe, RZ, 0xc0, !PT ;  /* 0xfffffffe1f1f7812 */ /* 0x000fd600078ec0ff */
[----:B------:R-:W-:Y:S02]  /*a15f0*/  @P6 LOP3.LUT R31, R31, 0x1, RZ, 0xfc, !PT ;  /* 0x000000011f1f6812 */ /* 0x000fe400078efcff */
[----:B------:R-:W-:Y:S02]  /*a1600*/  LOP3.LUT P6, RZ, R153, 0x2000000, RZ, 0xc0, !PT ;  /* 0x0200000099ff7812 */ /* 0x000fe400078cc0ff */
[----:B------:R-:W-:Y:S01]  /*a1610*/  LOP3.LUT R31, R31, 0xfffffffd, RZ, 0xc0, !PT ;  /* 0xfffffffd1f1f7812 */ /* 0x000fe200078ec0ff */
[----:B--2---:R-:W-:-:S05]  /*a1620*/  IMAD.WIDE R76, R138, 0x4, R2 ;  /* 0x000000048a4c7825 */ /* 0x004fca00078e0202 */
[----:B----4-:R1:W-:Y:S02]  /*a1630*/  @P3 STG.E desc[UR4][R76.64], R141 ;  /* 0x0000008d4c003986 */ /* 0x0103e4000c101904 */
[C---:B-1----:R-:W-:Y:S02]  /*a1640*/  IMAD.WIDE R76, R138.reuse, 0x4, R4 ;  /* 0x000000048a4c7825 */ /* 0x042fe400078e0204 */
[----:B------:R-:W2:Y:S04]  /*a1650*/  LDL.LU R141, [R1+0x18cc] ;  /* 0x0018cc00018d7983 */ /* 0x000ea80000300800 */
[----:B------:R1:W-:Y:S02]  /*a1660*/  @P4 STG.E desc[UR4][R76.64], R140 ;  /* 0x0000008c4c004986 */ /* 0x0003e4000c101904 */
[----:B-1----:R-:W-:-:S02]  /*a1670*/  IMAD.WIDE R76, R138, 0x4, R6 ;  /* 0x000000048a4c7825 */ /* 0x002fc400078e0206 */
[----:B------:R-:W3:Y:S04]  /*a1680*/  LDL.LU R140, [R1+0x14cc] ;  /* 0x0014cc00018c7983 */ /* 0x000ee80000300800 */
[----:B------:R1:W-:Y:S02]  /*a1690*/  @P5 STG.E desc[UR4][R76.64], R139 ;  /* 0x0000008b4c005986 */ /* 0x0003e4000c101904 */
[----:B-1----:R-:W-:Y:S02]  /*a16a0*/  IMAD.WIDE R76, R138, 0x4, R8 ;  /* 0x000000048a4c7825 */ /* 0x002fe400078e0208 */
[----:B------:R-:W4:Y:S04]  /*a16b0*/  LDL.LU R139, [R1+0x10cc] ;  /* 0x0010cc00018b7983 */ /* 0x000f280000300800 */
[----:B------:R-:W4:Y:S04]  /*a16c0*/  LDL.LU R138, [R1+0xccc] ;  /* 0x000ccc00018a7983 */ /* 0x000f280000300800 */
[----:B------:R-:W4:Y:S01]  /*a16d0*/  LDL.LU R143, [R1+0x223c] ;  /* 0x00223c00018f7983 */ /* 0x000f220000300800 */
[----:B------:R-:W-:-:S02]  /*a16e0*/  @P6 LOP3.LUT R31, R31, 0x2, RZ, 0xfc, !PT ;  /* 0x000000021f1f6812 */ /* 0x000fc400078efcff */
        /* <DEDUP_REMOVED lines=12> */
[----:B------:R-:W-:-:S13]  /*a17b0*/  LOP3.LUT P6, RZ, R153, 0x100000, RZ, 0xc0, !PT ;  /* 0x0010000099ff7812 */ /* 0x000fda00078cc0ff */
        /* <DEDUP_REMOVED lines=27> */
[----:B------:R-:W-:Y:S01]  /*a1970*/  LOP3.LUT P2, RZ, R153, 0x80000000, RZ, 0xc0, !PT ;  /* 0x8000000099ff7812 */ /* 0x000fe2000784c0ff */
[----:B-1----:R-:W-:-:S05]  /*a1980*/  IMAD.WIDE R76, R142, 0x4, R2 ;  /* 0x000000048e4c7825 */ /* 0x002fca00078e0202 */
[----:B------:R1:W-:Y:S01]  /*a1990*/  @P0 STG.E desc[UR4][R76.64], R146 ;  /* 0x000000924c000986 */ /* 0x0003e2000c101904 */
[----:B------:R-:W-:Y:S01]  /*a19a0*/  LOP3.LUT P3, RZ, R0, 0x1, RZ, 0xc0, !PT ;  /* 0x0000000100ff7812 */ /* 0x000fe2000786c0ff */
[----:B-1----:R-:W-:-:S05]  /*a19b0*/  IMAD.WIDE R76, R142, 0x4, R4 ;  /* 0x000000048e4c7825 */ /* 0x002fca00078e0204 */
[----:B------:R1:W-:Y:S01]  /*a19c0*/  @P1 STG.E desc[UR4][R76.64], R144 ;  /* 0x000000904c001986 */ /* 0x0003e2000c101904 */
[----:B------:R-:W-:Y:S01]  /*a19d0*/  LOP3.LUT P4, RZ, R0, 0x2, RZ, 0xc0, !PT ;  /* 0x0000000200ff7812 */ /* 0x000fe2000788c0ff */
[----:B-1----:R-:W-:Y:S01]  /*a19e0*/  IMAD.WIDE R76, R142, 0x4, R6 ;  /* 0x000000048e4c7825 */ /* 0x002fe200078e0206 */
[----:B------:R-:W-:Y:S01]  /*a19f0*/  LOP3.LUT P5, RZ, R0, 0x4, RZ, 0xc0, !PT ;  /* 0x0000000400ff7812 */ /* 0x000fe200078ac0ff */
[----:B------:R-:W4:Y:S04]  /*a1a00*/  LDL.LU R144, [R1+0x8dc] ;  /* 0x0008dc0001907983 */ /* 0x000f280000300800 */
[----:B--2---:R1:W-:Y:S02]  /*a1a10*/  @P2 STG.E desc[UR4][R76.64], R141 ;  /* 0x0000008d4c002986 */ /* 0x0043e4000c101904 */
[----:B-1----:R-:W-:-:S02]  /*a1a20*/  IMAD.WIDE R76, R142, 0x4, R8 ;  /* 0x000000048e4c7825 */ /* 0x002fc400078e0208 */
[----:B------:R-:W2:Y:S04]  /*a1a30*/  LDL.LU R142, [R1+0x4dc] ;  /* 0x0004dc00018e7983 */ /* 0x000ea80000300800 */
[----:B---3--:R1:W-:Y:S04]  /*a1a40*/  @P3 STG.E desc[UR4][R76.64], R140 ;  /* 0x0000008c4c003986 */ /* 0x0083e8000c101904 */
[----:B------:R-:W3:Y:S04]  /*a1a50*/  LDL.LU R141, [R1+0x1cd0] ;  /* 0x001cd000018d7983 */ /* 0x000ee80000300800 */
[----:B-1----:R-:W3:Y:S01]  /*a1a60*/  LDL.LU R140, [R1+0x18d0] ;  /* 0x0018d000018c7983 */ /* 0x002ee20000300800 */
[----:B----4-:R-:W-:-:S05]  /*a1a70*/  IMAD.WIDE R76, R143, 0x4, R2 ;  /* 0x000000048f4c7825 */ /* 0x010fca00078e0202 */
[----:B------:R1:W-:Y:S02]  /*a1a80*/  @P4 STG.E desc[UR4][R76.64], R139 ;  /* 0x0000008b4c004986 */ /* 0x0003e4000c101904 */
[----:B-1----:R-:W-:Y:S02]  /*a1a90*/  IMAD.WIDE R76, R143, 0x4, R4 ;  /* 0x000000048f4c7825 */ /* 0x002fe400078e0204 */
[----:B------:R-:W4:Y:S04]  /*a1aa0*/  LDL.LU R139, [R1+0x14d0] ;  /* 0x0014d000018b7983 */ /* 0x000f280000300800 */
[----:B------:R1:W-:Y:S04]  /*a1ab0*/  @P5 STG.E desc[UR4][R76.64], R138 ;  /* 0x0000008a4c005986 */ /* 0x0003e8000c101904 */
[----:B-1----:R-:W3:Y:S01]  /*a1ac0*/  LDL.LU R138, [R1+0x2240] ;  /* 0x00224000018a7983 */ /* 0x002ee20000300800 */
[----:B------:R-:W-:-:S03]  /*a1ad0*/  LOP3.LUT P6, RZ, R0, 0x8000, RZ, 0xc0, !PT ;  /* 0x0000800000ff7812 */ /* 0x000fc600078cc0ff */
[----:B------:R-:W4:Y:S01]  /*a1ae0*/  LDL.LU R136, [R1+0x10d0] ;  /* 0x0010d00001887983 */ /* 0x000f220000300800 */
[----:B------:R-:W-:-:S03]  /*a1af0*/  LOP3.LUT R30, R30, 0xffbfffff, RZ, 0xc0, !PT ;  /* 0xffbfffff1e1e7812 */ /* 0x000fc600078ec0ff */
[----:B------:R-:W4:Y:S04]  /*a1b00*/  LDL.LU R151, [R1+0x2244] ;  /* 0x0022440001977983 */ /* 0x000f280000300800 */
[----:B------:R-:W4:Y:S02]  /*a1b10*/  LDL.LU R137, [R1+0xcd0] ;  /* 0x000cd00001897983 */ /* 0x000f240000300800 */
[----:B------:R-:W-:Y:S02]  /*a1b20*/  @P6 LOP3.LUT R30, R30, 0x400000, RZ, 0xfc, !PT ;  /* 0x004000001e1e6812 */ /* 0x000fe400078efcff */
[----:B------:R-:W-:Y:S01]  /*a1b30*/  LOP3.LUT P6, RZ, R0, 0x4000, RZ, 0xc0, !PT ;  /* 0x0000400000ff7812 */ /* 0x000fe200078cc0ff */
[----:B------:R-:W4:Y:S01]  /*a1b40*/  LDL.LU R79, [R1+0x8e0] ;  /* 0x0008e000014f7983 */ /* 0x000f220000300800 */
[----:B------:R-:W-:-:S03]  /*a1b50*/  LOP3.LUT R30, R30, 0xff7fffff, RZ, 0xc0, !PT ;  /* 0xff7fffff1e1e7812 */ /* 0x000fc600078ec0ff */
[----:B------:R-:W4:Y:S04]  /*a1b60*/  LDL.LU R152, [R1+0x4e0] ;  /* 0x0004e00001987983 */ /* 0x000f280000300800 */
[----:B------:R-:W4:Y:S04]  /*a1b70*/  LDL.LU R149, [R1+0xe0] ;  /* 0x0000e00001957983 */ /* 0x000f280000300800 */
[----:B------:R-:W-:Y:S01]  /*a1b80*/  @P6 LOP3.LUT R30, R30, 0x800000, RZ, 0xfc, !PT ;  /* 0x008000001e1e6812 */ /* 0x000fe200078efcff */
[----:B------:R-:W4:Y:S01]  /*a1b90*/  LDL.LU R150, [R1+0x1cd4] ;  /* 0x001cd40001967983 */ /* 0x000f220000300800 */
[----:B------:R-:W-:-:S02]  /*a1ba0*/  LOP3.LUT P6, RZ, R0, 0x2000, RZ, 0xc0, !PT ;  /* 0x0000200000ff7812 */ /* 0x000fc400078cc0ff */
[----:B------:R-:W-:Y:S01]  /*a1bb0*/  LOP3.LUT R30, R30, 0xfeffffff, RZ, 0xc0, !PT ;  /* 0xfeffffff1e1e7812 */ /* 0x000fe200078ec0ff */
[----:B------:R-:W4:Y:S04]  /*a1bc0*/  LDL.LU R148, [R1+0x18d4] ;  /* 0x0018d40001947983 */ /* 0x000f280000300800 */
[----:B------:R-:W4:Y:S04]  /*a1bd0*/  LDL.LU R147, [R1+0x14d4] ;  /* 0x0014d40001937983 */ /* 0x000f280000300800 */
[----:B------:R-:W4:Y:S02]  /*a1be0*/  LDL.LU R145, [R1+0x2248] ;  /* 0x0022480001917983 */ /* 0x000f240000300800 */
[----:B------:R-:W-:-:S02]  /*a1bf0*/  @P6 LOP3.LUT R30, R30, 0x1000000, RZ, 0xfc, !PT ;  /* 0x010000001e1e6812 */ /* 0x000fc400078efcff */
[C---:B------:R-:W-:Y:S02]  /*a1c00*/  LOP3.LUT P6, RZ, R0.reuse, 0x1000, RZ, 0xc0, !PT ;  /* 0x0000100000ff7812 */ /* 0x040fe400078cc0ff */
[C---:B------:R-:W-:Y:S02]  /*a1c10*/  LOP3.LUT P2, RZ, R0.reuse, 0x8, RZ, 0xc0, !PT ;  /* 0x0000000800ff7812 */ /* 0x040fe4000784c0ff */
[----:B------:R-:W-:Y:S01]  /*a1c20*/  LOP3.LUT P3, RZ, R0, 0x10, RZ, 0xc0, !PT ;  /* 0x0000001000ff7812 */ /* 0x000fe2000786c0ff */
[----:B------:R-:W-:Y:S01]  /*a1c30*/  IMAD.WIDE R76, R143, 0x4, R6 ;  /* 0x000000048f4c7825 */ /* 0x000fe200078e0206 */
[----:B------:R-:W-:Y:S01]  /*a1c40*/  LOP3.LUT R30, R30, 0xfdffffff, RZ, 0xc0, !PT ;  /* 0xfdffffff1e1e7812 */ /* 0x000fe200078ec0ff */
[----:B------:R-:W4:Y:S06]  /*a1c50*/  LDL.LU R146, [R1+0x10d4] ;  /* 0x0010d40001927983 */ /* 0x000f2c0000300800 */
        /* <DEDUP_REMOVED lines=8> */
[----:B------:R-:W-:Y:S02]  /*a1ce0*/  LOP3.LUT R30, R30, 0xefffffff, RZ, 0xc0, !PT ;  /* 0xefffffff1e1e7812 */ /* 0x000fe400078ec0ff */
[----:B------:R-:W-:-:S09]  /*a1cf0*/  LOP3.LUT P4, RZ, R0, 0x20, RZ, 0xc0, !PT ;  /* 0x0000002000ff7812 */ /* 0x000fd2000788c0ff */
[----:B------:R-:W-:Y:S02]  /*a1d00*/  @P6 LOP3.LUT R30, R30, 0x10000000, RZ, 0xfc, !PT ;  /* 0x100000001e1e6812 */ /* 0x000fe400078efcff */
[C---:B------:R-:W-:Y:S02]  /*a1d10*/  LOP3.LUT P6, RZ, R0.reuse, 0x100, RZ, 0xc0, !PT ;  /* 0x0000010000ff7812 */ /* 0x040fe400078cc0ff */
[----:B------:R-:W-:Y:S02]  /*a1d20*/  LOP3.LUT P5, RZ, R0, 0x40, RZ, 0xc0, !PT ;  /* 0x0000004000ff7812 */ /* 0x000fe400078ac0ff */
[----:B------:R-:W-:-:S09]  /*a1d30*/  LOP3.LUT R30, R30, 0xdfffffff, RZ, 0xc0, !PT ;  /* 0xdfffffff1e1e7812 */ /* 0x000fd200078ec0ff */
[----:B------:R-:W-:Y:S02]  /*a1d40*/  @P6 LOP3.LUT R30, R30, 0x20000000, RZ, 0xfc, !PT ;  /* 0x200000001e1e6812 */ /* 0x000fe400078efcff */
[----:B------:R-:W-:Y:S01]  /*a1d50*/  LOP3.LUT P6, RZ, R0, 0x80, RZ, 0xc0, !PT ;  /* 0x0000008000ff7812 */ /* 0x000fe200078cc0ff */
[----:B------:R1:W-:Y:S02]  /*a1d60*/  @P2 STG.E desc[UR4][R76.64], R144 ;  /* 0x000000904c002986 */ /* 0x0003e4000c101904 */
[----:B-1----:R-:W-:-:S05]  /*a1d70*/  IMAD.WIDE R76, R143, 0x4, R8 ;  /* 0x000000048f4c7825 */ /* 0x002fca00078e0208 */
[----:B--2---:R1:W-:Y:S04]  /*a1d80*/  @P3 STG.E desc[UR4][R76.64], R142 ;  /* 0x0000008e4c003986 */ /* 0x0043e8000c101904 */
[----:B-1----:R-:W2:Y:S04]  /*a1d90*/  LDL.LU R142, [R1+0x224c] ;  /* 0x00224c00018e7983 */ /* 0x002ea80000300800 */
[----:B------:R-:W2:Y:S04]  /*a1da0*/  LDL.LU R144, [R1+0xcd4] ;  /* 0x000cd40001907983 */ /* 0x000ea80000300800 */
[----:B------:R-:W2:Y:S01]  /*a1db0*/  LDL.LU R143, [R1+0x8e4] ;  /* 0x0008e400018f7983 */ /* 0x000ea20000300800 */
[----:B---3--:R-:W-:-:S05]  /*a1dc0*/  IMAD.WIDE R76, R138, 0x4, R2 ;  /* 0x000000048a4c7825 */ /* 0x008fca00078e0202 */
[----:B------:R1:W-:Y:S02]  /*a1dd0*/  @P4 STG.E desc[UR4][R76.64], R141 ;  /* 0x0000008d4c004986 */ /* 0x0003e4000c101904 */
[C---:B-1----:R-:W-:Y:S02]  /*a1de0*/  IMAD.WIDE R76, R138.reuse, 0x4, R4 ;  /* 0x000000048a4c7825 */ /* 0x042fe400078e0204 */
[----:B------:R-:W3:Y:S04]  /*a1df0*/  LDL.LU R141, [R1+0x4e4] ;  /* 0x0004e400018d7983 */ /* 0x000ee80000300800 */
[----:B------:R1:W-:Y:S02]  /*a1e00*/  @P5 STG.E desc[UR4][R76.64], R140 ;  /* 0x0000008c4c005986 */ /* 0x0003e4000c101904 */
[----:B-1----:R-:W-:-:S02]  /*a1e10*/  IMAD.WIDE R76, R138, 0x4, R6 ;  /* 0x000000048a4c7825 */ /* 0x002fc400078e0206 */
[----:B------:R-:W3:Y:S04]  /*a1e20*/  LDL.LU R140, [R1+0xe4] ;  /* 0x0000e400018c7983 */ /* 0x000ee80000300800 */
[----:B----4-:R1:W-:Y:S02]  /*a1e30*/  @P6 STG.E desc[UR4][R76.64], R139 ;  /* 0x0000008b4c006986 */ /* 0x0103e4000c101904 */
[----:B-1----:R-:W-:Y:S02]  /*a1e40*/  IMAD.WIDE R76, R138, 0x4, R8 ;  /* 0x000000048a4c7825 */ /* 0x002fe400078e0208 */
[----:B------:R-:W4:Y:S04]  /*a1e50*/  LDL.LU R138, [R1+0x1cd8] ;  /* 0x001cd800018a7983 */ /* 0x000f280000300800 */
[----:B------:R-:W4:Y:S01]  /*a1e60*/  LDL.LU R139, [R1+0x2250] ;  /* 0x00225000018b7983 */ /* 0x000f220000300800 */
        /* <DEDUP_REMOVED lines=18> */
[----:B-1----:R-:W-:Y:S01]  /*a1f90*/  IMAD.WIDE R76, R145, 0x4, R4 ;  /* 0x00000004914c7825 */ /* 0x002fe200078e0204 */
[----:B------:R-:W-:Y:S01]  /*a1fa0*/  LOP3.LUT P0, RZ, R0, 0x10000, RZ, 0xc0, !PT ;  /* 0x0001000000ff7812 */ /* 0x000fe2000780c0ff */
[----:B------:R-:W4:Y:S10]  /*a1fb0*/  LDL.LU R150, [R1+0x2258] ;  /* 0x0022580001967983 */ /* 0x000f340000300800 */
[----:B------:R1:W-:Y:S01]  /*a1fc0*/  @P6 STG.E desc[UR4][R76.64], R148 ;  /* 0x000000944c006986 */ /* 0x0003e2000c101904 */
[----:B------:R-:W-:-:S02]  /*a1fd0*/  LOP3.LUT P6, RZ, R30, 0x400000, RZ, 0xc0, !PT ;  /* 0x004000001eff7812 */ /* 0x000fc400078cc0ff */
[----:B------:R-:W-:Y:S01]  /*a1fe0*/  LOP3.LUT P1, RZ, R0, 0x20000, RZ, 0xc0, !PT ;  /* 0x0002000000ff7812 */ /* 0x000fe2000782c0ff */
[----:B-1----:R-:W-:-:S10]  /*a1ff0*/  IMAD.WIDE R76, R145, 0x4, R6 ;  /* 0x00000004914c7825 */ /* 0x002fd400078e0206 */
[----:B------:R1:W-:Y:S01]  /*a2000*/  @P6 STG.E desc[UR4][R76.64], R147 ;  /* 0x000000934c006986 */ /* 0x0003e2000c101904 */
[----:B------:R-:W-:Y:S01]  /*a2010*/  LOP3.LUT P2, RZ, R0, 0x40000, RZ, 0xc0, !PT ;  /* 0x0004000000ff7812 */ /* 0x000fe2000784c0ff */
[----:B-1----:R-:W-:-:S05]  /*a2020*/  IMAD.WIDE R76, R145, 0x4, R8 ;  /* 0x00000004914c7825 */ /* 0x002fca00078e0208 */
[----:B------:R2:W-:Y:S01]  /*a2030*/  @P0 STG.E desc[UR4][R76.64], R146 ;  /* 0x000000924c000986 */ /* 0x0005e2000c101904 */
[C---:B------:R-:W-:Y:S02]  /*a2040*/  LOP3.LUT P3, RZ, R0.reuse, 0x80000, RZ, 0xc0, !PT ;  /* 0x0008000000ff7812 */ /* 0x040fe4000786c0ff */
[C---:B------:R-:W-:Y:S02]  /*a2050*/  LOP3.LUT P4, RZ, R0.reuse, 0x100000, RZ, 0xc0, !PT ;  /* 0x0010000000ff7812 */ /* 0x040fe4000788c0ff */
[----:B------:R-:W-:Y:S01]  /*a2060*/  LOP3.LUT P5, RZ, R0, 0x200000, RZ, 0xc0, !PT ;  /* 0x0020000000ff7812 */ /* 0x000fe200078ac0ff */
[----:B--2---:R-:W-:-:S05]  /*a2070*/  IMAD.WIDE R76, R142, 0x4, R2 ;  /* 0x000000048e4c7825 */ /* 0x004fca00078e0202 */
[----:B------:R1:W-:Y:S02]  /*a2080*/  @P1 STG.E desc[UR4][R76.64], R144 ;  /* 0x000000904c001986 */ /* 0x0003e4000c101904 */
[----:B-1----:R-:W-:-:S05]  /*a2090*/  IMAD.WIDE R76, R142, 0x4, R4 ;  /* 0x000000048e4c7825 */ /* 0x002fca00078e0204 */
[----:B------:R1:W-:Y:S02]  /*a20a0*/  @P2 STG.E desc[UR4][R76.64], R143 ;  /* 0x0000008f4c002986 */ /* 0x0003e4000c101904 */
[----:B-1----:R-:W-:-:S05]  /*a20b0*/  IMAD.WIDE R76, R142, 0x4, R6 ;  /* 0x000000048e4c7825 */ /* 0x002fca00078e0206 */
[----:B---3--:R1:W-:Y:S02]  /*a20c0*/  @P3 STG.E desc[UR4][R76.64], R141 ;  /* 0x0000008d4c003986 */ /* 0x0083e4000c101904 */
[----:B-1----:R-:W-:Y:S02]  /*a20d0*/  IMAD.WIDE R76, R142, 0x4, R8 ;  /* 0x000000048e4c7825 */ /* 0x002fe400078e0208 */
[----:B------:R-:W2:Y:S04]  /*a20e0*/  LDL.LU R142, [R1+0x18d8] ;  /* 0x0018d800018e7983 */ /* 0x000ea80000300800 */
[----:B------:R1:W-:Y:S04]  /*a20f0*/  @P4 STG.E desc[UR4][R76.64], R140 ;  /* 0x0000008c4c004986 */ /* 0x0003e8000c101904 */
[----:B-1----:R-:W3:Y:S04]  /*a2100*/  LDL.LU R140, [R1+0x14d8] ;  /* 0x0014d800018c7983 */ /* 0x002ee80000300800 */
[----:B------:R-:W3:Y:S04]  /*a2110*/  LDL.LU R244, [R1+0x10d8] ;  /* 0x0010d80001f47983 */ /* 0x000ee80000300800 */
[----:B------:R-:W3:Y:S01]  /*a2120*/  LDL.LU R248, [R1+0xcd8] ;  /* 0x000cd80001f87983 */ /* 0x000ee20000300800 */
[----:B----4-:R-:W-:-:S03]  /*a2130*/  IMAD.WIDE R76, R139, 0x4, R2 ;  /* 0x000000048b4c7825 */ /* 0x010fc600078e0202 */
[----:B------:R-:W4:Y:S04]  /*a2140*/  LDL.LU R136, [R1+0x8e8] ;  /* 0x0008e80001887983 */ /* 0x000f280000300800 */
[----:B------:R1:W-:Y:S04]  /*a2150*/  @P5 STG.E desc[UR4][R76.64], R138 ;  /* 0x0000008a4c005986 */ /* 0x0003e8000c101904 */
[----:B-1----:R-:W4:Y:S04]  /*a2160*/  LDL.LU R138, [R1+0x2254] ;  /* 0x00225400018a7983 */ /* 0x002f280000300800 */
[----:B------:R-:W4:Y:S01]  /*a2170*/  LDL.LU R137, [R1+0x4e8] ;  /* 0x0004e80001897983 */ /* 0x000f220000300800 */
[----:B------:R-:W-:-:S02]  /*a2180*/  LOP3.LUT P6, RZ, R15, 0x4, RZ, 0xc0, !PT ;  /* 0x000000040fff7812 */ /* 0x000fc400078cc0ff */
[----:B------:R-:W-:Y:S01]  /*a2190*/  LOP3.LUT R30, R30, 0xffffbfff, RZ, 0xc0, !PT ;  /* 0xffffbfff1e1e7812 */ /* 0x000fe200078ec0ff */
[----:B------:R-:W4:Y:S04]  /*a21a0*/  LDL.LU R79, [R1+0xe8] ;  /* 0x0000e800014f7983 */ /* 0x000f280000300800 */
[----:B------:R-:W4:Y:S04]  /*a21b0*/  LDL.LU R152, [R1+0x1cdc] ;  /* 0x001cdc0001987983 */ /* 0x000f280000300800 */
[----:B------:R-:W4:Y:S02]  /*a21c0*/  LDL.LU R151, [R1+0x18dc] ;  /* 0x0018dc0001977983 */ /* 0x000f240000300800 */
[----:B------:R-:W-:-:S02]  /*a21d0*/  @P6 LOP3.LUT R30, R30, 0x4000, RZ, 0xfc, !PT ;  /* 0x000040001e1e6812 */ /* 0x000fc400078efcff */
        /* <DEDUP_REMOVED lines=9> */
[----:B------:R-:W4:Y:S01]  /*a2270*/  LDL.LU R146, [R1+0x4ec] ;  /* 0x0004ec0001927983 */ /* 0x000f220000300800 */
[----:B------:R-:W-:-:S03]  /*a2280*/  LOP3.LUT P2, RZ, R0, 0x400000, RZ, 0xc0, !PT ;  /* 0x0040000000ff7812 */ /* 0x000fc6000784c0ff */
[----:B------:R-:W4:Y:S01]  /*a2290*/  LDL.LU R144, [R1+0x225c] ;  /* 0x00225c0001907983 */ /* 0x000f220000300800 */
[C---:B------:R-:W-:Y:S01]  /*a22a0*/  LOP3.LUT P3, RZ, R0.reuse, 0x800000, RZ, 0xc0, !PT ;  /* 0x0080000000ff7812 */ /* 0x040fe2000786c0ff */
[----:B------:R-:W-:Y:S01]  /*a22b0*/  IMAD.WIDE R76, R139, 0x4, R4 ;  /* 0x000000048b4c7825 */ /* 0x000fe200078e0204 */
[----:B------:R-:W-:Y:S01]  /*a22c0*/  LOP3.LUT P4, RZ, R0, 0x1000000, RZ, 0xc0, !PT ;  /* 0x0100000000ff7812 */ /* 0x000fe2000788c0ff */
[----:B------:R-:W4:Y:S02]  /*a22d0*/  LDL.LU R143, [R1+0xec] ;  /* 0x0000ec00018f7983 */ /* 0x000f240000300800 */
[----:B------:R-:W-:Y:S02]  /*a22e0*/  @P6 LOP3.LUT R30, R30, 0x10000, RZ, 0xfc, !PT ;  /* 0x000100001e1e6812 */ /* 0x000fe400078efcff */
[----:B------:R-:W-:Y:S01]  /*a22f0*/  LOP3.LUT P6, RZ, R0, 0x80000000, RZ, 0xc0, !PT ;  /* 0x8000000000ff7812 */ /* 0x000fe200078cc0ff */
[----:B------:R-:W4:Y:S01]  /*a2300*/  LDL.LU R141, [R1+0x1ce0] ;  /* 0x001ce000018d7983 */ /* 0x000f220000300800 */
        /* <DEDUP_REMOVED lines=12> */
[----:B------:R-:W-:Y:S02]  /*a23d0*/  LOP3.LUT P6, RZ, R0, 0x8000000, RZ, 0xc0, !PT ;  /* 0x0800000000ff7812 */ /* 0x000fe400078cc0ff */
[----:B------:R-:W-:-:S11]  /*a23e0*/  LOP3.LUT R30, R30, 0xffdfffff, RZ, 0xc0, !PT ;  /* 0xffdfffff1e1e7812 */ /* 0x000fd600078ec0ff */
[----:B------:R-:W-:Y:S02]  /*a23f0*/  @P6 LOP3.LUT R30, R30, 0x200000, RZ, 0xfc, !PT ;  /* 0x002000001e1e6812 */ /* 0x000fe400078efcff */
[----:B------:R-:W-:Y:S01]  /*a2400*/  LOP3.LUT P6, RZ, R0, 0x4000000, RZ, 0xc0, !PT ;  /* 0x0400000000ff7812 */ /* 0x000fe200078cc0ff */
[----:B--2---:R1:W-:Y:S02]  /*a2410*/  @P2 STG.E desc[UR4][R76.64], R142 ;  /* 0x0000008e4c002986 */ /* 0x0043e4000c101904 */
[C---:B-1----:R-:W-:Y:S02]  /*a2420*/  IMAD.WIDE R76, R139.reuse, 0x4, R6 ;  /* 0x000000048b4c7825 */ /* 0x042fe400078e0206 */
[----:B------:R-:W2:Y:S04]  /*a2430*/  LDL.LU R142, [R1+0x18e0] ;  /* 0x0018e000018e7983 */ /* 0x000ea80000300800 */
[----:B---3--:R1:W-:Y:S02]  /*a2440*/  @P3 STG.E desc[UR4][R76.64], R140 ;  /* 0x0000008c4c003986 */ /* 0x0083e4000c101904 */
[----:B-1----:R-:W-:-:S02]  /*a2450*/  IMAD.WIDE R76, R139, 0x4, R8 ;  /* 0x000000048b4c7825 */ /* 0x002fc400078e0208 */
[----:B------:R-:W3:Y:S04]  /*a2460*/  LDL.LU R140, [R1+0x14e0] ;  /* 0x0014e000018c7983 */ /* 0x000ee80000300800 */
[----:B------:R4:W-:Y:S04]  /*a2470*/  @P4 STG.E desc[UR4][R76.64], R244 ;  /* 0x000000f44c004986 */ /* 0x0009e8000c101904 */
[----:B------:R-:W2:Y:S01]  /*a2480*/  LDL.LU R139, [R1+0x2260] ;  /* 0x00226000018b7983 */ /* 0x000ea20000300800 */
[----:B----4-:R-:W-:-:S05]  /*a2490*/  IMAD.WIDE R76, R138, 0x4, R2 ;  /* 0x000000048a4c7825 */ /* 0x010fca00078e0202 */
[----:B------:R1:W-:Y:S02]  /*a24a0*/  @P5 STG.E desc[UR4][R76.64], R248 ;  /* 0x000000f84c005986 */ /* 0x0003e4000c101904 */
[----:B-1----:R-:W-:-:S05]  /*a24b0*/  IMAD.WIDE R76, R138, 0x4, R4 ;  /* 0x000000048a4c7825 */ /* 0x002fca00078e0204 */
[----:B------:R1:W-:Y:S01]  /*a24c0*/  @P6 STG.E desc[UR4][R76.64], R136 ;  /* 0x000000884c006986 */ /* 0x0003e2000c101904 */
[----:B------:R-:W-:Y:S01]  /*a24d0*/  LOP3.LUT P6, RZ, R30, 0x200000, RZ, 0xc0, !PT ;  /* 0x002000001eff7812 */ /* 0x000fe200078cc0ff */
[----:B-1----:R-:W-:-:S12]  /*a24e0*/  IMAD.WIDE R76, R138, 0x4, R6 ;  /* 0x000000048a4c7825 */ /* 0x002fd800078e0206 */
[----:B------:R1:W-:Y:S02]  /*a24f0*/  @P6 STG.E desc[UR4][R76.64], R137 ;  /* 0x000000894c006986 */ /* 0x0003e4000c101904 */
[----:B-1----:R-:W-:Y:S02]  /*a2500*/  IMAD.WIDE R76, R138, 0x4, R8 ;  /* 0x000000048a4c7825 */ /* 0x002fe400078e0208 */
        /* <DEDUP_REMOVED lines=27> */
[----:B------:R-:W-:Y:S01]  /*a26c0*/  LOP3.LUT P3, RZ, R15, 0x40, RZ, 0xc0, !PT ;  /* 0x000000400fff7812 */ /* 0x000fe2000786c0ff */
[----:B-1----:R-:W-:-:S05]  /*a26d0*/  IMAD.WIDE R76, R144, 0x4, R8 ;  /* 0x00000004904c7825 */ /* 0x002fca00078e0208 */
[----:B------:R2:W-:Y:S01]  /*a26e0*/  @P1 STG.E desc[UR4][R76.64], R143 ;  /* 0x0000008f4c001986 */ /* 0x0005e2000c101904 */
[C---:B------:R-:W-:Y:S02]  /*a26f0*/  LOP3.LUT P4, RZ, R15.reuse, 0x80, RZ, 0xc0, !PT ;  /* 0x000000800fff7812 */ /* 0x040fe4000788c0ff */
[----:B------:R-:W-:Y:S01]  /*a2700*/  LOP3.LUT P5, RZ, R15, 0x100, RZ, 0xc0, !PT ;  /* 0x000001000fff7812 */ /* 0x000fe200078ac0ff */
[----:B--2---:R-:W-:-:S05]  /*a2710*/  IMAD.WIDE R76, R139, 0x4, R2 ;  /* 0x000000048b4c7825 */ /* 0x004fca00078e0202 */
[----:B------:R1:W-:Y:S02]  /*a2720*/  @P2 STG.E desc[UR4][R76.64], R141 ;  /* 0x0000008d4c002986 */ /* 0x0003e4000c101904 */
[----:B-1----:R-:W-:-:S05]  /*a2730*/  IMAD.WIDE R76, R139, 0x4, R4 ;  /* 0x000000048b4c7825 */ /* 0x002fca00078e0204 */
[----:B------:R1:W-:Y:S02]  /*a2740*/  @P3 STG.E desc[UR4][R76.64], R142 ;  /* 0x0000008e4c003986 */ /* 0x0003e4000c101904 */
[C---:B-1----:R-:W-:Y:S02]  /*a2750*/  IMAD.WIDE R76, R139.reuse, 0x4, R6 ;  /* 0x000000048b4c7825 */ /* 0x042fe400078e0206 */
[----:B------:R-:W2:Y:S04]  /*a2760*/  LDL.LU R142, [R1+0xce0] ;  /* 0x000ce000018e7983 */ /* 0x000ea80000300800 */
[----:B---3--:R1:W-:Y:S02]  /*a2770*/  @P4 STG.E desc[UR4][R76.64], R140 ;  /* 0x0000008c4c004986 */ /* 0x0083e4000c101904 */
[----:B-1----:R-:W-:-:S02]  /*a2780*/  IMAD.WIDE R76, R139, 0x4, R8 ;  /* 0x000000048b4c7825 */ /* 0x002fc400078e0208 */
[----:B------:R-:W3:Y:S04]  /*a2790*/  LDL.LU R140, [R1+0x8f0] ;  /* 0x0008f000018c7983 */ /* 0x000ee80000300800 */
[----:B------:R-:W3:Y:S04]  /*a27a0*/  LDL.LU R139, [R1+0x4f0] ;  /* 0x0004f000018b7983 */ /* 0x000ee80000300800 */
[----:B----4-:R1:W-:Y:S04]  /*a27b0*/  @P5 STG.E desc[UR4][R76.64], R138 ;  /* 0x0000008a4c005986 */ /* 0x0103e8000c101904 */
[----:B-1----:R-:W4:Y:S04]  /*a27c0*/  LDL.LU R138, [R1+0x2264] ;  /* 0x00226400018a7983 */ /* 0x002f280000300800 */
        /* <DEDUP_REMOVED lines=10> */
[----:B------:R-:W-:-:S03]  /*a2870*/  LOP3.LUT P2, RZ, R15, 0x200, RZ, 0xc0, !PT ;  /* 0x000002000fff7812 */ /* 0x000fc6000784c0ff */
[----:B------:R-:W3:Y:S04]  /*a2880*/  LDL.LU R145, [R1+0x1ce8] ;  /* 0x001ce80001917983 */ /* 0x000ee80000300800 */
[----:B------:R-:W3:Y:S01]  /*a2890*/  LDL.LU R144, [R1+0x18e8] ;  /* 0x0018e80001907983 */ /* 0x000ee20000300800 */
[----:B------:R-:W-:-:S03]  /*a28a0*/  LOP3.LUT P3, RZ, R15, 0x400, RZ, 0xc0, !PT ;  /* 0x000004000fff7812 */ /* 0x000fc6000786c0ff */
[----:B------:R-:W3:Y:S04]  /*a28b0*/  LDL.LU R143, [R1+0x14e8] ;  /* 0x0014e800018f7983 */ /* 0x000ee80000300800 */
[----:B------:R-:W3:Y:S01]  /*a28c0*/  LDL.LU R141, [R1+0x2270] ;  /* 0x00227000018d7983 */ /* 0x000ee20000300800 */
[C---:B------:R-:W-:Y:S02]  /*a28d0*/  LOP3.LUT P4, RZ, R15.reuse, 0x800, RZ, 0xc0, !PT ;  /* 0x000008000fff7812 */ /* 0x040fe4000788c0ff */
        /* <DEDUP_REMOVED lines=18> */
[----:B------:R-:W-:Y:S01]  /*a2a00*/  LOP3.LUT P6, RZ, R15, 0x8000, RZ, 0xc0, !PT ;  /* 0x000080000fff7812 */ /* 0x000fe200078cc0ff */
[----:B----4-:R-:W-:-:S05]  /*a2a10*/  IMAD.WIDE R76, R138, 0x4, R2 ;  /* 0x000000048a4c7825 */ /* 0x010fca00078e0202 */
[----:B--2---:R1:W-:Y:S02]  /*a2a20*/  @P2 STG.E desc[UR4][R76.64], R142 ;  /* 0x0000008e4c002986 */ /* 0x0043e4000c101904 */
[C---:B-1----:R-:W-:Y:S02]  /*a2a30*/  IMAD.WIDE R76, R138.reuse, 0x4, R4 ;  /* 0x000000048a4c7825 */ /* 0x042fe400078e0204 */
[----:B------:R-:W2:Y:S04]  /*a2a40*/  LDL.LU R142, [R1+0x10e8] ;  /* 0x0010e800018e7983 */ /* 0x000ea80000300800 */
[----:B---3--:R1:W-:Y:S02]  /*a2a50*/  @P3 STG.E desc[UR4][R76.64], R140 ;  /* 0x0000008c4c003986 */ /* 0x0083e4000c101904 */
[----:B-1----:R-:W-:-:S02]  /*a2a60*/  IMAD.WIDE R76, R138, 0x4, R6 ;  /* 0x000000048a4c7825 */ /* 0x002fc400078e0206 */
[----:B------:R-:W3:Y:S04]  /*a2a70*/  LDL.LU R140, [R1+0xce8] ;  /* 0x000ce800018c7983 */ /* 0x000ee80000300800 */
[----:B------:R1:W-:Y:S02]  /*a2a80*/  @P4 STG.E desc[UR4][R76.64], R139 ;  /* 0x0000008b4c004986 */ /* 0x0003e4000c101904 */
[----:B-1----:R-:W-:Y:S02]  /*a2a90*/  IMAD.WIDE R76, R138, 0x4, R8 ;  /* 0x000000048a4c7825 */ /* 0x002fe400078e0208 */
[----:B------:R-:W4:Y:S04]  /*a2aa0*/  LDL.LU R139, [R1+0x8f8] ;  /* 0x0008f800018b7983 */ /* 0x000f280000300800 */
[----:B------:R-:W4:Y:S04]  /*a2ab0*/  LDL.LU R138, [R1+0x4f8] ;  /* 0x0004f800018a7983 */ /* 0x000f280000300800 */
[----:B------:R-:W3:Y:S01]  /*a2ac0*/  LDL.LU R146, [R1+0x2274] ;  /* 0x0022740001927983 */ /* 0x000ee20000300800 */
[----:B------:R-:W-:-:S04]  /*a2ad0*/  LOP3.LUT R30, R30, 0xffffefff, RZ, 0xc0, !PT ;  /* 0xffffefff1e1e7812 */ /* 0x000fc800078ec0ff */
[----:B------:R-:W-:Y:S02]  /*a2ae0*/  @P6 LOP3.LUT R30, R30, 0x1000, RZ, 0xfc, !PT ;  /* 0x000010001e1e6812 */ /* 0x000fe400078efcff */
[C---:B------:R-:W-:Y:S02]  /*a2af0*/  LOP3.LUT P6, RZ, R15.reuse, 0x4000, RZ, 0xc0, !PT ;  /* 0x000040000fff7812 */ /* 0x040fe400078cc0ff */
[----:B------:R-:W-:Y:S02]  /*a2b00*/  LOP3.LUT P5, RZ, R15, 0x1000, RZ, 0xc0, !PT ;  /* 0x000010000fff7812 */ /* 0x000fe400078ac0ff */
[----:B------:R-:W-:-:S09]  /*a2b10*/  LOP3.LUT R30, R30, 0xffffdfff, RZ, 0xc0, !PT ;  /* 0xffffdfff1e1e7812 */ /* 0x000fd200078ec0ff */
[----:B------:R-:W-:Y:S02]  /*a2b20*/  @P6 LOP3.LUT R30, R30, 0x2000, RZ, 0xfc, !PT ;  /* 0x000020001e1e6812 */ /* 0x000fe400078efcff */
[----:B------:R-:W-:Y:S01]  /*a2b30*/  LOP3.LUT P6, RZ, R15, 0x2000, RZ, 0xc0, !PT ;  /* 0x000020000fff7812 */ /* 0x000fe200078cc0ff */
[----:B------:R1:W-:Y:S02]  /*a2b40*/  @P5 STG.E desc[UR4][R76.64], R244 ;  /* 0x000000f44c005986 */ /* 0x0003e4000c101904 */
[----:B-1----:R-:W-:-:S10]  /*a2b50*/  IMAD.WIDE R76, R79, 0x4, R2 ;  /* 0x000000044f4c7825 */ /* 0x002fd400078e0202 */
        /* <DEDUP_REMOVED lines=36> */
[----:B------:R-:W-:-:S04]  /*a2da0*/  LOP3.LUT P5, RZ, R15, 0x8000000, RZ, 0xc0, !PT ;  /* 0x080000000fff7812 */ /* 0x000fc800078ac0ff */
[----:B--2---:R3:W-:Y:S02]  /*a2db0*/  @P2 STG.E desc[UR4][R76.64], R142 ;  /* 0x0000008e4c002986 */ /* 0x0047e4000c101904 */
[----:B---3--:R-:W-:-:S05]  /*a2dc0*/  IMAD.WIDE R76, R146, 0x4, R2 ;  /* 0x00000004924c7825 */ /* 0x008fca00078e0202 */
[----:B------:R1:W-:Y:S02]  /*a2dd0*/  @P3 STG.E desc[UR4][R76.64], R140 ;  /* 0x0000008c4c003986 */ /* 0x0003e4000c101904 */
[----:B-1----:R-:W-:-:S05]  /*a2de0*/  IMAD.WIDE R76, R146, 0x4, R4 ;  /* 0x00000004924c7825 */ /* 0x002fca00078e0204 */
[----:B----4-:R1:W-:Y:S02]  /*a2df0*/  @P4 STG.E desc[UR4][R76.64], R139 ;  /* 0x0000008b4c004986 */ /* 0x0103e4000c101904 */
[----:B-1----:R-:W-:-:S05]  /*a2e00*/  IMAD.WIDE R76, R146, 0x4, R6 ;  /* 0x00000004924c7825 */ /* 0x002fca00078e0206 */
[----:B------:R1:W-:Y:S04]  /*a2e10*/  @P5 STG.E desc[UR4][R76.64], R138 ;  /* 0x0000008a4c005986 */ /* 0x0003e8000c101904 */
[----:B-1----:R-:W2:Y:S04]  /*a2e20*/  LDL.LU R138, [R1+0xf8] ;  /* 0x0000f800018a7983 */ /* 0x002ea80000300800 */
[----:B------:R-:W3:Y:S04]  /*a2e30*/  LDL.LU R144, [R1+0x1cec] ;  /* 0x001cec0001907983 */ /* 0x000ee80000300800 */
[----:B------:R-:W4:Y:S04]  /*a2e40*/  LDL.LU R143, [R1+0x18ec] ;  /* 0x0018ec00018f7983 */ /* 0x000f280000300800 */
[----:B------:R-:W4:Y:S04]  /*a2e50*/  LDL.LU R141, [R1+0x14ec] ;  /* 0x0014ec00018d7983 */ /* 0x000f280000300800 */
[----:B------:R-:W3:Y:S04]  /*a2e60*/  LDL.LU R142, [R1+0x2278] ;  /* 0x00227800018e7983 */ /* 0x000ee80000300800 */
[----:B------:R-:W4:Y:S01]  /*a2e70*/  LDL.LU R140, [R1+0x10ec] ;  /* 0x0010ec00018c7983 */ /* 0x000f220000300800 */
[----:B------:R-:W-:-:S03]  /*a2e80*/  LOP3.LUT P2, RZ, R15, 0x10000000, RZ, 0xc0, !PT ;  /* 0x100000000fff7812 */ /* 0x000fc6000784c0ff */
[----:B------:R-:W4:Y:S01]  /*a2e90*/  LDL.LU R139, [R1+0xcec] ;  /* 0x000cec00018b7983 */ /* 0x000f220000300800 */
[----:B------:R-:W-:Y:S01]  /*a2ea0*/  IMAD.WIDE R76, R146, 0x4, R8 ;  /* 0x00000004924c7825 */ /* 0x000fe200078e0208 */
        /* <DEDUP_REMOVED lines=14> */
[C---:B------:R-:W-:Y:S01]  /*a2f90*/  LOP3.LUT P4, RZ, R15.reuse, 0x40000000, RZ, 0xc0, !PT ;  /* 0x400000000fff7812 */ /* 0x040fe2000788c0ff */
[----:B--2---:R1:W-:Y:S04]  /*a2fa0*/  @P2 STG.E desc[UR4][R76.64], R138 ;  /* 0x0000008a4c002986 */ /* 0x0043e8000c101904 */
[----:B-1----:R-:W2:Y:S04]  /*a2fb0*/  LDL.LU R138, [R1+0x8fc] ;  /* 0x0008fc00018a7983 */ /* 0x002ea80000300800 */
[----:B------:R-:W2:Y:S04]  /*a2fc0*/  LDL.LU R79, [R1+0x4fc] ;  /* 0x0004fc00014f7983 */ /* 0x000ea80000300800 */
[----:B------:R-:W2:Y:S04]  /*a2fd0*/  LDL.LU R151, [R1+0xfc] ;  /* 0x0000fc0001977983 */ /* 0x000ea80000300800 */
[----:B------:R-:W2:Y:S04]  /*a2fe0*/  LDL.LU R147, [R1+0x2280] ;  /* 0x0022800001937983 */ /* 0x000ea80000300800 */
[----:B------:R-:W2:Y:S04]  /*a2ff0*/  LDL.LU R149, [R1+0x1cf0] ;  /* 0x001cf00001957983 */ /* 0x000ea80000300800 */
[----:B------:R-:W2:Y:S01]  /*a3000*/  LDL.LU R150, [R1+0x18f0] ;  /* 0x0018f00001967983 */ /* 0x000ea20000300800 */
[----:B------:R-:W-:Y:S01]  /*a3010*/  LOP3.LUT R30, R30, 0xfffffffb, RZ, 0xc0, !PT ;  /* 0xfffffffb1e1e7812 */ /* 0x000fe200078ec0ff */
[----:B---3--:R-:W-:Y:S01]  /*a3020*/  IMAD.WIDE R76, R142, 0x4, R2 ;  /* 0x000000048e4c7825 */ /* 0x008fe200078e0202 */
[----:B------:R-:W-:Y:S01]  /*a3030*/  LOP3.LUT P5, RZ, R15, 0x80000000, RZ, 0xc0, !PT ;  /* 0x800000000fff7812 */ /* 0x000fe200078ac0ff */
[----:B------:R-:W3:Y:S01]  /*a3040*/  LDL.LU R148, [R1+0x14f0] ;  /* 0x0014f00001947983 */ /* 0x000ee20000300800 */
[----:B------:R-:W-:-:S02]  /*a3050*/  @P6 LOP3.LUT R30, R30, 0x4, RZ, 0xfc, !PT ;  /* 0x000000041e1e6812 */ /* 0x000fc400078efcff */
[----:B------:R-:W-:Y:S01]  /*a3060*/  LOP3.LUT P6, RZ, R16, 0x8, RZ, 0xc0, !PT ;  /* 0x0000000810ff7812 */ /* 0x000fe200078cc0ff */
[----:B------:R1:W-:Y:S01]  /*a3070*/  @P3 STG.E desc[UR4][R76.64], R144 ;  /* 0x000000904c003986 */ /* 0x0003e2000c101904 */
[----:B------:R-:W-:Y:S01]  /*a3080*/  LOP3.LUT R30, R30, 0xfffffff7, RZ, 0xc0, !PT ;  /* 0xfffffff71e1e7812 */ /* 0x000fe200078ec0ff */
[----:B-1----:R-:W-:-:S05]  /*a3090*/  IMAD.WIDE R76, R142, 0x4, R4 ;  /* 0x000000048e4c7825 */ /* 0x002fca00078e0204 */
[----:B----4-:R1:W-:Y:S05]  /*a30a0*/  @P4 STG.E desc[UR4][R76.64], R143 ;  /* 0x0000008f4c004986 */ /* 0x0103ea000c101904 */
[----:B------:R-:W-:Y:S02]  /*a30b0*/  @P6 LOP3.LUT R30, R30, 0x8, RZ, 0xfc, !PT ;  /* 0x000000081e1e6812 */ /* 0x000fe400078efcff */
[----:B------:R-:W-:Y:S01]  /*a30c0*/  LOP3.LUT P6, RZ, R16, 0x4, RZ, 0xc0, !PT ;  /* 0x0000000410ff7812 */ /* 0x000fe200078cc0ff */
[----:B-1----:R-:W-:-:S05]  /*a30d0*/  IMAD.WIDE R76, R142, 0x4, R6 ;  /* 0x000000048e4c7825 */ /* 0x002fca00078e0206 */
[----:B------:R1:W-:Y:S01]  /*a30e0*/  @P5 STG.E desc[UR4][R76.64], R141 ;  /* 0x0000008d4c005986 */ /* 0x0003e2000c101904 */
[----:B------:R-:W-:-:S03]  /*a30f0*/  LOP3.LUT R30, R30, 0xffffffef, RZ, 0xc0, !PT ;  /* 0xffffffef1e1e7812 */ /* 0x000fc600078ec0ff */
[----:B-1----:R-:W4:Y:S04]  /*a3100*/  LDL.LU R141, [R1+0x2284] ;  /* 0x00228400018d7983 */ /* 0x002f280000300800 */
[----:B------:R-:W4:Y:S04]  /*a3110*/  LDL.LU R145, [R1+0x10f0] ;  /* 0x0010f00001917983 */ /* 0x000f280000300800 */
[----:B------:R-:W4:Y:S01]  /*a3120*/  LDL.LU R146, [R1+0xcf0] ;  /* 0x000cf00001927983 */ /* 0x000f220000300800 */
[----:B------:R-:W-:Y:S02]  /*a3130*/  @P6 LOP3.LUT R30, R30, 0x10, RZ, 0xfc, !PT ;  /* 0x000000101e1e6812 */ /* 0x000fe400078efcff */
[----:B------:R-:W-:Y:S01]  /*a3140*/  LOP3.LUT P6, RZ, R16, 0x2, RZ, 0xc0, !PT ;  /* 0x0000000210ff7812 */ /* 0x000fe200078cc0ff */
[----:B------:R-:W4:Y:S01]  /*a3150*/  LDL.LU R144, [R1+0x900] ;  /* 0x0009000001907983 */ /* 0x000f220000300800 */
[----:B------:R-:W-:Y:S01]  /*a3160*/  LOP3.LUT R30, R30, 0xffffffdf, RZ, 0xc0, !PT ;  /* 0xffffffdf1e1e7812 */ /* 0x000fe200078ec0ff */
[----:B------:R-:W-:-:S02]  /*a3170*/  IMAD.WIDE R76, R142, 0x4, R8 ;  /* 0x000000048e4c7825 */ /* 0x000fc400078e0208 */
[----:B------:R-:W4:Y:S08]  /*a3180*/  LDL.LU R143, [R1+0x500] ;  /* 0x00050000018f7983 */ /* 0x000f300000300800 */
[----:B------:R-:W-:Y:S02]  /*a3190*/  @P6 LOP3.LUT R30, R30, 0x20, RZ, 0xfc, !PT ;  /* 0x000000201e1e6812 */ /* 0x000fe400078efcff */
[----:B------:R-:W-:-:S13]  /*a31a0*/  LOP3.LUT P6, RZ, R16, 0x1, RZ, 0xc0, !PT ;  /* 0x0000000110ff7812 */ /* 0x000fda00078cc0ff */
[----:B------:R1:W-:Y:S01]  /*a31b0*/  @P6 STG.E desc[UR4][R76.64], R140 ;  /* 0x0000008c4c006986 */ /* 0x0003e2000c101904 */
[----:B------:R-:W-:Y:S01]  /*a31c0*/  LOP3.LUT P6, RZ, R30, 0x20, RZ, 0xc0, !PT ;  /* 0x000000201eff7812 */ /* 0x000fe200078cc0ff */
[----:B-1----:R-:W-:Y:S02]  /*a31d0*/  IMAD.WIDE R76, R152, 0x4, R2 ;  /* 0x00000004984c7825 */ /* 0x002fe400078e0202 */
[----:B------:R-:W4:Y:S10]  /*a31e0*/  LDL.LU R140, [R1+0x100] ;  /* 0x00010000018c7983 */ /* 0x000f340000300800 */
[----:B------:R1:W-:Y:S01]  /*a31f0*/  @P6 STG.E desc[UR4][R76.64], R139 ;  /* 0x0000008b4c006986 */ /* 0x0003e2000c101904 */
[----:B------:R-:W-:-:S03]  /*a3200*/  LOP3.LUT P6, RZ, R30, 0x10, RZ, 0xc0, !PT ;  /* 0x000000101eff7812 */ /* 0x000fc600078cc0ff */
[----:B-1----:R-:W4:Y:S04]  /*a3210*/  LDL.LU R139, [R1+0x1cf4] ;  /* 0x001cf400018b7983 */ /* 0x002f280000300800 */
[----:B------:R-:W4:Y:S01]  /*a3220*/  LDL.LU R142, [R1+0x2288] ;  /* 0x00228800018e7983 */ /* 0x000f220000300800 */
[----:B------:R-:W-:-:S05]  /*a3230*/  IMAD.WIDE R76, R152, 0x4, R4 ;  /* 0x00000004984c7825 */ /* 0x000fca00078e0204 */
        /* <DEDUP_REMOVED lines=9> */
[C---:B-1----:R-:W-:Y:S01]  /*a32d0*/  IMAD.WIDE R76, R147.reuse, 0x4, R2 ;  /* 0x00000004934c7825 */ /* 0x042fe200078e0202 */
[----:B------:R-:W-:Y:S01]  /*a32e0*/  LOP3.LUT P0, RZ, R16, 0x200, RZ, 0xc0, !PT ;  /* 0x0000020010ff7812 */ /* 0x000fe2000780c0ff */
[----:B------:R-:W2:Y:S10]  /*a32f0*/  LDL.LU R151, [R1+0x2290] ;  /* 0x0022900001977983 */ /* 0x000eb40000300800 */
[----:B------:R-:W-:Y:S01]  /*a3300*/  @P6 STG.E desc[UR4][R76.64], R149 ;  /* 0x000000954c006986 */ /* 0x000fe2000c101904 */
[----:B------:R-:W-:Y:S01]  /*a3310*/  LOP3.LUT P6, RZ, R30, 0x1, RZ, 0xc0, !PT ;  /* 0x000000011eff7812 */ /* 0x000fe200078cc0ff */
[----:B------:R-:W-:-:S12]  /*a3320*/  IMAD.WIDE R30, R147, 0x4, R4 ;  /* 0x00000004931e7825 */ /* 0x000fd800078e0204 */
[----:B------:R1:W-:Y:S01]  /*a3330*/  @P6 STG.E desc[UR4][R30.64], R150 ;  /* 0x000000961e006986 */ /* 0x0003e2000c101904 */
[----:B------:R-:W-:Y:S01]  /*a3340*/  LOP3.LUT P6, RZ, R0, 0x80000000, RZ, 0xc0, !PT ;  /* 0x8000000000ff7812 */ /* 0x000fe200078cc0ff */
[----:B-1----:R-:W-:-:S12]  /*a3350*/  IMAD.WIDE R30, R147, 0x4, R6 ;  /* 0x00000004931e7825 */ /* 0x002fd800078e0206 */
[----:B---3--:R1:W-:Y:S01]  /*a3360*/  @P6 STG.E desc[UR4][R30.64], R148 ;  /* 0x000000941e006986 */ /* 0x0083e2000c101904 */
[----:B------:R-:W-:Y:S02]  /*a3370*/  LOP3.LUT P6, RZ, R0, 0x40000000, RZ, 0xc0, !PT ;  /* 0x4000000000ff7812 */ /* 0x000fe400078cc0ff */
[----:B------:R-:W-:Y:S01]  /*a3380*/  LOP3.LUT P1, RZ, R16, 0x400, RZ, 0xc0, !PT ;  /* 0x0000040010ff7812 */ /* 0x000fe2000782c0ff */
[----:B-1----:R-:W-:-:S10]  /*a3390*/  IMAD.WIDE R30, R147, 0x4, R8 ;  /* 0x00000004931e7825 */ /* 0x002fd400078e0208 */
[----:B----4-:R1:W-:Y:S02]  /*a33a0*/  @P6 STG.E desc[UR4][R30.64], R145 ;  /* 0x000000911e006986 */ /* 0x0103e4000c101904 */
[----:B-1----:R-:W-:-:S05]  /*a33b0*/  IMAD.WIDE R30, R141, 0x4, R2 ;  /* 0x000000048d1e7825 */ /* 0x002fca00078e0202 */
[----:B------:R1:W-:Y:S02]  /*a33c0*/  @P0 STG.E desc[UR4][R30.64], R146 ;  /* 0x000000921e000986 */ /* 0x0003e4000c101904 */
[----:B-1----:R-:W-:-:S05]  /*a33d0*/  IMAD.WIDE R30, R141, 0x4, R4 ;  /* 0x000000048d1e7825 */ /* 0x002fca00078e0204 */
[----:B------:R1:W-:Y:S04]  /*a33e0*/  @P1 STG.E desc[UR4][R30.64], R144 ;  /* 0x000000901e001986 */ /* 0x0003e8000c101904 */
[----:B-1----:R-:W3:Y:S01]  /*a33f0*/  LDL.LU R144, [R1+0x14f4] ;  /* 0x0014f40001907983 */ /* 0x002ee20000300800 */
[C---:B------:R-:W-:Y:S02]  /*a3400*/  LOP3.LUT P2, RZ, R16.reuse, 0x800, RZ, 0xc0, !PT ;  /* 0x0000080010ff7812 */ /* 0x040fe4000784c0ff */
[C---:B------:R-:W-:Y:S01]  /*a3410*/  LOP3.LUT P3, RZ, R16.reuse, 0x1000, RZ, 0xc0, !PT ;  /* 0x0000100010ff7812 */ /* 0x040fe2000786c0ff */
[----:B------:R-:W-:Y:S01]  /*a3420*/  IMAD.WIDE R30, R141, 0x4, R6 ;  /* 0x000000048d1e7825 */ /* 0x000fe200078e0206 */
[C---:B------:R-:W-:Y:S02]  /*a3430*/  LOP3.LUT P4, RZ, R16.reuse, 0x2000, RZ, 0xc0, !PT ;  /* 0x0000200010ff7812 */ /* 0x040fe4000788c0ff */
[----:B------:R-:W-:-:S07]  /*a3440*/  LOP3.LUT P5, RZ, R16, 0x4000, RZ, 0xc0, !PT ;  /* 0x0000400010ff7812 */ /* 0x000fce00078ac0ff */
[----:B------:R1:W-:Y:S02]  /*a3450*/  @P2 STG.E desc[UR4][R30.64], R143 ;  /* 0x0000008f1e002986 */ /* 0x0003e4000c101904 */
[----:B-1----:R-:W-:Y:S02]  /*a3460*/  IMAD.WIDE R30, R141, 0x4, R8 ;  /* 0x000000048d1e7825 */ /* 0x002fe400078e0208 */
[----:B------:R-:W4:Y:S04]  /*a3470*/  LDL.LU R143, [R1+0x10f4] ;  /* 0x0010f400018f7983 */ /* 0x000f280000300800 */
[----:B------:R1:W-:Y:S04]  /*a3480*/  @P3 STG.E desc[UR4][R30.64], R140 ;  /* 0x0000008c1e003986 */ /* 0x0003e8000c101904 */
[----:B------:R-:W4:Y:S01]  /*a3490*/  LDL.LU R141, [R1+0xcf4] ;  /* 0x000cf400018d7983 */ /* 0x000f220000300800 */
[----:B-1----:R-:W-:-:S03]  /*a34a0*/  IMAD.WIDE R30, R142, 0x4, R2 ;  /* 0x000000048e1e7825 */ /* 0x002fc600078e0202 */
[----:B------:R-:W4:Y:S04]  /*a34b0*/  LDL.LU R140, [R1+0x904] ;  /* 0x00090400018c7983 */ /* 0x000f280000300800 */
[----:B------:R1:W-:Y:S02]  /*a34c0*/  @P4 STG.E desc[UR4][R30.64], R139 ;  /* 0x0000008b1e004986 */ /* 0x0003e4000c101904 */
[----:B-1----:R-:W-:Y:S02]  /*a34d0*/  IMAD.WIDE R30, R142, 0x4, R4 ;  /* 0x000000048e1e7825 */ /* 0x002fe400078e0204 */
[----:B------:R-:W4:Y:S04]  /*a34e0*/  LDL.LU R139, [R1+0x504] ;  /* 0x00050400018b7983 */ /* 0x000f280000300800 */
[----:B--2---:R1:W-:Y:S04]  /*a34f0*/  @P5 STG.E desc[UR4][R30.64], R138 ;  /* 0x0000008a1e005986 */ /* 0x0043e8000c101904 */
[----:B-1----:R-:W2:Y:S01]  /*a3500*/  LDL.LU R138, [R1+0x228c] ;  /* 0x00228c00018a7983 */ /* 0x002ea20000300800 */
[----:B------:R-:W-:-:S03]  /*a3510*/  LOP3.LUT P6, RZ, R16, 0x8000000, RZ, 0xc0, !PT ;  /* 0x0800000010ff7812 */ /* 0x000fc600078cc0ff */
[----:B------:R-:W2:Y:S01]  /*a3520*/  LDL.LU R136, [R1+0x104] ;  /* 0x0001040001887983 */ /* 0x000ea20000300800 */
[----:B------:R-:W-:-:S03]  /*a3530*/  LOP3.LUT R0, R0, 0xffbfffff, RZ, 0xc0, !PT ;  /* 0xffbfffff00007812 */ /* 0x000fc600078ec0ff */
[----:B------:R-:W2:Y:S04]  /*a3540*/  LDL.LU R137, [R1+0x1cf8] ;  /* 0x001cf80001897983 */ /* 0x000ea80000300800 */
[----:B------:R-:W2:Y:S02]  /*a3550*/  LDL.LU R79, [R1+0x18f8] ;  /* 0x0018f800014f7983 */ /* 0x000ea40000300800 */
[----:B------:R-:W-:Y:S02]  /*a3560*/  @P6 LOP3.LUT R0, R0, 0x400000, RZ, 0xfc, !PT ;  /* 0x0040000000006812 */ /* 0x000fe400078efcff */
[----:B------:R-:W-:Y:S01]  /*a3570*/  LOP3.LUT P6, RZ, R16, 0x4000000, RZ, 0xc0, !PT ;  /* 0x0400000010ff7812 */ /* 0x000fe200078cc0ff */
[----:B------:R-:W2:Y:S01]  /*a3580*/  LDL.LU R152, [R1+0x14f8] ;  /* 0x0014f80001987983 */ /* 0x000ea20000300800 */
[----:B------:R-:W-:-:S02]  /*a3590*/  LOP3.LUT R0, R0, 0xff7fffff, RZ, 0xc0, !PT ;  /* 0xff7fffff00007812 */ /* 0x000fc400078ec0ff */
[----:B------:R-:W-:Y:S01]  /*a35a0*/  LOP3.LUT P2, RZ, R16, 0x8000, RZ, 0xc0, !PT ;  /* 0x0000800010ff7812 */ /* 0x000fe2000784c0ff */
[----:B------:R-:W-:Y:S01]  /*a35b0*/  IMAD.WIDE R30, R142, 0x4, R6 ;  /* 0x000000048e1e7825 */ /* 0x000fe200078e0206 */
[----:B------:R-:W2:Y:S04]  /*a35c0*/  LDL.LU R150, [R1+0xcf8] ;  /* 0x000cf80001967983 */ /* 0x000ea80000300800 */
[----:B------:R-:W2:Y:S03]  /*a35d0*/  LDL.LU R148, [R1+0x908] ;  /* 0x0009080001947983 */ /* 0x000ea60000300800 */
[----:B------:R-:W-:Y:S01]  /*a35e0*/  @P6 LOP3.LUT R0, R0, 0x800000, RZ, 0xfc, !PT ;  /* 0x0080000000006812 */ /* 0x000fe200078efcff */
[----:B------:R-:W2:Y:S01]  /*a35f0*/  LDL.LU R147, [R1+0x508] ;  /* 0x0005080001937983 */ /* 0x000ea20000300800 */
[----:B------:R-:W-:-:S02]  /*a3600*/  LOP3.LUT P6, RZ, R16, 0x2000000, RZ, 0xc0, !PT ;  /* 0x0200000010ff7812 */ /* 0x000fc400078cc0ff */
[----:B------:R-:W-:Y:S01]  /*a3610*/  LOP3.LUT R0, R0, 0xfeffffff, RZ, 0xc0, !PT ;  /* 0xfeffffff00007812 */ /* 0x000fe200078ec0ff */
[----:B------:R-:W2:Y:S04]  /*a3620*/  LDL.LU R145, [R1+0x2298] ;  /* 0x0022980001917983 */ /* 0x000ea80000300800 */
[----:B------:R-:W2:Y:S06]  /*a3630*/  LDL.LU R146, [R1+0x108] ;  /* 0x0001080001927983 */ /* 0x000eac0000300800 */
        /* <DEDUP_REMOVED lines=11> */
[----:B---3--:R1:W-:Y:S02]  /*a36f0*/  @P2 STG.E desc[UR4][R30.64], R144 ;  /* 0x000000901e002986 */ /* 0x0083e4000c101904 */
[----:B-1----:R-:W-:Y:S02]  /*a3700*/  IMAD.WIDE R30, R142, 0x4, R8 ;  /* 0x000000048e1e7825 */ /* 0x002fe400078e0208 */
[----:B------:R-:W3:Y:S04]  /*a3710*/  LDL.LU R142, [R1+0x229c] ;  /* 0x00229c00018e7983 */ /* 0x000ee80000300800 */
[----:B------:R-:W3:Y:S01]  /*a3720*/  LDL.LU R149, [R1+0x10f8] ;  /* 0x0010f80001957983 */ /* 0x000ee20000300800 */
[----:B------:R-:W-:-:S02]  /*a3730*/  LOP3.LUT R0, R0, 0xefffffff, RZ, 0xc0, !PT ;  /* 0xefffffff00007812 */ /* 0x000fc400078ec0ff */
[----:B------:R-:W-:Y:S01]  /*a3740*/  LOP3.LUT P3, RZ, R16, 0x10000, RZ, 0xc0, !PT ;  /* 0x0001000010ff7812 */ /* 0x000fe2000786c0ff */
[----:B------:R-:W3:Y:S01]  /*a3750*/  LDL.LU R144, [R1+0x1cfc] ;  /* 0x001cfc0001907983 */ /* 0x000ee20000300800 */
[----:B------:R-:W-:Y:S02]  /*a3760*/  @P6 LOP3.LUT R0, R0, 0x10000000, RZ, 0xfc, !PT ;  /* 0x1000000000006812 */ /* 0x000fe400078efcff */
[C---:B------:R-:W-:Y:S02]  /*a3770*/  LOP3.LUT P6, RZ, R16.reuse, 0x100000, RZ, 0xc0, !PT ;  /* 0x0010000010ff7812 */ /* 0x040fe400078cc0ff */
[C---:B------:R-:W-:Y:S02]  /*a3780*/  LOP3.LUT P4, RZ, R16.reuse, 0x20000, RZ, 0xc0, !PT ;  /* 0x0002000010ff7812 */ /* 0x040fe4000788c0ff */
[----:B------:R-:W-:Y:S02]  /*a3790*/  LOP3.LUT P5, RZ, R16, 0x40000, RZ, 0xc0, !PT ;  /* 0x0004000010ff7812 */ /* 0x000fe400078ac0ff */
[----:B------:R-:W-:-:S03]  /*a37a0*/  LOP3.LUT R0, R0, 0xdfffffff, RZ, 0xc0, !PT ;  /* 0xdfffffff00007812 */ /* 0x000fc600078ec0ff */
[----:B----4-:R1:W-:Y:S04]  /*a37b0*/  @P3 STG.E desc[UR4][R30.64], R143 ;  /* 0x0000008f1e003986 */ /* 0x0103e8000c101904 */
[----:B------:R-:W-:Y:S02]  /*a37c0*/  @P6 LOP3.LUT R0, R0, 0x20000000, RZ, 0xfc, !PT ;  /* 0x2000000000006812 */ /* 0x000fe400078efcff */
[----:B------:R-:W-:Y:S01]  /*a37d0*/  LOP3.LUT P6, RZ, R16, 0x80000, RZ, 0xc0, !PT ;  /* 0x0008000010ff7812 */ /* 0x000fe200078cc0ff */
[----:B-1----:R-:W4:Y:S01]  /*a37e0*/  LDL.LU R143, [R1+0x18fc] ;  /* 0x0018fc00018f7983 */ /* 0x002f220000300800 */
[----:B--2---:R-:W-:-:S05]  /*a37f0*/  IMAD.WIDE R30, R138, 0x4, R2 ;  /* 0x000000048a1e7825 */ /* 0x004fca00078e0202 */
[----:B------:R1:W-:Y:S02]  /*a3800*/  @P4 STG.E desc[UR4][R30.64], R141 ;  /* 0x0000008d1e004986 */ /* 0x0003e4000c101904 */
[C---:B-1----:R-:W-:Y:S02]  /*a3810*/  IMAD.WIDE R30, R138.reuse, 0x4, R4 ;  /* 0x000000048a1e7825 */ /* 0x042fe400078e0204 */
[----:B------:R-:W2:Y:S04]  /*a3820*/  LDL.LU R141, [R1+0x14fc] ;  /* 0x0014fc00018d7983 */ /* 0x000ea80000300800 */
[----:B------:R1:W-:Y:S02]  /*a3830*/  @P5 STG.E desc[UR4][R30.64], R140 ;  /* 0x0000008c1e005986 */ /* 0x0003e4000c101904 */
[----:B-1----:R-:W-:-:S05]  /*a3840*/  IMAD.WIDE R30, R138, 0x4, R6 ;  /* 0x000000048a1e7825 */ /* 0x002fca00078e0206 */
[----:B------:R1:W-:Y:S02]  /*a3850*/  @P6 STG.E desc[UR4][R30.64], R139 ;  /* 0x0000008b1e006986 */ /* 0x0003e4000c101904 */
[----:B-1----:R-:W-:Y:S02]  /*a3860*/  IMAD.WIDE R30, R138, 0x4, R8 ;  /* 0x000000048a1e7825 */ /* 0x002fe400078e0208 */
[----:B------:R-:W2:Y:S04]  /*a3870*/  LDL.LU R139, [R1+0x10fc] ;  /* 0x0010fc00018b7983 */ /* 0x000ea80000300800 */
[----:B------:R-:W2:Y:S04]  /*a3880*/  LDL.LU R138, [R1+0xcfc] ;  /* 0x000cfc00018a7983 */ /* 0x000ea80000300800 */
[----:B------:R-:W2:Y:S01]  /*a3890*/  LDL.LU R140, [R1+0x22a0] ;  /* 0x0022a000018c7983 */ /* 0x000ea20000300800 */
        /* <DEDUP_REMOVED lines=13> */
[----:B---3--:R1:W-:Y:S01]  /*a3970*/  @P6 STG.E desc[UR4][R30.64], R149 ;  /* 0x000000951e006986 */ /* 0x0083e2000c101904 */
        /* <DEDUP_REMOVED lines=18> */
[----:B-1----:R-:W-:-:S05]  /*a3aa0*/  IMAD.WIDE R30, R142, 0x4, R4 ;  /* 0x000000048e1e7825 */ /* 0x002fca00078e0204 */
[----:B----4-:R1:W-:Y:S01]  /*a3ab0*/  @P2 STG.E desc[UR4][R30.64], R143 ;  /* 0x0000008f1e002986 */ /* 0x0103e2000c101904 */
[----:B------:R-:W-:Y:S01]  /*a3ac0*/  LOP3.LUT P5, RZ, R17, 0x2, RZ, 0xc0, !PT ;  /* 0x0000000211ff7812 */ /* 0x000fe200078ac0ff */
[----:B-1----:R-:W-:-:S05]  /*a3ad0*/  IMAD.WIDE R30, R142, 0x4, R6 ;  /* 0x000000048e1e7825 */ /* 0x002fca00078e0206 */
[----:B--2---:R1:W-:Y:S04]  /*a3ae0*/  @P3 STG.E desc[UR4][R30.64], R141 ;  /* 0x0000008d1e003986 */ /* 0x0043e8000c101904 */
[----:B-1----:R-:W2:Y:S01]  /*a3af0*/  LDL.LU R141, [R1+0x90c] ;  /* 0x00090c00018d7983 */ /* 0x002ea20000300800 */
[----:B------:R-:W-:-:S03]  /*a3b00*/  IMAD.WIDE R30, R142, 0x4, R8 ;  /* 0x000000048e1e7825 */ /* 0x000fc600078e0208 */
[----:B------:R-:W3:Y:S04]  /*a3b10*/  LDL.LU R142, [R1+0x50c] ;  /* 0x00050c00018e7983 */ /* 0x000ee80000300800 */
[----:B------:R1:W-:Y:S02]  /*a3b20*/  @P4 STG.E desc[UR4][R30.64], R139 ;  /* 0x0000008b1e004986 */ /* 0x0003e4000c101904 */
[----:B-1----:R-:W-:Y:S02]  /*a3b30*/  IMAD.WIDE R30, R140, 0x4, R2 ;  /* 0x000000048c1e7825 */ /* 0x002fe400078e0202 */
[----:B------:R-:W4:Y:S04]  /*a3b40*/  LDL.LU R139, [R1+0x10c] ;  /* 0x00010c00018b7983 */ /* 0x000f280000300800 */
[----:B------:R-:W4:Y:S04]  /*a3b50*/  LDL.LU R248, [R1+0x1e80] ;  /* 0x001e800001f87983 */ /* 0x000f280000300800 */
[----:B------:R1:W-:Y:S04]  /*a3b60*/  @P5 STG.E desc[UR4][R30.64], R138 ;  /* 0x0000008a1e005986 */ /* 0x0003e8000c101904 */
[----:B------:R-:W4:Y:S04]  /*a3b70*/  LDL.LU R136, [R1+0x1d00] ;  /* 0x001d000001887983 */ /* 0x000f280000300800 */
        /* <DEDUP_REMOVED lines=19> */
[----:B------:R-:W4:Y:S04]  /*a3cb0*/  LDL.LU R146, [R1+0x1904] ;  /* 0x0019040001927983 */ /* 0x000f280000300800 */
[----:B------:R-:W4:Y:S02]  /*a3cc0*/  LDL.LU R144, [R1+0x22ac] ;  /* 0x0022ac0001907983 */ /* 0x000f240000300800 */
[----:B------:R-:W-:Y:S02]  /*a3cd0*/  @P6 LOP3.LUT R0, R0, 0x10000, RZ, 0xfc, !PT ;  /* 0x0001000000006812 */ /* 0x000fe400078efcff */
[C---:B------:R-:W-:Y:S02]  /*a3ce0*/  LOP3.LUT P6, RZ, R17.reuse, 0x800, RZ, 0xc0, !PT ;  /* 0x0000080011ff7812 */ /* 0x040fe400078cc0ff */
[----:B------:R-:W-:Y:S01]  /*a3cf0*/  LOP3.LUT P3, RZ, R17, 0x8, RZ, 0xc0, !PT ;  /* 0x0000000811ff7812 */ /* 0x000fe2000786c0ff */
[----:B------:R-:W-:Y:S01]  /*a3d00*/  IMAD.WIDE R30, R140, 0x4, R4 ;  /* 0x000000048c1e7825 */ /* 0x000fe200078e0204 */
[----:B------:R-:W-:Y:S01]  /*a3d10*/  LOP3.LUT R0, R0, 0xfffdffff, RZ, 0xc0, !PT ;  /* 0xfffdffff00007812 */ /* 0x000fe200078ec0ff */
[----:B------:R-:W4:Y:S08]  /*a3d20*/  LDL.LU R143, [R1+0x1504] ;  /* 0x00150400018f7983 */ /* 0x000f300000300800 */
[----:B------:R-:W-:-:S02]  /*a3d30*/  @P6 LOP3.LUT R0, R0, 0x20000, RZ, 0xfc, !PT ;  /* 0x0002000000006812 */ /* 0x000fc400078efcff */
[----:B------:R-:W-:Y:S02]  /*a3d40*/  LOP3.LUT P6, RZ, R17, 0x400, RZ, 0xc0, !PT ;  /* 0x0000040011ff7812 */ /* 0x000fe400078cc0ff */
[----:B------:R-:W-:-:S11]  /*a3d50*/  LOP3.LUT R0, R0, 0xfffbffff, RZ, 0xc0, !PT ;  /* 0xfffbffff00007812 */ /* 0x000fd600078ec0ff */
[----:B------:R-:W-:Y:S02]  /*a3d60*/  @P6 LOP3.LUT R0, R0, 0x40000, RZ, 0xfc, !PT ;  /* 0x0004000000006812 */ /* 0x000fe400078efcff */
[----:B------:R-:W-:Y:S02]  /*a3d70*/  LOP3.LUT P6, RZ, R17, 0x200, RZ, 0xc0, !PT ;  /* 0x0000020011ff7812 */ /* 0x000fe400078cc0ff */
[----:B------:R-:W-:-:S11]  /*a3d80*/  LOP3.LUT R0, R0, 0xfff7ffff, RZ, 0xc0, !PT ;  /* 0xfff7ffff00007812 */ /* 0x000fd600078ec0ff */
[----:B------:R-:W-:Y:S02]  /*a3d90*/  @P6 LOP3.LUT R0, R0, 0x80000, RZ, 0xfc, !PT ;  /* 0x0008000000006812 */ /* 0x000fe400078efcff */
[C---:B------:R-:W-:Y:S02]  /*a3da0*/  LOP3.LUT P6, RZ, R17.reuse, 0x100, RZ, 0xc0, !PT ;  /* 0x0000010011ff7812 */ /* 0x040fe400078cc0ff */
        /* <DEDUP_REMOVED lines=14> */
[----:B------:R-:W3:Y:S04]  /*a3e90*/  LDL.LU R140, [R1+0x914] ;  /* 0x00091400018c7983 */ /* 0x000ee80000300800 */
[----:B----4-:R1:W-:Y:S04]  /*a3ea0*/  @P4 STG.E desc[UR4][R30.64], R139 ;  /* 0x0000008b1e004986 */ /* 0x0103e8000c101904 */
[----:B-1----:R-:W4:Y:S01]  /*a3eb0*/  LDL.LU R139, [R1+0x22b0] ;  /* 0x0022b000018b7983 */ /* 0x002f220000300800 */
[----:B------:R-:W-:-:S05]  /*a3ec0*/  IMAD.WIDE R30, R138, 0x4, R2 ;  /* 0x000000048a1e7825 */ /* 0x000fca00078e0202 */
[----:B------:R1:W-:Y:S02]  /*a3ed0*/  @P5 STG.E desc[UR4][R30.64], R248 ;  /* 0x000000f81e005986 */ /* 0x0003e4000c101904 */
[----:B-1----:R-:W-:-:S05]  /*a3ee0*/  IMAD.WIDE R30, R138, 0x4, R4 ;  /* 0x000000048a1e7825 */ /* 0x002fca00078e0204 */
[----:B------:R1:W-:Y:S01]  /*a3ef0*/  @P6 STG.E desc[UR4][R30.64], R136 ;  /* 0x000000881e006986 */ /* 0x0003e2000c101904 */
[----:B------:R-:W-:Y:S01]  /*a3f00*/  LOP3.LUT P6, RZ, R0, 0x200000, RZ, 0xc0, !PT ;  /* 0x0020000000ff7812 */ /* 0x000fe200078cc0ff */
[----:B-1----:R-:W-:-:S12]  /*a3f10*/  IMAD.WIDE R30, R138, 0x4, R6 ;  /* 0x000000048a1e7825 */ /* 0x002fd800078e0206 */
[----:B------:R1:W-:Y:S02]  /*a3f20*/  @P6 STG.E desc[UR4][R30.64], R137 ;  /* 0x000000891e006986 */ /* 0x0003e4000c101904 */
[----:B-1----:R-:W-:Y:S02]  /*a3f30*/  IMAD.WIDE R30, R138, 0x4, R8 ;  /* 0x000000048a1e7825 */ /* 0x002fe400078e0208 */
[----:B------:R-:W3:Y:S01]  /*a3f40*/  LDL.LU R138, [R1+0x514] ;  /* 0x00051400018a7983 */ /* 0x000ee20000300800 */
        /* <DEDUP_REMOVED lines=17> */
[----:B------:R-:W3:Y:S10]  /*a4060*/  LDL.LU R148, [R1+0x22bc] ;  /* 0x0022bc0001947983 */ /* 0x000ef40000300800 */
        /* <DEDUP_REMOVED lines=13> */
[----:B----4-:R-:W-:-:S05]  /*a4140*/  IMAD.WIDE R30, R139, 0x4, R2 ;  /* 0x000000048b1e7825 */ /* 0x010fca00078e0202 */
[----:B--2---:R1:W-:Y:S02]  /*a4150*/  @P2 STG.E desc[UR4][R30.64], R141 ;  /* 0x0000008d1e002986 */ /* 0x0043e4000c101904 */
[----:B-1----:R-:W-:-:S05]  /*a4160*/  IMAD.WIDE R30, R139, 0x4, R4 ;  /* 0x000000048b1e7825 */ /* 0x002fca00078e0204 */
[----:B---3--:R1:W-:Y:S02]  /*a4170*/  @P3 STG.E desc[UR4][R30.64], R142 ;  /* 0x0000008e1e003986 */ /* 0x0083e4000c101904 */
[C---:B-1----:R-:W-:Y:S02]  /*a4180*/  IMAD.WIDE R30, R139.reuse, 0x4, R6 ;  /* 0x000000048b1e7825 */ /* 0x042fe400078e0206 */
[----:B------:R-:W2:Y:S04]  /*a4190*/  LDL.LU R142, [R1+0x1e88] ;  /* 0x001e8800018e7983 */ /* 0x000ea80000300800 */
[----:B------:R1:W-:Y:S02]  /*a41a0*/  @P4 STG.E desc[UR4][R30.64], R140 ;  /* 0x0000008c1e004986 */ /* 0x0003e4000c101904 */
[----:B-1----:R-:W-:-:S02]  /*a41b0*/  IMAD.WIDE R30, R139, 0x4, R8 ;  /* 0x000000048b1e7825 */ /* 0x002fc400078e0208 */
[----:B------:R-:W3:Y:S04]  /*a41c0*/  LDL.LU R140, [R1+0x1d08] ;  /* 0x001d0800018c7983 */ /* 0x000ee80000300800 */
[----:B------:R-:W4:Y:S04]  /*a41d0*/  LDL.LU R139, [R1+0x1908] ;  /* 0x00190800018b7983 */ /* 0x000f280000300800 */
[----:B------:R1:W-:Y:S04]  /*a41e0*/  @P5 STG.E desc[UR4][R30.64], R138 ;  /* 0x0000008a1e005986 */ /* 0x0003e8000c101904 */
[----:B-1----:R-:W2:Y:S04]  /*a41f0*/  LDL.LU R138, [R1+0x22b4] ;  /* 0x0022b400018a7983 */ /* 0x002ea80000300800 */
        /* <DEDUP_REMOVED lines=10> */
[----:B------:R-:W-:-:S03]  /*a42a0*/  LOP3.LUT P2, RZ, R17, 0x200000, RZ, 0xc0, !PT ;  /* 0x0020000011ff7812 */ /* 0x000fc6000784c0ff */
[----:B------:R-:W4:Y:S04]  /*a42b0*/  LDL.LU R145, [R1+0x110c] ;  /* 0x00110c0001917983 */ /* 0x000f280000300800 */
[----:B------:R-:W4:Y:S01]  /*a42c0*/  LDL.LU R146, [R1+0xd0c] ;  /* 0x000d0c0001927983 */ /* 0x000f220000300800 */
[----:B------:R-:W-:-:S03]  /*a42d0*/  LOP3.LUT P3, RZ, R17, 0x400000, RZ, 0xc0, !PT ;  /* 0x0040000011ff7812 */ /* 0x000fc6000786c0ff */
[----:B------:R-:W4:Y:S04]  /*a42e0*/  LDL.LU R144, [R1+0x91c] ;  /* 0x00091c0001907983 */ /* 0x000f280000300800 */
[----:B------:R-:W4:Y:S01]  /*a42f0*/  LDL.LU R143, [R1+0x22c0] ;  /* 0x0022c000018f7983 */ /* 0x000f220000300800 */
[----:B------:R-:W-:-:S03]  /*a4300*/  LOP3.LUT P4, RZ, R17, 0x800000, RZ, 0xc0, !PT ;  /* 0x0080000011ff7812 */ /* 0x000fc6000788c0ff */
[----:B------:R-:W4:Y:S01]  /*a4310*/  LDL.LU R141, [R1+0x51c] ;  /* 0x00051c00018d7983 */ /* 0x000f220000300800 */
        /* <DEDUP_REMOVED lines=19> */
[----:B--2---:R-:W-:-:S05]  /*a4450*/  IMAD.WIDE R30, R138, 0x4, R2 ;  /* 0x000000048a1e7825 */ /* 0x004fca00078e0202 */
[----:B------:R1:W-:Y:S02]  /*a4460*/  @P2 STG.E desc[UR4][R30.64], R142 ;  /* 0x0000008e1e002986 */ /* 0x0003e4000c101904 */
[----:B-1----:R-:W-:-:S05]  /*a4470*/  IMAD.WIDE R30, R138, 0x4, R4 ;  /* 0x000000048a1e7825 */ /* 0x002fca00078e0204 */
[----:B---3--:R1:W-:Y:S02]  /*a4480*/  @P3 STG.E desc[UR4][R30.64], R140 ;  /* 0x0000008c1e003986 */ /* 0x0083e4000c101904 */
[C---:B-1----:R-:W-:Y:S02]  /*a4490*/  IMAD.WIDE R30, R138.reuse, 0x4, R6 ;  /* 0x000000048a1e7825 */ /* 0x042fe400078e0206 */
[----:B------:R-:W2:Y:S04]  /*a44a0*/  LDL.LU R140, [R1+0x1d10] ;  /* 0x001d1000018c7983 */ /* 0x000ea80000300800 */
[----:B----4-:R1:W-:Y:S02]  /*a44b0*/  @P4 STG.E desc[UR4][R30.64], R139 ;  /* 0x0000008b1e004986 */ /* 0x0103e4000c101904 */
[----:B-1----:R-:W-:-:S02]  /*a44c0*/  IMAD.WIDE R30, R138, 0x4, R8 ;  /* 0x000000048a1e7825 */ /* 0x002fc400078e0208 */
[----:B------:R-:W3:Y:S04]  /*a44d0*/  LDL.LU R139, [R1+0x1910] ;  /* 0x00191000018b7983 */ /* 0x000ee80000300800 */
[----:B------:R-:W4:Y:S04]  /*a44e0*/  LDL.LU R138, [R1+0x1510] ;  /* 0x00151000018a7983 */ /* 0x000f280000300800 */
[----:B------:R-:W2:Y:S01]  /*a44f0*/  LDL.LU R142, [R1+0x22c4] ;  /* 0x0022c400018e7983 */ /* 0x000ea20000300800 */
        /* <DEDUP_REMOVED lines=42> */
[C---:B------:R-:W-:Y:S01]  /*a47a0*/  LOP3.LUT P4, RZ, R18.reuse, 0x40, RZ, 0xc0, !PT ;  /* 0x0000004012ff7812 */ /* 0x040fe2000788c0ff */
[----:B-1----:R-:W-:Y:S01]  /*a47b0*/  IMAD.WIDE R30, R143, 0x4, R8 ;  /* 0x000000048f1e7825 */ /* 0x002fe200078e0208 */
[----:B------:R-:W-:Y:S01]  /*a47c0*/  LOP3.LUT P5, RZ, R18, 0x80, RZ, 0xc0, !PT ;  /* 0x0000008012ff7812 */ /* 0x000fe200078ac0ff */
[----:B------:R-:W4:Y:S04]  /*a47d0*/  LDL.LU R143, [R1+0x1110] ;  /* 0x00111000018f7983 */ /* 0x000f280000300800 */
[----:B------:R1:W-:Y:S04]  /*a47e0*/  @P2 STG.E desc[UR4][R30.64], R141 ;  /* 0x0000008d1e002986 */ /* 0x0003e8000c101904 */
[----:B-1----:R-:W4:Y:S01]  /*a47f0*/  LDL.LU R141, [R1+0xd10] ;  /* 0x000d1000018d7983 */ /* 0x002f220000300800 */
[----:B--2---:R-:W-:-:S05]  /*a4800*/  IMAD.WIDE R30, R142, 0x4, R2 ;  /* 0x000000048e1e7825 */ /* 0x004fca00078e0202 */
[----:B------:R1:W-:Y:S02]  /*a4810*/  @P3 STG.E desc[UR4][R30.64], R140 ;  /* 0x0000008c1e003986 */ /* 0x0003e4000c101904 */
[C---:B-1----:R-:W-:Y:S02]  /*a4820*/  IMAD.WIDE R30, R142.reuse, 0x4, R4 ;  /* 0x000000048e1e7825 */ /* 0x042fe400078e0204 */
[----:B------:R-:W2:Y:S04]  /*a4830*/  LDL.LU R140, [R1+0x920] ;  /* 0x00092000018c7983 */ /* 0x000ea80000300800 */
[----:B---3--:R1:W-:Y:S02]  /*a4840*/  @P4 STG.E desc[UR4][R30.64], R139 ;  /* 0x0000008b1e004986 */ /* 0x0083e4000c101904 */
[----:B-1----:R-:W-:-:S02]  /*a4850*/  IMAD.WIDE R30, R142, 0x4, R6 ;  /* 0x000000048e1e7825 */ /* 0x002fc400078e0206 */
[----:B------:R-:W3:Y:S04]  /*a4860*/  LDL.LU R139, [R1+0x520] ;  /* 0x00052000018b7983 */ /* 0x000ee80000300800 */
[----:B----4-:R1:W-:Y:S04]  /*a4870*/  @P5 STG.E desc[UR4][R30.64], R138 ;  /* 0x0000008a1e005986 */ /* 0x0103e8000c101904 */
[----:B-1----:R-:W4:Y:S04]  /*a4880*/  LDL.LU R138, [R1+0x22c8] ;  /* 0x0022c800018a7983 */ /* 0x002f280000300800 */
[----:B------:R-:W3:Y:S01]  /*a4890*/  LDL.LU R248, [R1+0x120] ;  /* 0x0001200001f87983 */ /* 0x000ee20000300800 */
[----:B------:R-:W-:-:S03]  /*a48a0*/  IMAD.WIDE R30, R142, 0x4, R8 ;  /* 0x000000048e1e7825 */ /* 0x000fc600078e0208 */
        /* <DEDUP_REMOVED lines=10> */
[----:B------:R-:W-:-:S02]  /*a4950*/  LOP3.LUT P2, RZ, R18, 0x100, RZ, 0xc0, !PT ;  /* 0x0000010012ff7812 */ /* 0x000fc4000784c0ff */
[C---:B------:R-:W-:Y:S01]  /*a4960*/  LOP3.LUT P3, RZ, R18.reuse, 0x200, RZ, 0xc0, !PT ;  /* 0x0000020012ff7812 */ /* 0x040fe2000786c0ff */
[----:B------:R-:W3:Y:S01]  /*a4970*/  LDL.LU R145, [R1+0x124] ;  /* 0x0001240001917983 */ /* 0x000ee20000300800 */
[----:B------:R-:W-:-:S03]  /*a4980*/  LOP3.LUT P4, RZ, R18, 0x400, RZ, 0xc0, !PT ;  /* 0x0000040012ff7812 */ /* 0x000fc6000788c0ff */
        /* <DEDUP_REMOVED lines=8> */
[----:B------:R-:W-:Y:S01]  /*a4a10*/  LOP3.LUT P6, RZ, R18, 0x40000, RZ, 0xc0, !PT ;  /* 0x0004000012ff7812 */ /* 0x000fe200078cc0ff */
[----:B------:R1:W-:Y:S04]  /*a4a20*/  @P2 STG.E desc[UR4][R30.64], R143 ;  /* 0x0000008f1e002986 */ /* 0x0003e8000c101904 */
[----:B-1----:R-:W3:Y:S01]  /*a4a30*/  LDL.LU R143, [R1+0x1918] ;  /* 0x00191800018f7983 */ /* 0x002ee20000300800 */
[----:B------:R-:W-:-:S07]  /*a4a40*/  LOP3.LUT R0, R0, 0xfffffffe, RZ, 0xc0, !PT ;  /* 0xfffffffe00007812 */ /* 0x000fce00078ec0ff */
[----:B------:R-:W-:Y:S02]  /*a4a50*/  @P6 LOP3.LUT R0, R0, 0x1, RZ, 0xfc, !PT ;  /* 0x0000000100006812 */ /* 0x000fe400078efcff */
[----:B------:R-:W-:Y:S01]  /*a4a60*/  LOP3.LUT P6, RZ, R18, 0x20000, RZ, 0xc0, !PT ;  /* 0x0002000012ff7812 */ /* 0x000fe200078cc0ff */
[----:B----4-:R-:W-:-:S05]  /*a4a70*/  IMAD.WIDE R30, R138, 0x4, R2 ;  /* 0x000000048a1e7825 */ /* 0x010fca00078e0202 */
[----:B------:R1:W-:Y:S02]  /*a4a80*/  @P3 STG.E desc[UR4][R30.64], R141 ;  /* 0x0000008d1e003986 */ /* 0x0003e4000c101904 */
[C---:B-1----:R-:W-:Y:S02]  /*a4a90*/  IMAD.WIDE R30, R138.reuse, 0x4, R4 ;  /* 0x000000048a1e7825 */ /* 0x042fe400078e0204 */
[----:B------:R-:W4:Y:S04]  /*a4aa0*/  LDL.LU R141, [R1+0x1518] ;  /* 0x00151800018d7983 */ /* 0x000f280000300800 */
[----:B--2---:R1:W-:Y:S02]  /*a4ab0*/  @P4 STG.E desc[UR4][R30.64], R140 ;  /* 0x0000008c1e004986 */ /* 0x0043e4000c101904 */
[----:B-1----:R-:W-:-:S02]  /*a4ac0*/  IMAD.WIDE R30, R138, 0x4, R6 ;  /* 0x000000048a1e7825 */ /* 0x002fc400078e0206 */
[----:B------:R-:W2:Y:S04]  /*a4ad0*/  LDL.LU R140, [R1+0x1118] ;  /* 0x00111800018c7983 */ /* 0x000ea80000300800 */
[----:B---3--:R1:W-:Y:S02]  /*a4ae0*/  @P5 STG.E desc[UR4][R30.64], R139 ;  /* 0x0000008b1e005986 */ /* 0x0083e4000c101904 */
[----:B-1----:R-:W-:Y:S02]  /*a4af0*/  IMAD.WIDE R30, R138, 0x4, R8 ;  /* 0x000000048a1e7825 */ /* 0x002fe400078e0208 */
[----:B------:R-:W3:Y:S04]  /*a4b00*/  LDL.LU R139, [R1+0xd18] ;  /* 0x000d1800018b7983 */ /* 0x000ee80000300800 */
[----:B------:R-:W3:Y:S04]  /*a4b10*/  LDL.LU R138, [R1+0x928] ;  /* 0x00092800018a7983 */ /* 0x000ee80000300800 */
[----:B------:R-:W3:Y:S01]  /*a4b20*/  LDL.LU R146, [R1+0x22d8] ;  /* 0x0022d80001927983 */ /* 0x000ee20000300800 */
[----:B------:R-:W-:-:S04]  /*a4b30*/  LOP3.LUT R0, R0, 0xfffffffd, RZ, 0xc0, !PT ;  /* 0xfffffffd00007812 */ /* 0x000fc800078ec0ff */
        /* <DEDUP_REMOVED lines=28> */
[C---:B-1----:R-:W-:Y:S01]  /*a4d00*/  IMAD.WIDE R30, R147.reuse, 0x4, R2 ;  /* 0x00000004931e7825 */ /* 0x042fe200078e0202 */
[----:B------:R-:W-:Y:S01]  /*a4d10*/  LOP3.LUT P0, RZ, R18, 0x200000, RZ, 0xc0, !PT ;  /* 0x0020000012ff7812 */ /* 0x000fe2000780c0ff */
[----:B------:R-:W3:Y:S10]  /*a4d20*/  LDL.LU R151, [R1+0x22e0] ;  /* 0x0022e00001977983 */ /* 0x000ef40000300800 */
        /* <DEDUP_REMOVED lines=22> */
[----:B--2---:R3:W-:Y:S02]  /*a4e90*/  @P3 STG.E desc[UR4][R30.64], R140 ;  /* 0x0000008c1e003986 */ /* 0x0047e4000c101904 */
[----:B---3--:R-:W-:-:S05]  /*a4ea0*/  IMAD.WIDE R30, R146, 0x4, R2 ;  /* 0x00000004921e7825 */ /* 0x008fca00078e0202 */
[----:B------:R1:W-:Y:S02]  /*a4eb0*/  @P4 STG.E desc[UR4][R30.64], R139 ;  /* 0x0000008b1e004986 */ /* 0x0003e4000c101904 */
[----:B-1----:R-:W-:-:S05]  /*a4ec0*/  IMAD.WIDE R30, R146, 0x4, R4 ;  /* 0x00000004921e7825 */ /* 0x002fca00078e0204 */
[----:B------:R1:W-:Y:S04]  /*a4ed0*/  @P5 STG.E desc[UR4][R30.64], R138 ;  /* 0x0000008a1e005986 */ /* 0x0003e8000c101904 */
[----:B-1----:R-:W2:Y:S04]  /*a4ee0*/  LDL.LU R138, [R1+0x528] ;  /* 0x00052800018a7983 */ /* 0x002ea80000300800 */
[----:B------:R-:W3:Y:S04]  /*a4ef0*/  LDL.LU R144, [R1+0x128] ;  /* 0x0001280001907983 */ /* 0x000ee80000300800 */
[----:B------:R-:W4:Y:S04]  /*a4f00*/  LDL.LU R143, [R1+0x1d1c] ;  /* 0x001d1c00018f7983 */ /* 0x000f280000300800 */
[----:B------:R-:W4:Y:S04]  /*a4f10*/  LDL.LU R142, [R1+0x191c] ;  /* 0x00191c00018e7983 */ /* 0x000f280000300800 */
[----:B------:R-:W4:Y:S04]  /*a4f20*/  LDL.LU R141, [R1+0x151c] ;  /* 0x00151c00018d7983 */ /* 0x000f280000300800 */
        /* <DEDUP_REMOVED lines=17> */
[----:B--2---:R1:W-:Y:S04]  /*a5040*/  @P2 STG.E desc[UR4][R30.64], R138 ;  /* 0x0000008a1e002986 */ /* 0x0043e8000c101904 */
[----:B-1----:R-:W2:Y:S04]  /*a5050*/  LDL.LU R138, [R1+0xd1c] ;  /* 0x000d1c00018a7983 */ /* 0x002ea80000300800 */
[----:B------:R-:W2:Y:S04]  /*a5060*/  LDL.LU R79, [R1+0x92c] ;  /* 0x00092c00014f7983 */ /* 0x000ea80000300800 */
[----:B------:R-:W2:Y:S01]  /*a5070*/  LDL.LU R152, [R1+0x52c] ;  /* 0x00052c0001987983 */ /* 0x000ea20000300800 */
[----:B------:R-:W-:-:S03]  /*a5080*/  LOP3.LUT R15, R15, 0xfbffffff, RZ, 0xc0, !PT ;  /* 0xfbffffff0f0f7812 */ /* 0x000fc600078ec0ff */
[----:B------:R-:W2:Y:S01]  /*a5090*/  LDL.LU R149, [R1+0x12c] ;  /* 0x00012c0001957983 */ /* 0x000ea20000300800 */
[----:B------:R-:W-:Y:S02]  /*a50a0*/  @P6 LOP3.LUT R15, R15, 0x4000000, RZ, 0xfc, !PT ;  /* 0x040000000f0f6812 */ /* 0x000fe400078efcff */
[----:B------:R-:W-:Y:S01]  /*a50b0*/  LOP3.LUT P6, RZ, R19, 0x4, RZ, 0xc0, !PT ;  /* 0x0000000413ff7812 */ /* 0x000fe200078cc0ff */
[----:B------:R-:W2:Y:S01]  /*a50c0*/  LDL.LU R145, [R1+0x22e4] ;  /* 0x0022e40001917983 */ /* 0x000ea20000300800 */
[----:B------:R-:W-:Y:S02]  /*a50d0*/  LOP3.LUT R15, R15, 0xf7ffffff, RZ, 0xc0, !PT ;  /* 0xf7ffffff0f0f7812 */ /* 0x000fe400078ec0ff */
[C---:B------:R-:W-:Y:S01]  /*a50e0*/  LOP3.LUT P3, RZ, R18.reuse, 0x10000000, RZ, 0xc0, !PT ;  /* 0x1000000012ff7812 */ /* 0x040fe2000786c0ff */
[----:B------:R-:W2:Y:S01]  /*a50f0*/  LDL.LU R150, [R1+0x1e90] ;  /* 0x001e900001967983 */ /* 0x000ea20000300800 */
[----:B------:R-:W-:Y:S01]  /*a5100*/  LOP3.LUT P4, RZ, R18, 0x20000000, RZ, 0xc0, !PT ;  /* 0x2000000012ff7812 */ /* 0x000fe2000788c0ff */
[----:B------:R-:W-:Y:S01]  /*a5110*/  IMAD.WIDE R30, R146, 0x4, R8 ;  /* 0x00000004921e7825 */ /* 0x000fe200078e0208 */
[----:B------:R-:W-:Y:S01]  /*a5120*/  LOP3.LUT P5, RZ, R18, 0x40000000, RZ, 0xc0, !PT ;  /* 0x4000000012ff7812 */ /* 0x000fe200078ac0ff */
[----:B------:R-:W2:Y:S04]  /*a5130*/  LDL.LU R148, [R1+0x1d20] ;  /* 0x001d200001947983 */ /* 0x000ea80000300800 */
[----:B------:R-:W-:-:S02]  /*a5140*/  @P6 LOP3.LUT R15, R15, 0x8000000, RZ, 0xfc, !PT ;  /* 0x080000000f0f6812 */ /* 0x000fc400078efcff */
[----:B------:R-:W-:Y:S02]  /*a5150*/  LOP3.LUT P6, RZ, R19, 0x2, RZ, 0xc0, !PT ;  /* 0x0000000213ff7812 */ /* 0x000fe400078cc0ff */
[----:B------:R-:W-:Y:S01]  /*a5160*/  LOP3.LUT R15, R15, 0xefffffff, RZ, 0xc0, !PT ;  /* 0xefffffff0f0f7812 */ /* 0x000fe200078ec0ff */
[----:B---3--:R4:W-:Y:S10]  /*a5170*/  @P3 STG.E desc[UR4][R30.64], R144 ;  /* 0x000000901e003986 */ /* 0x0089f4000c101904 */
[----:B------:R-:W-:-:S02]  /*a5180*/  @P6 LOP3.LUT R15, R15, 0x10000000, RZ, 0xfc, !PT ;  /* 0x100000000f0f6812 */ /* 0x000fc400078efcff */
[----:B------:R-:W-:Y:S01]  /*a5190*/  LOP3.LUT P6, RZ, R19, 0x1, RZ, 0xc0, !PT ;  /* 0x0000000113ff7812 */ /* 0x000fe200078cc0ff */
[----:B----4-:R-:W-:Y:S01]  /*a51a0*/  IMAD.WIDE R30, R140, 0x4, R2 ;  /* 0x000000048c1e7825 */ /* 0x010fe200078e0202 */
[----:B------:R-:W-:-:S04]  /*a51b0*/  LOP3.LUT R15, R15, 0xdfffffff, RZ, 0xc0, !PT ;  /* 0xdfffffff0f0f7812 */ /* 0x000fc800078ec0ff */
[----:B------:R1:W-:Y:S07]  /*a51c0*/  @P4 STG.E desc[UR4][R30.64], R143 ;  /* 0x0000008f1e004986 */ /* 0x0003ee000c101904 */
[----:B------:R-:W-:Y:S01]  /*a51d0*/  @P6 LOP3.LUT R15, R15, 0x20000000, RZ, 0xfc, !PT ;  /* 0x200000000f0f6812 */ /* 0x000fe200078efcff */
[----:B-1----:R-:W-:Y:S01]  /*a51e0*/  IMAD.WIDE R30, R140, 0x4, R4 ;  /* 0x000000048c1e7825 */ /* 0x002fe200078e0204 */
[----:B------:R-:W-:-:S04]  /*a51f0*/  LOP3.LUT P6, RZ, R18, 0x80000000, RZ, 0xc0, !PT ;  /* 0x8000000012ff7812 */ /* 0x000fc800078cc0ff */
[----:B------:R1:W-:Y:S04]  /*a5200*/  @P5 STG.E desc[UR4][R30.64], R142 ;  /* 0x0000008e1e005986 */ /* 0x0003e8000c101904 */
[----:B-1----:R-:W3:Y:S04]  /*a5210*/  LDL.LU R142, [R1+0x22e8] ;  /* 0x0022e800018e7983 */ /* 0x002ee80000300800 */
[----:B------:R-:W4:Y:S01]  /*a5220*/  LDL.LU R147, [R1+0x1920] ;  /* 0x0019200001937983 */ /* 0x000f220000300800 */
[----:B------:R-:W-:-:S03]  /*a5230*/  IMAD.WIDE R30, R140, 0x4, R6 ;  /* 0x000000048c1e7825 */ /* 0x000fc600078e0206 */
[----:B------:R-:W3:Y:S04]  /*a5240*/  LDL.LU R146, [R1+0x1520] ;  /* 0x0015200001927983 */ /* 0x000ee80000300800 */
[----:B------:R1:W-:Y:S01]  /*a5250*/  @P6 STG.E desc[UR4][R30.64], R141 ;  /* 0x0000008d1e006986 */ /* 0x0003e2000c101904 */
[----:B------:R-:W-:-:S03]  /*a5260*/  LOP3.LUT P6, RZ, R15, 0x20000000, RZ, 0xc0, !PT ;  /* 0x200000000fff7812 */ /* 0x000fc600078cc0ff */
[----:B------:R-:W3:Y:S04]  /*a5270*/  LDL.LU R144, [R1+0x1120] ;  /* 0x0011200001907983 */ /* 0x000ee80000300800 */
[----:B------:R-:W3:Y:S01]  /*a5280*/  LDL.LU R143, [R1+0xd20] ;  /* 0x000d2000018f7983 */ /* 0x000ee20000300800 */
[----:B-1----:R-:W-:-:S03]  /*a5290*/  IMAD.WIDE R30, R140, 0x4, R8 ;  /* 0x000000048c1e7825 */ /* 0x002fc600078e0208 */
[----:B------:R-:W3:Y:S04]  /*a52a0*/  LDL.LU R141, [R1+0x930] ;  /* 0x00093000018d7983 */ /* 0x000ee80000300800 */
[----:B------:R1:W-:Y:S01]  /*a52b0*/  @P6 STG.E desc[UR4][R30.64], R139 ;  /* 0x0000008b1e006986 */ /* 0x0003e2000c101904 */
[----:B------:R-:W-:-:S03]  /*a52c0*/  LOP3.LUT P6, RZ, R15, 0x10000000, RZ, 0xc0, !PT ;  /* 0x100000000fff7812 */ /* 0x000fc600078cc0ff */
[----:B------:R-:W3:Y:S01]  /*a52d0*/  LDL.LU R140, [R1+0x530] ;  /* 0x00053000018c7983 */ /* 0x000ee20000300800 */
[----:B-1----:R-:W-:-:S09]  /*a52e0*/  IMAD.WIDE R30, R151, 0x4, R2 ;  /* 0x00000004971e7825 */ /* 0x002fd200078e0202 */
[----:B--2---:R1:W-:Y:S04]  /*a52f0*/  @P6 STG.E desc[UR4][R30.64], R138 ;  /* 0x0000008a1e006986 */ /* 0x0043e8000c101904 */
[----:B-1----:R-:W2:Y:S04]  /*a5300*/  LDL.LU R138, [R1+0x1e94] ;  /* 0x001e9400018a7983 */ /* 0x002ea80000300800 */
[----:B------:R-:W2:Y:S01]  /*a5310*/  LDL.LU R139, [R1+0x22ec] ;  /* 0x0022ec00018b7983 */ /* 0x000ea20000300800 */
        /* <DEDUP_REMOVED lines=15> */
[----:B------:R-:W2:Y:S10]  /*a5410*/  LDL.LU R150, [R1+0x22f4] ;  /* 0x0022f40001967983 */ /* 0x000eb40000300800 */
[----:B------:R1:W-:Y:S01]  /*a5420*/  @P6 STG.E desc[UR4][R30.64], R148 ;  /* 0x000000941e006986 */ /* 0x0003e2000c101904 */
[----:B------:R-:W-:-:S02]  /*a5430*/  LOP3.LUT P6, RZ, R15, 0x400000, RZ, 0xc0, !PT ;  /* 0x004000000fff7812 */ /* 0x000fc400078cc0ff */
[----:B------:R-:W-:Y:S01]  /*a5440*/  LOP3.LUT P1, RZ, R19, 0x200, RZ, 0xc0, !PT ;  /* 0x0000020013ff7812 */ /* 0x000fe2000782c0ff */
[----:B-1----:R-:W-:-:S10]  /*a5450*/  IMAD.WIDE R30, R145, 0x4, R6 ;  /* 0x00000004911e7825 */ /* 0x002fd400078e0206 */
[----:B----4-:R1:W-:Y:S01]  /*a5460*/  @P6 STG.E desc[UR4][R30.64], R147 ;  /* 0x000000931e006986 */ /* 0x0103e2000c101904 */
[----:B------:R-:W-:Y:S01]  /*a5470*/  LOP3.LUT P2, RZ, R19, 0x400, RZ, 0xc0, !PT ;  /* 0x0000040013ff7812 */ /* 0x000fe2000784c0ff */
[----:B-1----:R-:W-:-:S05]  /*a5480*/  IMAD.WIDE R30, R145, 0x4, R8 ;  /* 0x00000004911e7825 */ /* 0x002fca00078e0208 */
[----:B---3--:R1:W-:Y:S01]  /*a5490*/  @P0 STG.E desc[UR4][R30.64], R146 ;  /* 0x000000921e000986 */ /* 0x0083e2000c101904 */
[----:B------:R-:W-:Y:S01]  /*a54a0*/  LOP3.LUT P3, RZ, R19, 0x800, RZ, 0xc0, !PT ;  /* 0x0000080013ff7812 */ /* 0x000fe2000786c0ff */
[----:B-1----:R-:W-:-:S05]  /*a54b0*/  IMAD.WIDE R30, R142, 0x4, R2 ;  /* 0x000000048e1e7825 */ /* 0x002fca00078e0202 */
[----:B------:R1:W-:Y:S01]  /*a54c0*/  @P1 STG.E desc[UR4][R30.64], R144 ;  /* 0x000000901e001986 */ /* 0x0003e2000c101904 */
[----:B------:R-:W-:Y:S01]  /*a54d0*/  LOP3.LUT P4, RZ, R19, 0x1000, RZ, 0xc0, !PT ;  /* 0x0000100013ff7812 */ /* 0x000fe2000788c0ff */
[----:B-1----:R-:W-:-:S05]  /*a54e0*/  IMAD.WIDE R30, R142, 0x4, R4 ;  /* 0x000000048e1e7825 */ /* 0x002fca00078e0204 */
[----:B------:R1:W-:Y:S02]  /*a54f0*/  @P2 STG.E desc[UR4][R30.64], R143 ;  /* 0x0000008f1e002986 */ /* 0x0003e4000c101904 */
[----:B-1----:R-:W-:-:S05]  /*a5500*/  IMAD.WIDE R30, R142, 0x4, R6 ;  /* 0x000000048e1e7825 */ /* 0x002fca00078e0206 */
[----:B------:R1:W-:Y:S01]  /*a5510*/  @P3 STG.E desc[UR4][R30.64], R141 ;  /* 0x0000008d1e003986 */ /* 0x0003e2000c101904 */
[----:B------:R-:W-:Y:S01]  /*a5520*/  LOP3.LUT P5, RZ, R19, 0x2000, RZ, 0xc0, !PT ;  /* 0x0000200013ff7812 */ /* 0x000fe200078ac0ff */
[----:B-1----:R-:W-:Y:S02]  /*a5530*/  IMAD.WIDE R30, R142, 0x4, R8 ;  /* 0x000000048e1e7825 */ /* 0x002fe400078e0208 */
[----:B------:R-:W3:Y:S04]  /*a5540*/  LDL.LU R142, [R1+0x1d24] ;  /* 0x001d2400018e7983 */ /* 0x000ee80000300800 */
[----:B------:R1:W-:Y:S04]  /*a5550*/  @P4 STG.E desc[UR4][R30.64], R140 ;  /* 0x0000008c1e004986 */ /* 0x0003e8000c101904 */
[----:B-1----:R-:W4:Y:S04]  /*a5560*/  LDL.LU R140, [R1+0x1924] ;  /* 0x00192400018c7983 */ /* 0x002f280000300800 */
[----:B------:R-:W4:Y:S04]  /*a5570*/  LDL.LU R244, [R1+0x1524] ;  /* 0x0015240001f47983 */ /* 0x000f280000300800 */
[----:B------:R-:W4:Y:S04]  /*a5580*/  LDL.LU R248, [R1+0x1124] ;  /* 0x0011240001f87983 */ /* 0x000f280000300800 */
[----:B------:R-:W4:Y:S01]  /*a5590*/  LDL.LU R136, [R1+0xd24] ;  /* 0x000d240001887983 */ /* 0x000f220000300800 */
[----:B--2---:R-:W-:-:S05]  /*a55a0*/  IMAD.WIDE R30, R139, 0x4, R2 ;  /* 0x000000048b1e7825 */ /* 0x004fca00078e0202 */
[----:B------:R1:W-:Y:S04]  /*a55b0*/  @P5 STG.E desc[UR4][R30.64], R138 ;  /* 0x0000008a1e005986 */ /* 0x0003e8000c101904 */
[----:B-1----:R-:W2:Y:S04]  /*a55c0*/  LDL.LU R138, [R1+0x22f0] ;  /* 0x0022f000018a7983 */ /* 0x002ea80000300800 */
[----:B------:R-:W2:Y:S01]  /*a55d0*/  LDL.LU R137, [R1+0x934] ;  /* 0x0009340001897983 */ /* 0x000ea20000300800 */
        /* <DEDUP_REMOVED lines=8> */
[----:B------:R-:W-:-:S03]  /*a5660*/  LOP3.LUT R15, R15, 0xffff7fff, RZ, 0xc0, !PT ;  /* 0xffff7fff0f0f7812 */ /* 0x000fc600078ec0ff */
[----:B------:R-:W2:Y:S04]  /*a5670*/  LDL.LU R148, [R1+0x1528] ;  /* 0x0015280001947983 */ /* 0x000ea80000300800 */
[----:B------:R-:W2:Y:S04]  /*a5680*/  LDL.LU R147, [R1+0x1128] ;  /* 0x0011280001937983 */ /* 0x000ea80000300800 */
[----:B------:R-:W-:Y:S01]  /*a5690*/  @P6 LOP3.LUT R15, R15, 0x8000, RZ, 0xfc, !PT ;  /* 0x000080000f0f6812 */ /* 0x000fe200078efcff */
[----:B------:R-:W2:Y:S01]  /*a56a0*/  LDL.LU R145, [R1+0xd28] ;  /* 0x000d280001917983 */ /* 0x000ea20000300800 */
[----:B------:R-:W-:-:S02]  /*a56b0*/  LOP3.LUT P6, RZ, R19, 0x1000000, RZ, 0xc0, !PT ;  /* 0x0100000013ff7812 */ /* 0x000fc400078cc0ff */
[----:B------:R-:W-:Y:S01]  /*a56c0*/  LOP3.LUT R15, R15, 0xfffeffff, RZ, 0xc0, !PT ;  /* 0xfffeffff0f0f7812 */ /* 0x000fe200078ec0ff */
[----:B------:R-:W2:Y:S04]  /*a56d0*/  LDL.LU R146, [R1+0x938] ;  /* 0x0009380001927983 */ /* 0x000ea80000300800 */
[----:B------:R-:W2:Y:S01]  /*a56e0*/  LDL.LU R144, [R1+0x22f8] ;  /* 0x0022f80001907983 */ /* 0x000ea20000300800 */
[C---:B------:R-:W-:Y:S02]  /*a56f0*/  LOP3.LUT P2, RZ, R19.reuse, 0x4000, RZ, 0xc0, !PT ;  /* 0x0000400013ff7812 */ /* 0x040fe4000784c0ff */
[----:B------:R-:W-:Y:S01]  /*a5700*/  LOP3.LUT P3, RZ, R19, 0x8000, RZ, 0xc0, !PT ;  /* 0x0000800013ff7812 */ /* 0x000fe2000786c0ff */
[----:B------:R-:W-:Y:S01]  /*a5710*/  IMAD.WIDE R30, R139, 0x4, R4 ;  /* 0x000000048b1e7825 */ /* 0x000fe200078e0204 */
[----:B------:R-:W2:Y:S01]  /*a5720*/  LDL.LU R143, [R1+0x538] ;  /* 0x00053800018f7983 */ /* 0x000ea20000300800 */
[----:B------:R-:W-:-:S02]  /*a5730*/  @P6 LOP3.LUT R15, R15, 0x10000, RZ, 0xfc, !PT ;  /* 0x000100000f0f6812 */ /* 0x000fc400078efcff */
[----:B------:R-:W-:Y:S01]  /*a5740*/  LOP3.LUT P6, RZ, R19, 0x800000, RZ, 0xc0, !PT ;  /* 0x0080000013ff7812 */ /* 0x000fe200078cc0ff */
[----:B------:R-:W2:Y:S01]  /*a5750*/  LDL.LU R141, [R1+0x1e9c] ;  /* 0x001e9c00018d7983 */ /* 0x000ea20000300800 */
        /* <DEDUP_REMOVED lines=17> */
[----:B---3--:R1:W-:Y:S02]  /*a5870*/  @P2 STG.E desc[UR4][R30.64], R142 ;  /* 0x0000008e1e002986 */ /* 0x0083e4000c101904 */
[C---:B-1----:R-:W-:Y:S02]  /*a5880*/  IMAD.WIDE R30, R139.reuse, 0x4, R6 ;  /* 0x000000048b1e7825 */ /* 0x042fe400078e0206 */
[----:B------:R-:W3:Y:S04]  /*a5890*/  LDL.LU R142, [R1+0x1d2c] ;  /* 0x001d2c00018e7983 */ /* 0x000ee80000300800 */
[----:B----4-:R1:W-:Y:S02]  /*a58a0*/  @P3 STG.E desc[UR4][R30.64], R140 ;  /* 0x0000008c1e003986 */ /* 0x0103e4000c101904 */
[----:B-1----:R-:W-:-:S02]  /*a58b0*/  IMAD.WIDE R30, R139, 0x4, R8 ;  /* 0x000000048b1e7825 */ /* 0x002fc400078e0208 */
[----:B------:R-:W4:Y:S04]  /*a58c0*/  LDL.LU R140, [R1+0x192c] ;  /* 0x00192c00018c7983 */ /* 0x000f280000300800 */
[----:B------:R-:W3:Y:S04]  /*a58d0*/  LDL.LU R139, [R1+0x22fc] ;  /* 0x0022fc00018b7983 */ /* 0x000ee80000300800 */
[----:B------:R2:W-:Y:S02]  /*a58e0*/  @P4 STG.E desc[UR4][R30.64], R244 ;  /* 0x000000f41e004986 */ /* 0x0005e4000c101904 */
[----:B--2---:R-:W-:-:S05]  /*a58f0*/  IMAD.WIDE R30, R138, 0x4, R2 ;  /* 0x000000048a1e7825 */ /* 0x004fca00078e0202 */
[----:B------:R1:W-:Y:S02]  /*a5900*/  @P5 STG.E desc[UR4][R30.64], R248 ;  /* 0x000000f81e005986 */ /* 0x0003e4000c101904 */
[----:B-1----:R-:W-:-:S05]  /*a5910*/  IMAD.WIDE R30, R138, 0x4, R4 ;  /* 0x000000048a1e7825 */ /* 0x002fca00078e0204 */
[----:B------:R1:W-:Y:S01]  /*a5920*/  @P6 STG.E desc[UR4][R30.64], R136 ;  /* 0x000000881e006986 */ /* 0x0003e2000c101904 */
[----:B------:R-:W-:Y:S01]  /*a5930*/  LOP3.LUT P6, RZ, R15, 0x200000, RZ, 0xc0, !PT ;  /* 0x002000000fff7812 */ /* 0x000fe200078cc0ff */
[----:B-1----:R-:W-:-:S12]  /*a5940*/  IMAD.WIDE R30, R138, 0x4, R6 ;  /* 0x000000048a1e7825 */ /* 0x002fd800078e0206 */
[----:B------:R1:W-:Y:S02]  /*a5950*/  @P6 STG.E desc[UR4][R30.64], R137 ;  /* 0x000000891e006986 */ /* 0x0003e4000c101904 */
[----:B-1----:R-:W-:Y:S02]  /*a5960*/  IMAD.WIDE R30, R138, 0x4, R8 ;  /* 0x000000048a1e7825 */ /* 0x002fe400078e0208 */
        /* <DEDUP_REMOVED lines=30> */
[----:B---3--:R-:W-:-:S05]  /*a5b50*/  IMAD.WIDE R30, R139, 0x4, R2 ;  /* 0x000000048b1e7825 */ /* 0x008fca00078e0202 */
[----:B------:R1:W-:Y:S02]  /*a5b60*/  @P2 STG.E desc[UR4][R30.64], R141 ;  /* 0x0000008d1e002986 */ /* 0x0003e4000c101904 */
[C---:B-1----:R-:W-:Y:S02]  /*a5b70*/  IMAD.WIDE R30, R139.reuse, 0x4, R4 ;  /* 0x000000048b1e7825 */ /* 0x042fe400078e0204 */
[----:B------:R-:W3:Y:S04]  /*a5b80*/  LDL.LU R141, [R1+0x112c] ;  /* 0x00112c00018d7983 */ /* 0x000ee80000300800 */
[----:B------:R1:W-:Y:S02]  /*a5b90*/  @P3 STG.E desc[UR4][R30.64], R142 ;  /* 0x0000008e1e003986 */ /* 0x0003e4000c101904 */
[----:B-1----:R-:W-:-:S02]  /*a5ba0*/  IMAD.WIDE R30, R139, 0x4, R6 ;  /* 0x000000048b1e7825 */ /* 0x002fc400078e0206 */
[----:B------:R-:W3:Y:S04]  /*a5bb0*/  LDL.LU R142, [R1+0xd2c] ;  /* 0x000d2c00018e7983 */ /* 0x000ee80000300800 */
[----:B----4-:R1:W-:Y:S01]  /*a5bc0*/  @P4 STG.E desc[UR4][R30.64], R140 ;  /* 0x0000008c1e004986 */ /* 0x0103e2000c101904 */
[C---:B------:R-:W-:Y:S01]  /*a5bd0*/  LOP3.LUT P5, RZ, R20.reuse, 0x1, RZ, 0xc0, !PT ;  /* 0x0000000114ff7812 */ /* 0x040fe200078ac0ff */
[----:B-1----:R-:W-:Y:S02]  /*a5be0*/  IMAD.WIDE R30, R139, 0x4, R8 ;  /* 0x000000048b1e7825 */ /* 0x002fe400078e0208 */
[----:B------:R-:W4:Y:S04]  /*a5bf0*/  LDL.LU R140, [R1+0x93c] ;  /* 0x00093c00018c7983 */ /* 0x000f280000300800 */
[----:B------:R-:W3:Y:S06]  /*a5c00*/  LDL.LU R139, [R1+0x2300] ;  /* 0x00230000018b7983 */ /* 0x000eec0000300800 */
[----:B--2---:R1:W-:Y:S04]  /*a5c10*/  @P5 STG.E desc[UR4][R30.64], R138 ;  /* 0x0000008a1e005986 */ /* 0x0043e8000c101904 */
[----:B-1----:R-:W2:Y:S04]  /*a5c20*/  LDL.LU R138, [R1+0x53c] ;  /* 0x00053c00018a7983 */ /* 0x002ea80000300800 */
[----:B------:R-:W2:Y:S04]  /*a5c30*/  LDL.LU R79, [R1+0x2304] ;  /* 0x00230400014f7983 */ /* 0x000ea80000300800 */
[----:B------:R-:W2:Y:S04]  /*a5c40*/  LDL.LU R248, [R1+0x1d30] ;  /* 0x001d300001f87983 */ /* 0x000ea80000300800 */
[----:B------:R-:W2:Y:S04]  /*a5c50*/  LDL.LU R136, [R1+0x1930] ;  /* 0x0019300001887983 */ /* 0x000ea80000300800 */
[----:B------:R-:W2:Y:S04]  /*a5c60*/  LDL.LU R137, [R1+0x1530] ;  /* 0x0015300001897983 */ /* 0x000ea80000300800 */
[----:B------:R-:W2:Y:S04]  /*a5c70*/  LDL.LU R152, [R1+0x1130] ;  /* 0x0011300001987983 */ /* 0x000ea80000300800 */
[----:B------:R-:W2:Y:S04]  /*a5c80*/  LDL.LU R151, [R1+0xd30] ;  /* 0x000d300001977983 */ /* 0x000ea80000300800 */
[----:B------:R-:W2:Y:S04]  /*a5c90*/  LDL.LU R148, [R1+0x2308] ;  /* 0x0023080001947983 */ /* 0x000ea80000300800 */
[----:B------:R-:W2:Y:S04]  /*a5ca0*/  LDL.LU R149, [R1+0x940] ;  /* 0x0009400001957983 */ /* 0x000ea80000300800 */
[----:B------:R-:W2:Y:S01]  /*a5cb0*/  LDL.LU R150, [R1+0x540] ;  /* 0x0005400001967983 */ /* 0x000ea20000300800 */
[----:B------:R-:W-:-:S03]  /*a5cc0*/  LOP3.LUT P2, RZ, R20, 0x2, RZ, 0xc0, !PT ;  /* 0x0000000214ff7812 */ /* 0x000fc6000784c0ff */
[----:B------:R-:W2:Y:S01]  /*a5cd0*/  LDL.LU R147, [R1+0x140] ;  /* 0x0001400001937983 */ /* 0x000ea20000300800 */
[----:B------:R-:W-:-:S03]  /*a5ce0*/  LOP3.LUT P3, RZ, R20, 0x4, RZ, 0xc0, !PT ;  /* 0x0000000414ff7812 */ /* 0x000fc6000786c0ff */
[----:B------:R-:W2:Y:S04]  /*a5cf0*/  LDL.LU R145, [R1+0x1d34] ;  /* 0x001d340001917983 */ /* 0x000ea80000300800 */
[----:B------:R-:W2:Y:S04]  /*a5d00*/  LDL.LU R146, [R1+0x1934] ;  /* 0x0019340001927983 */ /* 0x000ea80000300800 */
[----:B------:R-:W2:Y:S01]  /*a5d10*/  LDL.LU R144, [R1+0x1534] ;  /* 0x0015340001907983 */ /* 0x000ea20000300800 */
[----:B------:R-:W-:-:S03]  /*a5d20*/  LOP3.LUT P4, RZ, R20, 0x8, RZ, 0xc0, !PT ;  /* 0x0000000814ff7812 */ /* 0x000fc6000788c0ff */
[----:B------:R-:W2:Y:S01]  /*a5d30*/  LDL.LU R143, [R1+0x230c] ;  /* 0x00230c00018f7983 */ /* 0x000ea20000300800 */
        /* <DEDUP_REMOVED lines=9> */
[----:B---3--:R-:W-:-:S05]  /*a5dd0*/  IMAD.WIDE R30, R139, 0x4, R2 ;  /* 0x000000048b1e7825 */ /* 0x008fca00078e0202 */
[----:B------:R1:W-:Y:S02]  /*a5de0*/  @P2 STG.E desc[UR4][R30.64], R141 ;  /* 0x0000008d1e002986 */ /* 0x0003e4000c101904 */
[----:B-1----:R-:W-:-:S05]  /*a5df0*/  IMAD.WIDE R30, R139, 0x4, R4 ;  /* 0x000000048b1e7825 */ /* 0x002fca00078e0204 */
[----:B------:R1:W-:Y:S02]  /*a5e00*/  @P3 STG.E desc[UR4][R30.64], R142 ;  /* 0x0000008e1e003986 */ /* 0x0003e4000c101904 */
[C---:B-1----:R-:W-:Y:S02]  /*a5e10*/  IMAD.WIDE R30, R139.reuse, 0x4, R6 ;  /* 0x000000048b1e7825 */ /* 0x042fe400078e0206 */
[----:B------:R-:W3:Y:S04]  /*a5e20*/  LDL.LU R142, [R1+0x1134] ;  /* 0x00113400018e7983 */ /* 0x000ee80000300800 */
[----:B----4-:R1:W-:Y:S02]  /*a5e30*/  @P4 STG.E desc[UR4][R30.64], R140 ;  /* 0x0000008c1e004986 */ /* 0x0103e4000c101904 */
[----:B-1----:R-:W-:-:S02]  /*a5e40*/  IMAD.WIDE R30, R139, 0x4, R8 ;  /* 0x000000048b1e7825 */ /* 0x002fc400078e0208 */
[----:B------:R-:W4:Y:S04]  /*a5e50*/  LDL.LU R140, [R1+0xd34] ;  /* 0x000d3400018c7983 */ /* 0x000f280000300800 */
[----:B------:R-:W4:Y:S04]  /*a5e60*/  LDL.LU R139, [R1+0x944] ;  /* 0x00094400018b7983 */ /* 0x000f280000300800 */
[----:B--2---:R1:W-:Y:S04]  /*a5e70*/  @P5 STG.E desc[UR4][R30.64], R138 ;  /* 0x0000008a1e005986 */ /* 0x0043e8000c101904 */
[----:B-1----:R-:W2:Y:S04]  /*a5e80*/  LDL.LU R138, [R1+0x544] ;  /* 0x00054400018a7983 */ /* 0x002ea80000300800 */
        /* <DEDUP_REMOVED lines=16> */
[----:B------:R-:W-:-:S10]  /*a5f90*/  IMAD.WIDE R30, R79, 0x4, R2 ;  /* 0x000000044f1e7825 */ /* 0x000fd400078e0202 */
        /* <DEDUP_REMOVED lines=38> */
[----:B------:R-:W2:Y:S04]  /*a6200*/  LDL.LU R143, [R1+0x144] ;  /* 0x00014400018f7983 */ /* 0x000ea80000300800 */
[----:B---3--:R1:W-:Y:S04]  /*a6210*/  @P2 STG.E desc[UR4][R30.64], R142 ;  /* 0x0000008e1e002986 */ /* 0x0083e8000c101904 */
[----:B-1----:R-:W3:Y:S01]  /*a6220*/  LDL.LU R142, [R1+0x1d38] ;  /* 0x001d3800018e7983 */ /* 0x002ee20000300800 */
[----:B----4-:R-:W-:-:S05]  /*a6230*/  IMAD.WIDE R30, R141, 0x4, R2 ;  /* 0x000000048d1e7825 */ /* 0x010fca00078e0202 */
        /* <DEDUP_REMOVED lines=24> */
[C---:B------:R-:W-:Y:S02]  /*a63c0*/  LOP3.LUT P3, RZ, R20.reuse, 0x200000, RZ, 0xc0, !PT ;  /* 0x0020000014ff7812 */ /* 0x040fe4000786c0ff */
[C---:B------:R-:W-:Y:S02]  /*a63d0*/  LOP3.LUT P4, RZ, R20.reuse, 0x400000, RZ, 0xc0, !PT ;  /* 0x0040000014ff7812 */ /* 0x040fe4000788c0ff */
[----:B------:R-:W-:Y:S02]  /*a63e0*/  LOP3.LUT P5, RZ, R20, 0x800000, RZ, 0xc0, !PT ;  /* 0x0080000014ff7812 */ /* 0x000fe400078ac0ff */
        /* <DEDUP_REMOVED lines=14> */
[----:B------:R1:W-:Y:S04]  /*a64d0*/  @P2 STG.E desc[UR4][R30.64], R143 ;  /* 0x0000008f1e002986 */ /* 0x0003e8000c101904 */
[----:B-1----:R-:W4:Y:S01]  /*a64e0*/  LDL.LU R143, [R1+0x54c] ;  /* 0x00054c00018f7983 */ /* 0x002f220000300800 */
[----:B--2---:R-:W-:-:S05]  /*a64f0*/  IMAD.WIDE R30, R138, 0x4, R2 ;  /* 0x000000048a1e7825 */ /* 0x004fca00078e0202 */
[----:B---3--:R1:W-:Y:S02]  /*a6500*/  @P3 STG.E desc[UR4][R30.64], R142 ;  /* 0x0000008e1e003986 */ /* 0x0083e4000c101904 */
[C---:B-1----:R-:W-:Y:S02]  /*a6510*/  IMAD.WIDE R30, R138.reuse, 0x4, R4 ;  /* 0x000000048a1e7825 */ /* 0x042fe400078e0204 */
[----:B------:R-:W2:Y:S04]  /*a6520*/  LDL.LU R142, [R1+0x14c] ;  /* 0x00014c00018e7983 */ /* 0x000ea80000300800 */
[----:B----4-:R1:W-:Y:S02]  /*a6530*/  @P4 STG.E desc[UR4][R30.64], R140 ;  /* 0x0000008c1e004986 */ /* 0x0103e4000c101904 */
[----:B-1----:R-:W-:-:S05]  /*a6540*/  IMAD.WIDE R30, R138, 0x4, R6 ;  /* 0x000000048a1e7825 */ /* 0x002fca00078e0206 */
[----:B------:R1:W-:Y:S02]  /*a6550*/  @P5 STG.E desc[UR4][R30.64], R139 ;  /* 0x0000008b1e005986 */ /* 0x0003e4000c101904 */
[----:B-1----:R-:W-:Y:S02]  /*a6560*/  IMAD.WIDE R30, R138, 0x4, R8 ;  /* 0x000000048a1e7825 */ /* 0x002fe400078e0208 */
[----:B------:R-:W3:Y:S04]  /*a6570*/  LDL.LU R139, [R1+0x1d40] ;  /* 0x001d4000018b7983 */ /* 0x000ee80000300800 */
[----:B------:R-:W4:Y:S04]  /*a6580*/  LDL.LU R138, [R1+0x1940] ;  /* 0x00194000018a7983 */ /* 0x000f280000300800 */
[----:B------:R-:W3:Y:S01]  /*a6590*/  LDL.LU R140, [R1+0x2324] ;  /* 0x00232400018c7983 */ /* 0x000ee20000300800 */
        /* <DEDUP_REMOVED lines=38> */
[----:B------:R1:W-:Y:S02]  /*a6800*/  @P6 STG.E desc[UR4][R30.64], R145 ;  /* 0x000000911e006986 */ /* 0x0003e4000c101904 */
[----:B-1----:R-:W-:-:S05]  /*a6810*/  IMAD.WIDE R30, R141, 0x4, R2 ;  /* 0x000000048d1e7825 */ /* 0x002fca00078e0202 */
[----:B------:R1:W-:Y:S02]  /*a6820*/  @P0 STG.E desc[UR4][R30.64], R146 ;  /* 0x000000921e000986 */ /* 0x0003e4000c101904 */
[----:B-1----:R-:W-:-:S05]  /*a6830*/  IMAD.WIDE R30, R141, 0x4, R4 ;  /* 0x000000048d1e7825 */ /* 0x002fca00078e0204 */
[----:B------:R1:W-:Y:S04]  /*a6840*/  @P1 STG.E desc[UR4][R30.64], R144 ;  /* 0x000000901e001986 */ /* 0x0003e8000c101904 */
[----:B-1----:R-:W4:Y:S01]  /*a6850*/  LDL.LU R144, [R1+0x1540] ;  /* 0x0015400001907983 */ /* 0x002f220000300800 */
[C---:B------:R-:W-:Y:S02]  /*a6860*/  LOP3.LUT P2, RZ, R21.reuse, 0x8, RZ, 0xc0, !PT ;  /* 0x0000000815ff7812 */ /* 0x040fe4000784c0ff */
[----:B------:R-:W-:Y:S01]  /*a6870*/  LOP3.LUT P3, RZ, R21, 0x10, RZ, 0xc0, !PT ;  /* 0x0000001015ff7812 */ /* 0x000fe2000786c0ff */
[----:B------:R-:W-:Y:S01]  /*a6880*/  IMAD.WIDE R30, R141, 0x4, R6 ;  /* 0x000000048d1e7825 */ /* 0x000fe200078e0206 */
[C---:B------:R-:W-:Y:S02]  /*a6890*/  LOP3.LUT P4, RZ, R21.reuse, 0x20, RZ, 0xc0, !PT ;  /* 0x0000002015ff7812 */ /* 0x040fe4000788c0ff */
[----:B------:R-:W-:-:S07]  /*a68a0*/  LOP3.LUT P5, RZ, R21, 0x40, RZ, 0xc0, !PT ;  /* 0x0000004015ff7812 */ /* 0x000fce00078ac0ff */
[----:B------:R1:W-:Y:S02]  /*a68b0*/  @P2 STG.E desc[UR4][R30.64], R143 ;  /* 0x0000008f1e002986 */ /* 0x0003e4000c101904 */
[----:B-1----:R-:W-:Y:S02]  /*a68c0*/  IMAD.WIDE R30, R141, 0x4, R8 ;  /* 0x000000048d1e7825 */ /* 0x002fe400078e0208 */
[----:B------:R-:W4:Y:S04]  /*a68d0*/  LDL.LU R143, [R1+0x1140] ;  /* 0x00114000018f7983 */ /* 0x000f280000300800 */
[----:B--2---:R1:W-:Y:S04]  /*a68e0*/  @P3 STG.E desc[UR4][R30.64], R142 ;  /* 0x0000008e1e003986 */ /* 0x0043e8000c101904 */
[----:B------:R-:W2:Y:S04]  /*a68f0*/  LDL.LU R141, [R1+0xd40] ;  /* 0x000d4000018d7983 */ /* 0x000ea80000300800 */
[----:B-1----:R-:W2:Y:S01]  /*a6900*/  LDL.LU R142, [R1+0x950] ;  /* 0x00095000018e7983 */ /* 0x002ea20000300800 */
[----:B---3--:R-:W-:-:S05]  /*a6910*/  IMAD.WIDE R30, R140, 0x4, R2 ;  /* 0x000000048c1e7825 */ /* 0x008fca00078e0202 */
[----:B------:R1:W-:Y:S02]  /*a6920*/  @P4 STG.E desc[UR4][R30.64], R139 ;  /* 0x0000008b1e004986 */ /* 0x0003e4000c101904 */
[----:B-1----:R-:W-:Y:S02]  /*a6930*/  IMAD.WIDE R30, R140, 0x4, R4 ;  /* 0x000000048c1e7825 */ /* 0x002fe400078e0204 */
[----:B------:R-:W3:Y:S04]  /*a6940*/  LDL.LU R139, [R1+0x550] ;  /* 0x00055000018b7983 */ /* 0x000ee80000300800 */
[----:B----4-:R1:W-:Y:S04]  /*a6950*/  @P5 STG.E desc[UR4][R30.64], R138 ;  /* 0x0000008a1e005986 */ /* 0x0103e8000c101904 */
[----:B-1----:R-:W4:Y:S01]  /*a6960*/  LDL.LU R138, [R1+0x2328] ;  /* 0x00232800018a7983 */ /* 0x002f220000300800 */
[----:B------:R-:W-:-:S03]  /*a6970*/  LOP3.LUT P6, RZ, R21, 0x80000, RZ, 0xc0, !PT ;  /* 0x0008000015ff7812 */ /* 0x000fc600078cc0ff */
[----:B------:R-:W3:Y:S01]  /*a6980*/  LDL.LU R136, [R1+0x150] ;  /* 0x0001500001887983 */ /* 0x000ee20000300800 */
[----:B------:R-:W-:-:S03]  /*a6990*/  LOP3.LUT R16, R16, 0xffbfffff, RZ, 0xc0, !PT ;  /* 0xffbfffff10107812 */ /* 0x000fc600078ec0ff */
[----:B------:R-:W3:Y:S04]  /*a69a0*/  LDL.LU R137, [R1+0x1d44] ;  /* 0x001d440001897983 */ /* 0x000ee80000300800 */
[----:B------:R-:W3:Y:S02]  /*a69b0*/  LDL.LU R79, [R1+0x1944] ;  /* 0x00194400014f7983 */ /* 0x000ee40000300800 */
[----:B------:R-:W-:Y:S02]  /*a69c0*/  @P6 LOP3.LUT R16, R16, 0x400000, RZ, 0xfc, !PT ;  /* 0x0040000010106812 */ /* 0x000fe400078efcff */
[----:B------:R-:W-:Y:S01]  /*a69d0*/  LOP3.LUT P6, RZ, R21, 0x40000, RZ, 0xc0, !PT ;  /* 0x0004000015ff7812 */ /* 0x000fe200078cc0ff */
[----:B------:R-:W3:Y:S01]  /*a69e0*/  LDL.LU R152, [R1+0x1544] ;  /* 0x0015440001987983 */ /* 0x000ee20000300800 */
[----:B------:R-:W-:-:S02]  /*a69f0*/  LOP3.LUT R16, R16, 0xff7fffff, RZ, 0xc0, !PT ;  /* 0xff7fffff10107812 */ /* 0x000fc400078ec0ff */
[C---:B------:R-:W-:Y:S01]  /*a6a00*/  LOP3.LUT P2, RZ, R21.reuse, 0x80, RZ, 0xc0, !PT ;  /* 0x0000008015ff7812 */ /* 0x040fe2000784c0ff */
[----:B------:R-:W-:Y:S01]  /*a6a10*/  IMAD.WIDE R30, R140, 0x4, R6 ;  /* 0x000000048c1e7825 */ /* 0x000fe200078e0206 */
[----:B------:R-:W3:Y:S04]  /*a6a20*/  LDL.LU R150, [R1+0xd44] ;  /* 0x000d440001967983 */ /* 0x000ee80000300800 */
[----:B------:R-:W3:Y:S03]  /*a6a30*/  LDL.LU R148, [R1+0x954] ;  /* 0x0009540001947983 */ /* 0x000ee60000300800 */
[----:B------:R-:W-:Y:S01]  /*a6a40*/  @P6 LOP3.LUT R16, R16, 0x800000, RZ, 0xfc, !PT ;  /* 0x0080000010106812 */ /* 0x000fe200078efcff */
[----:B------:R-:W3:Y:S01]  /*a6a50*/  LDL.LU R147, [R1+0x554] ;  /* 0x0005540001937983 */ /* 0x000ee20000300800 */
[----:B------:R-:W-:-:S02]  /*a6a60*/  LOP3.LUT P6, RZ, R21, 0x20000, RZ, 0xc0, !PT ;  /* 0x0002000015ff7812 */ /* 0x000fc400078cc0ff */
[----:B------:R-:W-:Y:S01]  /*a6a70*/  LOP3.LUT R16, R16, 0xfeffffff, RZ, 0xc0, !PT ;  /* 0xfeffffff10107812 */ /* 0x000fe200078ec0ff */
[----:B------:R-:W3:Y:S04]  /*a6a80*/  LDL.LU R145, [R1+0x2330] ;  /* 0x0023300001917983 */ /* 0x000ee80000300800 */
[----:B------:R-:W3:Y:S06]  /*a6a90*/  LDL.LU R146, [R1+0x154] ;  /* 0x0001540001927983 */ /* 0x000eec0000300800 */
        /* <DEDUP_REMOVED lines=12> */
[C---:B------:R-:W-:Y:S02]  /*a6b60*/  LOP3.LUT P3, RZ, R21.reuse, 0x100, RZ, 0xc0, !PT ;  /* 0x0000010015ff7812 */ /* 0x040fe4000786c0ff */
[----:B------:R-:W-:-:S07]  /*a6b70*/  LOP3.LUT P4, RZ, R21, 0x200, RZ, 0xc0, !PT ;  /* 0x0000020015ff7812 */ /* 0x000fce000788c0ff */
[----:B------:R-:W-:Y:S02]  /*a6b80*/  @P6 LOP3.LUT R16, R16, 0x10000000, RZ, 0xfc, !PT ;  /* 0x1000000010106812 */ /* 0x000fe400078efcff */
[C---:B------:R-:W-:Y:S02]  /*a6b90*/  LOP3.LUT P6, RZ, R21.reuse, 0x1000, RZ, 0xc0, !PT ;  /* 0x0000100015ff7812 */ /* 0x040fe400078cc0ff */
[----:B------:R-:W-:Y:S02]  /*a6ba0*/  LOP3.LUT P5, RZ, R21, 0x400, RZ, 0xc0, !PT ;  /* 0x0000040015ff7812 */ /* 0x000fe400078ac0ff */
[----:B------:R-:W-:-:S09]  /*a6bb0*/  LOP3.LUT R16, R16, 0xdfffffff, RZ, 0xc0, !PT ;  /* 0xdfffffff10107812 */ /* 0x000fd200078ec0ff */
[----:B------:R-:W-:Y:S02]  /*a6bc0*/  @P6 LOP3.LUT R16, R16, 0x20000000, RZ, 0xfc, !PT ;  /* 0x2000000010106812 */ /* 0x000fe400078efcff */
[----:B------:R-:W-:Y:S01]  /*a6bd0*/  LOP3.LUT P6, RZ, R21, 0x800, RZ, 0xc0, !PT ;  /* 0x0000080015ff7812 */ /* 0x000fe200078cc0ff */
[----:B------:R1:W-:Y:S02]  /*a6be0*/  @P2 STG.E desc[UR4][R30.64], R144 ;  /* 0x000000901e002986 */ /* 0x0003e4000c101904 */
[----:B-1----:R-:W-:Y:S02]  /*a6bf0*/  IMAD.WIDE R30, R140, 0x4, R8 ;  /* 0x000000048c1e7825 */ /* 0x002fe400078e0208 */
[----:B------:R-:W3:Y:S04]  /*a6c00*/  LDL.LU R140, [R1+0x2334] ;  /* 0x00233400018c7983 */ /* 0x000ee80000300800 */
[----:B------:R-:W3:Y:S04]  /*a6c10*/  LDL.LU R149, [R1+0x1144] ;  /* 0x0011440001957983 */ /* 0x000ee80000300800 */
[----:B------:R-:W3:Y:S04]  /*a6c20*/  LDL.LU R144, [R1+0x1d48] ;  /* 0x001d480001907983 */ /* 0x000ee80000300800 */
[----:B------:R4:W-:Y:S02]  /*a6c30*/  @P3 STG.E desc[UR4][R30.64], R143 ;  /* 0x0000008f1e003986 */ /* 0x0009e4000c101904 */
[----:B----4-:R-:W-:-:S05]  /*a6c40*/  IMAD.WIDE R30, R138, 0x4, R2 ;  /* 0x000000048a1e7825 */ /* 0x010fca00078e0202 */
[----:B--2---:R1:W-:Y:S02]  /*a6c50*/  @P4 STG.E desc[UR4][R30.64], R141 ;  /* 0x0000008d1e004986 */ /* 0x0043e4000c101904 */
[C---:B-1----:R-:W-:Y:S02]  /*a6c60*/  IMAD.WIDE R30, R138.reuse, 0x4, R4 ;  /* 0x000000048a1e7825 */ /* 0x042fe400078e0204 */
[----:B------:R-:W2:Y:S04]  /*a6c70*/  LDL.LU R141, [R1+0x1948] ;  /* 0x00194800018d7983 */ /* 0x000ea80000300800 */
[----:B------:R1:W-:Y:S02]  /*a6c80*/  @P5 STG.E desc[UR4][R30.64], R142 ;  /* 0x0000008e1e005986 */ /* 0x0003e4000c101904 */
[----:B-1----:R-:W-:-:S02]  /*a6c90*/  IMAD.WIDE R30, R138, 0x4, R6 ;  /* 0x000000048a1e7825 */ /* 0x002fc400078e0206 */
[----:B------:R-:W4:Y:S04]  /*a6ca0*/  LDL.LU R142, [R1+0x1548] ;  /* 0x00154800018e7983 */ /* 0x000f280000300800 */
[----:B---3--:R1:W-:Y:S02]  /*a6cb0*/  @P6 STG.E desc[UR4][R30.64], R139 ;  /* 0x0000008b1e006986 */ /* 0x0083e4000c101904 */
[----:B-1----:R-:W-:Y:S02]  /*a6cc0*/  IMAD.WIDE R30, R138, 0x4, R8 ;  /* 0x000000048a1e7825 */ /* 0x002fe400078e0208 */
[----:B------:R-:W3:Y:S04]  /*a6cd0*/  LDL.LU R139, [R1+0x1148] ;  /* 0x00114800018b7983 */ /* 0x000ee80000300800 */
[----:B------:R-:W3:Y:S04]  /*a6ce0*/  LDL.LU R138, [R1+0xd48] ;  /* 0x000d4800018a7983 */ /* 0x000ee80000300800 */
        /* <DEDUP_REMOVED lines=14> */
[C---:B------:R-:W-:Y:S02]  /*a6dd0*/  LOP3.LUT P0, RZ, R21.reuse, 0x100000, RZ, 0xc0, !PT ;  /* 0x0010000015ff7812 */ /* 0x040fe4000780c0ff */
[C---:B------:R-:W-:Y:S02]  /*a6de0*/  LOP3.LUT P1, RZ, R21.reuse, 0x200000, RZ, 0xc0, !PT ;  /* 0x0020000015ff7812 */ /* 0x040fe4000782c0ff */
[C---:B------:R-:W-:Y:S02]  /*a6df0*/  LOP3.LUT P2, RZ, R21.reuse, 0x400000, RZ, 0xc0, !PT ;  /* 0x0040000015ff7812 */ /* 0x040fe4000784c0ff */
[C---:B------:R-:W-:Y:S02]  /*a6e00*/  LOP3.LUT P3, RZ, R21.reuse, 0x800000, RZ, 0xc0, !PT ;  /* 0x0080000015ff7812 */ /* 0x040fe4000786c0ff */
[----:B------:R-:W-:-:S02]  /*a6e10*/  LOP3.LUT P4, RZ, R21, 0x1000000, RZ, 0xc0, !PT ;  /* 0x0100000015ff7812 */ /* 0x000fc4000788c0ff */
[----:B------:R-:W-:Y:S01]  /*a6e20*/  LOP3.LUT P5, RZ, R21, 0x2000000, RZ, 0xc0, !PT ;  /* 0x0200000015ff7812 */ /* 0x000fe200078ac0ff */
[----:B------:R1:W-:Y:S01]  /*a6e30*/  @P6 STG.E desc[UR4][R30.64], R149 ;  /* 0x000000951e006986 */ /* 0x0003e2000c101904 */
[----:B------:R-:W-:Y:S01]  /*a6e40*/  LOP3.LUT P6, RZ, R16, 0x1000000, RZ, 0xc0, !PT ;  /* 0x0100000010ff7812 */ /* 0x000fe200078cc0ff */
[----:B-1----:R-:W-:-:S12]  /*a6e50*/  IMAD.WIDE R30, R145, 0x4, R2 ;  /* 0x00000004911e7825 */ /* 0x002fd800078e0202 */
[----:B------:R1:W-:Y:S01]  /*a6e60*/  @P6 STG.E desc[UR4][R30.64], R150 ;  /* 0x000000961e006986 */ /* 0x0003e2000c101904 */
[C---:B------:R-:W-:Y:S01]  /*a6e70*/  LOP3.LUT P6, RZ, R16.reuse, 0x800000, RZ, 0xc0, !PT ;  /* 0x0080000010ff7812 */ /* 0x040fe200078cc0ff */
[C---:B-1----:R-:W-:Y:S02]  /*a6e80*/  IMAD.WIDE R30, R145.reuse, 0x4, R4 ;  /* 0x00000004911e7825 */ /* 0x042fe400078e0204 */
[----:B------:R-:W3:Y:S10]  /*a6e90*/  LDL.LU R150, [R1+0x2340] ;  /* 0x0023400001967983 */ /* 0x000ef40000300800 */
[----:B------:R1:W-:Y:S01]  /*a6ea0*/  @P6 STG.E desc[UR4][R30.64], R148 ;  /* 0x000000941e006986 */ /* 0x0003e2000c101904 */
[----:B------:R-:W-:Y:S01]  /*a6eb0*/  LOP3.LUT P6, RZ, R16, 0x400000, RZ, 0xc0, !PT ;  /* 0x0040000010ff7812 */ /* 0x000fe200078cc0ff */
[----:B-1----:R-:W-:-:S12]  /*a6ec0*/  IMAD.WIDE R30, R145, 0x4, R6 ;  /* 0x00000004911e7825 */ /* 0x002fd800078e0206 */
[----:B------:R1:W-:Y:S02]  /*a6ed0*/  @P6 STG.E desc[UR4][R30.64], R147 ;  /* 0x000000931e006986 */ /* 0x0003e4000c101904 */
[----:B-1----:R-:W-:-:S05]  /*a6ee0*/  IMAD.WIDE R30, R145, 0x4, R8 ;  /* 0x00000004911e7825 */ /* 0x002fca00078e0208 */
[----:B------:R1:W-:Y:S02]  /*a6ef0*/  @P0 STG.E desc[UR4][R30.64], R146 ;  /* 0x000000921e000986 */ /* 0x0003e4000c101904 */
[----:B-1----:R-:W-:-:S05]  /*a6f00*/  IMAD.WIDE R30, R140, 0x4, R2 ;  /* 0x000000048c1e7825 */ /* 0x002fca00078e0202 */
[----:B------:R1:W-:Y:S02]  /*a6f10*/  @P1 STG.E desc[UR4][R30.64], R144 ;  /* 0x000000901e001986 */ /* 0x0003e4000c101904 */
[----:B-1----:R-:W-:-:S05]  /*a6f20*/  IMAD.WIDE R30, R140, 0x4, R4 ;  /* 0x000000048c1e7825 */ /* 0x002fca00078e0204 */
[----:B--2---:R1:W-:Y:S02]  /*a6f30*/  @P2 STG.E desc[UR4][R30.64], R141 ;  /* 0x0000008d1e002986 */ /* 0x0043e4000c101904 */
[----:B-1----:R-:W-:-:S05]  /*a6f40*/  IMAD.WIDE R30, R140, 0x4, R6 ;  /* 0x000000048c1e7825 */ /* 0x002fca00078e0206 */
[----:B----4-:R1:W-:Y:S02]  /*a6f50*/  @P3 STG.E desc[UR4][R30.64], R142 ;  /* 0x0000008e1e003986 */ /* 0x0103e4000c101904 */
[----:B-1----:R-:W-:-:S05]  /*a6f60*/  IMAD.WIDE R30, R140, 0x4, R8 ;  /* 0x000000048c1e7825 */ /* 0x002fca00078e0208 */
[----:B---3--:R1:W-:Y:S02]  /*a6f70*/  @P4 STG.E desc[UR4][R30.64], R139 ;  /* 0x0000008b1e004986 */ /* 0x0083e4000c101904 */
[----:B-1----:R-:W-:-:S05]  /*a6f80*/  IMAD.WIDE R30, R143, 0x4, R2 ;  /* 0x000000048f1e7825 */ /* 0x002fca00078e0202 */
[----:B------:R1:W-:Y:S04]  /*a6f90*/  @P5 STG.E desc[UR4][R30.64], R138 ;  /* 0x0000008a1e005986 */ /* 0x0003e8000c101904 */
[----:B-1----:R-:W2:Y:S04]  /*a6fa0*/  LDL.LU R138, [R1+0x958] ;  /* 0x00095800018a7983 */ /* 0x002ea80000300800 */
[----:B------:R-:W3:Y:S04]  /*a6fb0*/  LDL.LU R144, [R1+0x558] ;  /* 0x0005580001907983 */ /* 0x000ee80000300800 */
[----:B------:R-:W4:Y:S04]  /*a6fc0*/  LDL.LU R141, [R1+0x158] ;  /* 0x00015800018d7983 */ /* 0x000f280000300800 */
[----:B------:R-:W4:Y:S04]  /*a6fd0*/  LDL.LU R139, [R1+0x1d4c] ;  /* 0x001d4c00018b7983 */ /* 0x000f280000300800 */
[----:B------:R-:W4:Y:S04]  /*a6fe0*/  LDL.LU R142, [R1+0x194c] ;  /* 0x00194c00018e7983 */ /* 0x000f280000300800 */
[----:B------:R-:W4:Y:S04]  /*a6ff0*/  LDL.LU R140, [R1+0x154c] ;  /* 0x00154c00018c7983 */ /* 0x000f280000300800 */
[----:B------:R-:W4:Y:S01]  /*a7000*/  LDL.LU R79, [R1+0x233c] ;  /* 0x00233c00014f7983 */ /* 0x000f220000300800 */
[----:B------:R-:W-:Y:S01]  /*a7010*/  LOP3.LUT P2, RZ, R21, 0x4000000, RZ, 0xc0, !PT ;  /* 0x0400000015ff7812 */ /* 0x000fe2000784c0ff */
[----:B------:R-:W-:Y:S01]  /*a7020*/  IMAD.WIDE R30, R143, 0x4, R4 ;  /* 0x000000048f1e7825 */ /* 0x000fe200078e0204 */
[----:B------:R-:W-:-:S02]  /*a7030*/  LOP3.LUT P6, RZ, R22, 0x40, RZ, 0xc0, !PT ;  /* 0x0000004016ff7812 */ /* 0x000fc400078cc0ff */
        /* <DEDUP_REMOVED lines=12> */
[----:B------:R-:W-:Y:S01]  /*a7100*/  LOP3.LUT P6, RZ, R22, 0x4, RZ, 0xc0, !PT ;  /* 0x0000000416ff7812 */ /* 0x000fe200078cc0ff */
[----:B--2---:R1:W-:Y:S04]  /*a7110*/  @P2 STG.E desc[UR4][R30.64], R138 ;  /* 0x0000008a1e002986 */ /* 0x0043e8000c101904 */
[----:B-1----:R-:W2:Y:S04]  /*a7120*/  LDL.LU R138, [R1+0x114c] ;  /* 0x00114c00018a7983 */ /* 0x002ea80000300800 */
[----:B------:R-:W2:Y:S01]  /*a7130*/  LDL.LU R152, [R1+0xd4c] ;  /* 0x000d4c0001987983 */ /* 0x000ea20000300800 */
[----:B------:R-:W-:-:S03]  /*a7140*/  LOP3.LUT R16, R16, 0xfffbffff, RZ, 0xc0, !PT ;  /* 0xfffbffff10107812 */ /* 0x000fc600078ec0ff */
[----:B------:R-:W2:Y:S01]  /*a7150*/  LDL.LU R151, [R1+0x95c] ;  /* 0x00095c0001977983 */ /* 0x000ea20000300800 */
[----:B------:R-:W-:Y:S01]  /*a7160*/  @P6 LOP3.LUT R16, R16, 0x40000, RZ, 0xfc, !PT ;  /* 0x0004000010106812 */ /* 0x000fe200078efcff */
[----:B------:R-:W-:Y:S01]  /*a7170*/  IMAD.WIDE R30, R143, 0x4, R6 ;  /* 0x000000048f1e7825 */ /* 0x000fe200078e0206 */
[----:B------:R-:W-:-:S04]  /*a7180*/  LOP3.LUT P6, RZ, R22, 0x2, RZ, 0xc0, !PT ;  /* 0x0000000216ff7812 */ /* 0x000fc800078cc0ff */
[----:B---3--:R1:W-:Y:S01]  /*a7190*/  @P3 STG.E desc[UR4][R30.64], R144 ;  /* 0x000000901e003986 */ /* 0x0083e2000c101904 */
[----:B------:R-:W-:-:S03]  /*a71a0*/  LOP3.LUT R16, R16, 0xfff7ffff, RZ, 0xc0, !PT ;  /* 0xfff7ffff10107812 */ /* 0x000fc600078ec0ff */
[----:B-1----:R-:W3:Y:S04]  /*a71b0*/  LDL.LU R144, [R1+0x2344] ;  /* 0x0023440001907983 */ /* 0x002ee80000300800 */
[----:B------:R-:W3:Y:S01]  /*a71c0*/  LDL.LU R149, [R1+0x55c] ;  /* 0x00055c0001957983 */ /* 0x000ee20000300800 */
[----:B------:R-:W-:Y:S02]  /*a71d0*/  @P6 LOP3.LUT R16, R16, 0x80000, RZ, 0xfc, !PT ;  /* 0x0008000010106812 */ /* 0x000fe400078efcff */
[----:B------:R-:W-:Y:S01]  /*a71e0*/  LOP3.LUT P6, RZ, R22, 0x1, RZ, 0xc0, !PT ;  /* 0x0000000116ff7812 */ /* 0x000fe200078cc0ff */
[----:B------:R-:W3:Y:S01]  /*a71f0*/  LDL.LU R148, [R1+0x15c] ;  /* 0x00015c0001947983 */ /* 0x000ee20000300800 */
[----:B------:R-:W-:Y:S02]  /*a7200*/  LOP3.LUT R16, R16, 0xffefffff, RZ, 0xc0, !PT ;  /* 0xffefffff10107812 */ /* 0x000fe400078ec0ff */
[C---:B------:R-:W-:Y:S01]  /*a7210*/  LOP3.LUT P4, RZ, R21.reuse, 0x10000000, RZ, 0xc0, !PT ;  /* 0x1000000015ff7812 */ /* 0x040fe2000788c0ff */
[----:B------:R-:W3:Y:S01]  /*a7220*/  LDL.LU R147, [R1+0x1ea0] ;  /* 0x001ea00001937983 */ /* 0x000ee20000300800 */
[----:B------:R-:W-:Y:S01]  /*a7230*/  LOP3.LUT P5, RZ, R21, 0x20000000, RZ, 0xc0, !PT ;  /* 0x2000000015ff7812 */ /* 0x000fe200078ac0ff */
[----:B------:R-:W-:-:S02]  /*a7240*/  IMAD.WIDE R30, R143, 0x4, R8 ;  /* 0x000000048f1e7825 */ /* 0x000fc400078e0208 */
[----:B------:R-:W3:Y:S04]  /*a7250*/  LDL.LU R145, [R1+0x1d50] ;  /* 0x001d500001917983 */ /* 0x000ee80000300800 */
[----:B------:R-:W-:Y:S02]  /*a7260*/  @P6 LOP3.LUT R16, R16, 0x100000, RZ, 0xfc, !PT ;  /* 0x0010000010106812 */ /* 0x000fe400078efcff */
[----:B------:R-:W-:Y:S02]  /*a7270*/  LOP3.LUT P6, RZ, R21, 0x80000000, RZ, 0xc0, !PT ;  /* 0x8000000015ff7812 */ /* 0x000fe400078cc0ff */
[----:B------:R-:W-:Y:S01]  /*a7280*/  LOP3.LUT R16, R16, 0xffdfffff, RZ, 0xc0, !PT ;  /* 0xffdfffff10107812 */ /* 0x000fe200078ec0ff */
[----:B----4-:R1:W-:Y:S10]  /*a7290*/  @P4 STG.E desc[UR4][R30.64], R141 ;  /* 0x0000008d1e004986 */ /* 0x0103f4000c101904 */
[----:B------:R-:W-:-:S02]  /*a72a0*/  @P6 LOP3.LUT R16, R16, 0x200000, RZ, 0xfc, !PT ;  /* 0x0020000010106812 */ /* 0x000fc400078efcff */
[----:B------:R-:W-:Y:S01]  /*a72b0*/  LOP3.LUT P6, RZ, R21, 0x40000000, RZ, 0xc0, !PT ;  /* 0x4000000015ff7812 */ /* 0x000fe200078cc0ff */
[----:B-1----:R-:W-:-:S05]  /*a72c0*/  IMAD.WIDE R30, R79, 0x4, R2 ;  /* 0x000000044f1e7825 */ /* 0x002fca00078e0202 */
[----:B------:R1:W-:Y:S02]  /*a72d0*/  @P5 STG.E desc[UR4][R30.64], R139 ;  /* 0x0000008b1e005986 */ /* 0x0003e4000c101904 */
[----:B-1----:R-:W-:Y:S02]  /*a72e0*/  IMAD.WIDE R30, R79, 0x4, R4 ;  /* 0x000000044f1e7825 */ /* 0x002fe400078e0204 */
[----:B------:R-:W4:Y:S04]  /*a72f0*/  LDL.LU R139, [R1+0x2348] ;  /* 0x00234800018b7983 */ /* 0x000f280000300800 */
[----:B------:R-:W4:Y:S04]  /*a7300*/  LDL.LU R146, [R1+0x1950] ;  /* 0x0019500001927983 */ /* 0x000f280000300800 */
[----:B------:R1:W-:Y:S01]  /*a7310*/  @P6 STG.E desc[UR4][R30.64], R142 ;  /* 0x0000008e1e006986 */ /* 0x0003e2000c101904 */
[----:B------:R-:W-:-:S03]  /*a7320*/  LOP3.LUT P6, RZ, R16, 0x200000, RZ, 0xc0, !PT ;  /* 0x0020000010ff7812 */ /* 0x000fc600078cc0ff */
[----:B------:R-:W4:Y:S04]  /*a7330*/  LDL.LU R143, [R1+0x1550] ;  /* 0x00155000018f7983 */ /* 0x000f280000300800 */
[----:B------:R-:W4:Y:S01]  /*a7340*/  LDL.LU R141, [R1+0x1150] ;  /* 0x00115000018d7983 */ /* 0x000f220000300800 */
[----:B-1----:R-:W-:-:S03]  /*a7350*/  IMAD.WIDE R30, R79, 0x4, R6 ;  /* 0x000000044f1e7825 */ /* 0x002fc600078e0206 */
[----:B------:R-:W4:Y:S04]  /*a7360*/  LDL.LU R142, [R1+0xd50] ;  /* 0x000d5000018e7983 */ /* 0x000f280000300800 */
        /* <DEDUP_REMOVED lines=29> */
[----:B----4-:R1:W-:Y:S01]  /*a7540*/  @P0 STG.E desc[UR4][R30.64], R146 ;  /* 0x000000921e000986 */ /* 0x0103e2000c101904 */
        /* <DEDUP_REMOVED lines=8> */
[----:B------:R1:W-:Y:S02]  /*a75d0*/  @P3 STG.E desc[UR4][R30.64], R142 ;  /* 0x0000008e1e003986 */ /* 0x0003e4000c101904 */
[C---:B-1----:R-:W-:Y:S02]  /*a75e0*/  IMAD.WIDE R30, R139.reuse, 0x4, R6 ;  /* 0x000000048b1e7825 */ /* 0x042fe400078e0206 */
[----:B------:R-:W4:Y:S04]  /*a75f0*/  LDL.LU R142, [R1+0x1ea4] ;  /* 0x001ea400018e7983 */ /* 0x000f280000300800 */
[----:B------:R1:W-:Y:S02]  /*a7600*/  @P4 STG.E desc[UR4][R30.64], R140 ;  /* 0x0000008c1e004986 */ /* 0x0003e4000c101904 */
[----:B-1----:R-:W-:-:S02]  /*a7610*/  IMAD.WIDE R30, R139, 0x4, R8 ;  /* 0x000000048b1e7825 */ /* 0x002fc400078e0208 */
[----:B------:R-:W3:Y:S04]  /*a7620*/  LDL.LU R140, [R1+0x1d54] ;  /* 0x001d5400018c7983 */ /* 0x000ee80000300800 */
[----:B------:R-:W3:Y:S04]  /*a7630*/  LDL.LU R139, [R1+0x1954] ;  /* 0x00195400018b7983 */ /* 0x000ee80000300800 */
[----:B--2---:R1:W-:Y:S04]  /*a7640*/  @P5 STG.E desc[UR4][R30.64], R138 ;  /* 0x0000008a1e005986 */ /* 0x0043e8000c101904 */
[----:B-1----:R-:W2:Y:S04]  /*a7650*/  LDL.LU R138, [R1+0x234c] ;  /* 0x00234c00018a7983 */ /* 0x002ea80000300800 */
        /* <DEDUP_REMOVED lines=37> */
[----:B----4-:R1:W-:Y:S02]  /*a78b0*/  @P2 STG.E desc[UR4][R30.64], R142 ;  /* 0x0000008e1e002986 */ /* 0x0103e4000c101904 */
        /* <DEDUP_REMOVED lines=53> */
[----:B-1----:R-:W-:Y:S02]  /*a7c10*/  IMAD.WIDE R30, R141, 0x4, R8 ;  /* 0x000000048d1e7825 */ /* 0x002fe400078e0208 */
[----:B------:R-:W4:Y:S04]  /*a7c20*/  LDL.LU R143, [R1+0x155c] ;  /* 0x00155c00018f7983 */ /* 0x000f280000300800 */
[----:B------:R-:W4:Y:S04]  /*a7c30*/  LDL.LU R141, [R1+0x115c] ;  /* 0x00115c00018d7983 */ /* 0x000f280000300800 */
[----:B--2---:R1:W-:Y:S04]  /*a7c40*/  @P2 STG.E desc[UR4][R30.64], R142 ;  /* 0x0000008e1e002986 */ /* 0x0043e8000c101904 */
[----:B-1----:R-:W2:Y:S01]  /*a7c50*/  LDL.LU R142, [R1+0xd5c] ;  /* 0x000d5c00018e7983 */ /* 0x002ea20000300800 */
[----:B---3--:R-:W-:-:S05]  /*a7c60*/  IMAD.WIDE R30, R144, 0x4, R2 ;  /* 0x00000004901e7825 */ /* 0x008fca00078e0202 */
[----:B------:R1:W-:Y:S02]  /*a7c70*/  @P3 STG.E desc[UR4][R30.64], R140 ;  /* 0x0000008c1e003986 */ /* 0x0003e4000c101904 */
[----:B-1----:R-:W-:Y:S02]  /*a7c80*/  IMAD.WIDE R30, R144, 0x4, R4 ;  /* 0x00000004901e7825 */ /* 0x002fe400078e0204 */
[----:B------:R-:W3:Y:S04]  /*a7c90*/  LDL.LU R140, [R1+0x96c] ;  /* 0x00096c00018c7983 */ /* 0x000ee80000300800 */
[----:B----4-:R1:W-:Y:S04]  /*a7ca0*/  @P4 STG.E desc[UR4][R30.64], R139 ;  /* 0x0000008b1e004986 */ /* 0x0103e8000c101904 */
[----:B-1----:R-:W4:Y:S01]  /*a7cb0*/  LDL.LU R139, [R1+0x2360] ;  /* 0x00236000018b7983 */ /* 0x002f220000300800 */
[----:B------:R-:W-:Y:S01]  /*a7cc0*/  LOP3.LUT P5, RZ, R22, 0x80000000, RZ, 0xc0, !PT ;  /* 0x8000000016ff7812 */ /* 0x000fe200078ac0ff */
[----:B------:R-:W-:-:S12]  /*a7cd0*/  IMAD.WIDE R30, R144, 0x4, R6 ;  /* 0x00000004901e7825 */ /* 0x000fd800078e0206 */
[----:B------:R1:W-:Y:S04]  /*a7ce0*/  @P5 STG.E desc[UR4][R30.64], R138 ;  /* 0x0000008a1e005986 */ /* 0x0003e8000c101904 */
[----:B-1----:R-:W3:Y:S04]  /*a7cf0*/  LDL.LU R138, [R1+0x56c] ;  /* 0x00056c00018a7983 */ /* 0x002ee80000300800 */
[----:B------:R-:W3:Y:S04]  /*a7d00*/  LDL.LU R152, [R1+0x2364] ;  /* 0x0023640001987983 */ /* 0x000ee80000300800 */
[----:B------:R-:W3:Y:S04]  /*a7d10*/  LDL.LU R136, [R1+0x1d60] ;  /* 0x001d600001887983 */ /* 0x000ee80000300800 */
[----:B------:R-:W3:Y:S01]  /*a7d20*/  LDL.LU R137, [R1+0x1960] ;  /* 0x0019600001897983 */ /* 0x000ee20000300800 */
        /* <DEDUP_REMOVED lines=9> */
[----:B------:R-:W-:Y:S01]  /*a7dc0*/  LOP3.LUT R16, R16, 0xfffffffe, RZ, 0xc0, !PT ;  /* 0xfffffffe10107812 */ /* 0x000fe200078ec0ff */
[----:B------:R-:W3:Y:S01]  /*a7dd0*/  LDL.LU R150, [R1+0x970] ;  /* 0x0009700001967983 */ /* 0x000ee20000300800 */
[C---:B------:R-:W-:Y:S02]  /*a7de0*/  LOP3.LUT P2, RZ, R23.reuse, 0x1, RZ, 0xc0, !PT ;  /* 0x0000000117ff7812 */ /* 0x040fe4000784c0ff */
[----:B------:R-:W-:Y:S01]  /*a7df0*/  LOP3.LUT P3, RZ, R23, 0x2, RZ, 0xc0, !PT ;  /* 0x0000000217ff7812 */ /* 0x000fe2000786c0ff */
[----:B------:R-:W3:Y:S04]  /*a7e00*/  LDL.LU R148, [R1+0x570] ;  /* 0x0005700001947983 */ /* 0x000ee80000300800 */
[----:B------:R-:W-:Y:S02]  /*a7e10*/  @P6 LOP3.LUT R17, R17, 0x80000000, RZ, 0xfc, !PT ;  /* 0x8000000011116812 */ /* 0x000fe400078efcff */
[----:B------:R-:W-:-:S13]  /*a7e20*/  LOP3.LUT P6, RZ, R23, 0x400, RZ, 0xc0, !PT ;  /* 0x0000040017ff7812 */ /* 0x000fda00078cc0ff */
[----:B------:R-:W-:Y:S02]  /*a7e30*/  @P6 LOP3.LUT R16, R16, 0x1, RZ, 0xfc, !PT ;  /* 0x0000000110106812 */ /* 0x000fe400078efcff */
[----:B------:R-:W-:Y:S02]  /*a7e40*/  LOP3.LUT P6, RZ, R23, 0x200, RZ, 0xc0, !PT ;  /* 0x0000020017ff7812 */ /* 0x000fe400078cc0ff */
[----:B------:R-:W-:Y:S01]  /*a7e50*/  LOP3.LUT R16, R16, 0xfffffffd, RZ, 0xc0, !PT ;  /* 0xfffffffd10107812 */ /* 0x000fe200078ec0ff */
[----:B------:R-:W-:-:S10]  /*a7e60*/  IMAD.WIDE R30, R144, 0x4, R8 ;  /* 0x00000004901e7825 */ /* 0x000fd400078e0208 */
        /* <DEDUP_REMOVED lines=11> */
[C---:B------:R-:W-:Y:S01]  /*a7f20*/  LOP3.LUT P6, RZ, R23.reuse, 0x20, RZ, 0xc0, !PT ;  /* 0x0000002017ff7812 */ /* 0x040fe200078cc0ff */
[----:B------:R4:W-:Y:S01]  /*a7f30*/  @P2 STG.E desc[UR4][R30.64], R143 ;  /* 0x0000008f1e002986 */ /* 0x0009e2000c101904 */
[----:B------:R-:W-:Y:S02]  /*a7f40*/  LOP3.LUT P5, RZ, R23, 0x8, RZ, 0xc0, !PT ;  /* 0x0000000817ff7812 */ /* 0x000fe400078ac0ff */
[----:B------:R-:W-:-:S09]  /*a7f50*/  LOP3.LUT R16, R16, 0xffffffdf, RZ, 0xc0, !PT ;  /* 0xffffffdf10107812 */ /* 0x000fd200078ec0ff */
[----:B------:R-:W-:Y:S02]  /*a7f60*/  @P6 LOP3.LUT R16, R16, 0x20, RZ, 0xfc, !PT ;  /* 0x0000002010106812 */ /* 0x000fe400078efcff */
[----:B------:R-:W-:Y:S01]  /*a7f70*/  LOP3.LUT P6, RZ, R23, 0x10, RZ, 0xc0, !PT ;  /* 0x0000001017ff7812 */ /* 0x000fe200078cc0ff */
[----:B----4-:R-:W-:-:S05]  /*a7f80*/  IMAD.WIDE R30, R139, 0x4, R2 ;  /* 0x000000048b1e7825 */ /* 0x010fca00078e0202 */
[----:B------:R1:W-:Y:S04]  /*a7f90*/  @P3 STG.E desc[UR4][R30.64], R141 ;  /* 0x0000008d1e003986 */ /* 0x0003e8000c101904 */
[----:B-1----:R-:W4:Y:S04]  /*a7fa0*/  LDL.LU R141, [R1+0x236c] ;  /* 0x00236c00018d7983 */ /* 0x002f280000300800 */
[----:B------:R-:W4:Y:S04]  /*a7fb0*/  LDL.LU R145, [R1+0x170] ;  /* 0x0001700001917983 */ /* 0x000f280000300800 */
[----:B------:R-:W4:Y:S04]  /*a7fc0*/  LDL.LU R146, [R1+0x1d64] ;  /* 0x001d640001927983 */ /* 0x000f280000300800 */
[----:B------:R-:W4:Y:S01]  /*a7fd0*/  LDL.LU R144, [R1+0x1964] ;  /* 0x0019640001907983 */ /* 0x000f220000300800 */
[----:B------:R-:W-:-:S03]  /*a7fe0*/  IMAD.WIDE R30, R139, 0x4, R4 ;  /* 0x000000048b1e7825 */ /* 0x000fc600078e0204 */
[----:B------:R-:W4:Y:S04]  /*a7ff0*/  LDL.LU R143, [R1+0x1564] ;  /* 0x00156400018f7983 */ /* 0x000f280000300800 */
[----:B--2---:R1:W-:Y:S02]  /*a8000*/  @P4 STG.E desc[UR4][R30.64], R142 ;  /* 0x0000008e1e004986 */ /* 0x0043e4000c101904 */
[----:B-1----:R-:W-:-:S05]  /*a8010*/  IMAD.WIDE R30, R139, 0x4, R6 ;  /* 0x000000048b1e7825 */ /* 0x002fca00078e0206 */
[----:B---3--:R1:W-:Y:S02]  /*a8020*/  @P5 STG.E desc[UR4][R30.64], R140 ;  /* 0x0000008c1e005986 */ /* 0x0083e4000c101904 */
[----:B-1----:R-:W-:Y:S02]  /*a8030*/  IMAD.WIDE R30, R139, 0x4, R8 ;  /* 0x000000048b1e7825 */ /* 0x002fe400078e0208 */
[----:B------:R-:W2:Y:S04]  /*a8040*/  LDL.LU R140, [R1+0x1164] ;  /* 0x00116400018c7983 */ /* 0x000ea80000300800 */
[----:B------:R1:W-:Y:S04]  /*a8050*/  @P6 STG.E desc[UR4][R30.64], R138 ;  /* 0x0000008a1e006986 */ /* 0x0003e8000c101904 */
[----:B------:R-:W3:Y:S04]  /*a8060*/  LDL.LU R139, [R1+0xd64] ;  /* 0x000d6400018b7983 */ /* 0x000ee80000300800 */
[----:B-1----:R-:W3:Y:S04]  /*a8070*/  LDL.LU R138, [R1+0x974] ;  /* 0x00097400018a7983 */ /* 0x002ee80000300800 */
[----:B------:R-:W3:Y:S01]  /*a8080*/  LDL.LU R142, [R1+0x2370] ;  /* 0x00237000018e7983 */ /* 0x000ee20000300800 */
        /* <DEDUP_REMOVED lines=12> */
[C---:B------:R-:W-:Y:S01]  /*a8150*/  LOP3.LUT P6, RZ, R16.reuse, 0x2, RZ, 0xc0, !PT ;  /* 0x0000000210ff7812 */ /* 0x040fe200078cc0ff */
[----:B-1----:R-:W-:Y:S01]  /*a8160*/  IMAD.WIDE R30, R147, 0x4, R2 ;  /* 0x00000004931e7825 */ /* 0x002fe200078e0202 */
        /* <DEDUP_REMOVED lines=11> */
[----:B-1----:R-:W-:Y:S01]  /*a8220*/  IMAD.WIDE R30, R147, 0x4, R8 ;  /* 0x00000004931e7825 */ /* 0x002fe200078e0208 */
[C---:B------:R-:W-:Y:S02]  /*a8230*/  LOP3.LUT P2, RZ, R23.reuse, 0x8000, RZ, 0xc0, !PT ;  /* 0x0000800017ff7812 */ /* 0x040fe4000784c0ff */
[C---:B------:R-:W-:Y:S02]  /*a8240*/  LOP3.LUT P3, RZ, R23.reuse, 0x10000, RZ, 0xc0, !PT ;  /* 0x0001000017ff7812 */ /* 0x040fe4000786c0ff */
[C---:B------:R-:W-:Y:S02]  /*a8250*/  LOP3.LUT P4, RZ, R23.reuse, 0x20000, RZ, 0xc0, !PT ;  /* 0x0002000017ff7812 */ /* 0x040fe4000788c0ff */
[----:B------:R-:W-:-:S03]  /*a8260*/  LOP3.LUT P5, RZ, R23, 0x40000, RZ, 0xc0, !PT ;  /* 0x0004000017ff7812 */ /* 0x000fc600078ac0ff */
[----:B----4-:R1:W-:Y:S02]  /*a8270*/  @P6 STG.E desc[UR4][R30.64], R145 ;  /* 0x000000911e006986 */ /* 0x0103e4000c101904 */
[----:B-1----:R-:W-:-:S05]  /*a8280*/  IMAD.WIDE R30, R141, 0x4, R2 ;  /* 0x000000048d1e7825 */ /* 0x002fca00078e0202 */
[----:B------:R1:W-:Y:S02]  /*a8290*/  @P0 STG.E desc[UR4][R30.64], R146 ;  /* 0x000000921e000986 */ /* 0x0003e4000c101904 */
[----:B-1----:R-:W-:-:S05]  /*a82a0*/  IMAD.WIDE R30, R141, 0x4, R4 ;  /* 0x000000048d1e7825 */ /* 0x002fca00078e0204 */
[----:B------:R1:W-:Y:S04]  /*a82b0*/  @P1 STG.E desc[UR4][R30.64], R144 ;  /* 0x000000901e001986 */ /* 0x0003e8000c101904 */
[----:B-1----:R-:W4:Y:S01]  /*a82c0*/  LDL.LU R144, [R1+0x574] ;  /* 0x0005740001907983 */ /* 0x002f220000300800 */
[----:B------:R-:W-:-:S05]  /*a82d0*/  IMAD.WIDE R30, R141, 0x4, R6 ;  /* 0x000000048d1e7825 */ /* 0x000fca00078e0206 */
[----:B------:R1:W-:Y:S02]  /*a82e0*/  @P2 STG.E desc[UR4][R30.64], R143 ;  /* 0x0000008f1e002986 */ /* 0x0003e4000c101904 */
[----:B-1----:R-:W-:Y:S02]  /*a82f0*/  IMAD.WIDE R30, R141, 0x4, R8 ;  /* 0x000000048d1e7825 */ /* 0x002fe400078e0208 */
[----:B------:R-:W4:Y:S04]  /*a8300*/  LDL.LU R143, [R1+0x174] ;  /* 0x00017400018f7983 */ /* 0x000f280000300800 */
[----:B--2---:R3:W-:Y:S04]  /*a8310*/  @P3 STG.E desc[UR4][R30.64], R140 ;  /* 0x0000008c1e003986 */ /* 0x0047e8000c101904 */
[----:B------:R-:W2:Y:S01]  /*a8320*/  LDL.LU R141, [R1+0x1d68] ;  /* 0x001d6800018d7983 */ /* 0x000ea20000300800 */
[----:B---3--:R-:W-:-:S03]  /*a8330*/  IMAD.WIDE R30, R142, 0x4, R2 ;  /* 0x000000048e1e7825 */ /* 0x008fc600078e0202 */
[----:B------:R-:W3:Y:S04]  /*a8340*/  LDL.LU R140, [R1+0x1968] ;  /* 0x00196800018c7983 */ /* 0x000ee80000300800 */
[----:B------:R1:W-:Y:S02]  /*a8350*/  @P4 STG.E desc[UR4][R30.64], R139 ;  /* 0x0000008b1e004986 */ /* 0x0003e4000c101904 */
[----:B-1----:R-:W-:Y:S02]  /*a8360*/  IMAD.WIDE R30, R142, 0x4, R4 ;  /* 0x000000048e1e7825 */ /* 0x002fe400078e0204 */
[----:B------:R-:W3:Y:S04]  /*a8370*/  LDL.LU R139, [R1+0x1568] ;  /* 0x00156800018b7983 */ /* 0x000ee80000300800 */
[----:B------:R1:W-:Y:S04]  /*a8380*/  @P5 STG.E desc[UR4][R30.64], R138 ;  /* 0x0000008a1e005986 */ /* 0x0003e8000c101904 */
[----:B-1----:R-:W2:Y:S01]  /*a8390*/  LDL.LU R138, [R1+0x2374] ;  /* 0x00237400018a7983 */ /* 0x002ea20000300800 */
        /* <DEDUP_REMOVED lines=9> */
[----:B------:R-:W-:Y:S01]  /*a8430*/  LOP3.LUT P2, RZ, R23, 0x80000, RZ, 0xc0, !PT ;  /* 0x0008000017ff7812 */ /* 0x000fe2000784c0ff */
        /* <DEDUP_REMOVED lines=29> */
[----:B----4-:R1:W-:Y:S02]  /*a8610*/  @P2 STG.E desc[UR4][R30.64], R144 ;  /* 0x000000901e002986 */ /* 0x0103e4000c101904 */
[----:B-1----:R-:W-:Y:S02]  /*a8620*/  IMAD.WIDE R30, R142, 0x4, R8 ;  /* 0x000000048e1e7825 */ /* 0x002fe400078e0208 */
[----:B------:R-:W4:Y:S04]  /*a8630*/  LDL.LU R142, [R1+0x2380] ;  /* 0x00238000018e7983 */ /* 0x000f280000300800 */
[----:B------:R-:W4:Y:S04]  /*a8640*/  LDL.LU R149, [R1+0x178] ;  /* 0x0001780001957983 */ /* 0x000f280000300800 */
[----:B------:R1:W-:Y:S04]  /*a8650*/  @P3 STG.E desc[UR4][R30.64], R143 ;  /* 0x0000008f1e003986 */ /* 0x0003e8000c101904 */
[----:B------:R-:W4:Y:S04]  /*a8660*/  LDL.LU R144, [R1+0xd6c] ;  /* 0x000d6c0001907983 */ /* 0x000f280000300800 */
        /* <DEDUP_REMOVED lines=8> */
[----:B------:R1:W-:Y:S02]  /*a86f0*/  @P6 STG.E desc[UR4][R30.64], R139 ;  /* 0x0000008b1e006986 */ /* 0x0003e4000c101904 */
[----:B-1----:R-:W-:Y:S02]  /*a8700*/  IMAD.WIDE R30, R138, 0x4, R8 ;  /* 0x000000048a1e7825 */ /* 0x002fe400078e0208 */
        /* <DEDUP_REMOVED lines=21> */
[----:B----4-:R1:W-:Y:S01]  /*a8860*/  @P6 STG.E desc[UR4][R30.64], R149 ;  /* 0x000000951e006986 */ /* 0x0103e2000c101904 */
[----:B------:R-:W-:Y:S01]  /*a8870*/  LOP3.LUT P6, RZ, R17, 0x1000000, RZ, 0xc0, !PT ;  /* 0x0100000011ff7812 */ /* 0x000fe200078cc0ff */
[----:B-1----:R-:W-:-:S12]  /*a8880*/  IMAD.WIDE R30, R145, 0x4, R2 ;  /* 0x00000004911e7825 */ /* 0x002fd800078e0202 */
[----:B------:R1:W-:Y:S01]  /*a8890*/  @P6 STG.E desc[UR4][R30.64], R150 ;  /* 0x000000961e006986 */ /* 0x0003e2000c101904 */
[----:B------:R-:W-:Y:S01]  /*a88a0*/  LOP3.LUT P6, RZ, R17, 0x800000, RZ, 0xc0, !PT ;  /* 0x0080000011ff7812 */ /* 0x000fe200078cc0ff */
[----:B-1----:R-:W-:Y:S02]  /*a88b0*/  IMAD.WIDE R30, R145, 0x4, R4 ;  /* 0x00000004911e7825 */ /* 0x002fe400078e0204 */
[----:B------:R-:W4:Y:S10]  /*a88c0*/  LDL.LU R150, [R1+0x238c] ;  /* 0x00238c0001967983 */ /* 0x000f340000300800 */
        /* <DEDUP_REMOVED lines=9> */
[----:B------:R1:W-:Y:S02]  /*a8960*/  @P2 STG.E desc[UR4][R30.64], R143 ;  /* 0x0000008f1e002986 */ /* 0x0003e4000c101904 */
[----:B-1----:R-:W-:-:S05]  /*a8970*/  IMAD.WIDE R30, R142, 0x4, R6 ;  /* 0x000000048e1e7825 */ /* 0x002fca00078e0206 */
[----:B--2---:R1:W-:Y:S02]  /*a8980*/  @P3 STG.E desc[UR4][R30.64], R141 ;  /* 0x0000008d1e003986 */ /* 0x0043e4000c101904 */
[----:B-1----:R-:W-:Y:S02]  /*a8990*/  IMAD.WIDE R30, R142, 0x4, R8 ;  /* 0x000000048e1e7825 */ /* 0x002fe400078e0208 */
[----:B------:R-:W2:Y:S04]  /*a89a0*/  LDL.LU R142, [R1+0x1970] ;  /* 0x00197000018e7983 */ /* 0x000ea80000300800 */
[----:B---3--:R1:W-:Y:S04]  /*a89b0*/  @P4 STG.E desc[UR4][R30.64], R140 ;  /* 0x0000008c1e004986 */ /* 0x0083e8000c101904 */
[----:B-1----:R-:W3:Y:S01]  /*a89c0*/  LDL.LU R140, [R1+0x1570] ;  /* 0x00157000018c7983 */ /* 0x002ee20000300800 */
[----:B------:R-:W-:-:S03]  /*a89d0*/  IMAD.WIDE R30, R139, 0x4, R2 ;  /* 0x000000048b1e7825 */ /* 0x000fc600078e0202 */
        /* <DEDUP_REMOVED lines=26> */
[C---:B------:R-:W-:Y:S01]  /*a8b80*/  LOP3.LUT P4, RZ, R24.reuse, 0x100, RZ, 0xc0, !PT ;  /* 0x0000010018ff7812 */ /* 0x040fe2000788c0ff */
        /* <DEDUP_REMOVED lines=26> */
[----:B----4-:R1:W-:Y:S04]  /*a8d30*/  @P4 STG.E desc[UR4][R30.64], R244 ;  /* 0x000000f41e004986 */ /* 0x0103e8000c101904 */
[----:B------:R-:W4:Y:S01]  /*a8d40*/  LDL.LU R139, [R1+0x2394] ;  /* 0x00239400018b7983 */ /* 0x000f220000300800 */
[----:B-1----:R-:W-:-:S05]  /*a8d50*/  IMAD.WIDE R30, R138, 0x4, R2 ;  /* 0x000000048a1e7825 */ /* 0x002fca00078e0202 */
        /* <DEDUP_REMOVED lines=40> */
[----:B------:R1:W-:Y:S02]  /*a8fe0*/  @P2 STG.E desc[UR4][R30.64], R141 ;  /* 0x0000008d1e002986 */ /* 0x0003e4000c101904 */
[----:B-1----:R-:W-:-:S05]  /*a8ff0*/  IMAD.WIDE R30, R139, 0x4, R4 ;  /* 0x000000048b1e7825 */ /* 0x002fca00078e0204 */
[----:B--2---:R1:W-:Y:S02]  /*a9000*/  @P3 STG.E desc[UR4][R30.64], R142 ;  /* 0x0000008e1e003986 */ /* 0x0043e4000c101904 */
[----:B-1----:R-:W-:-:S05]  /*a9010*/  IMAD.WIDE R30, R139, 0x4, R6 ;  /* 0x000000048b1e7825 */ /* 0x002fca00078e0206 */
[----:B---3--:R1:W-:Y:S02]  /*a9020*/  @P4 STG.E desc[UR4][R30.64], R140 ;  /* 0x0000008c1e004986 */ /* 0x0083e4000c101904 */
[----:B-1----:R-:W-:-:S05]  /*a9030*/  IMAD.WIDE R30, R139, 0x4, R8 ;  /* 0x000000048b1e7825 */ /* 0x002fca00078e0208 */
[----:B------:R1:W-:Y:S04]  /*a9040*/  @P5 STG.E desc[UR4][R30.64], R138 ;  /* 0x0000008a1e005986 */ /* 0x0003e8000c101904 */
[----:B-1----:R-:W2:Y:S04]  /*a9050*/  LDL.LU R138, [R1+0xd78] ;  /* 0x000d7800018a7983 */ /* 0x002ea80000300800 */
[----:B------:R-:W3:Y:S04]  /*a9060*/  LDL.LU R144, [R1+0x988] ;  /* 0x0009880001907983 */ /* 0x000ee80000300800 */
[----:B------:R-:W4:Y:S04]  /*a9070*/  LDL.LU R143, [R1+0x588] ;  /* 0x00058800018f7983 */ /* 0x000f280000300800 */
[----:B------:R-:W2:Y:S04]  /*a9080*/  LDL.LU R141, [R1+0x2398] ;  /* 0x00239800018d7983 */ /* 0x000ea80000300800 */
[----:B------:R-:W4:Y:S04]  /*a9090*/  LDL.LU R142, [R1+0x188] ;  /* 0x00018800018e7983 */ /* 0x000f280000300800 */
[----:B------:R-:W4:Y:S04]  /*a90a0*/  LDL.LU R140, [R1+0x1d7c] ;  /* 0x001d7c00018c7983 */ /* 0x000f280000300800 */
[----:B------:R-:W4:Y:S04]  /*a90b0*/  LDL.LU R139, [R1+0x197c] ;  /* 0x00197c00018b7983 */ /* 0x000f280000300800 */
[----:B------:R-:W4:Y:S01]  /*a90c0*/  LDL.LU R79, [R1+0x239c] ;  /* 0x00239c00014f7983 */ /* 0x000f220000300800 */
[----:B------:R-:W-:-:S02]  /*a90d0*/  LOP3.LUT P2, RZ, R24, 0x2000000, RZ, 0xc0, !PT ;  /* 0x0200000018ff7812 */ /* 0x000fc4000784c0ff */
        /* <DEDUP_REMOVED lines=15> */
[----:B------:R1:W-:Y:S04]  /*a91d0*/  @P2 STG.E desc[UR4][R30.64], R138 ;  /* 0x0000008a1e002986 */ /* 0x0003e8000c101904 */
[----:B-1----:R-:W2:Y:S04]  /*a91e0*/  LDL.LU R138, [R1+0x157c] ;  /* 0x00157c00018a7983 */ /* 0x002ea80000300800 */
[----:B------:R-:W2:Y:S04]  /*a91f0*/  LDL.LU R152, [R1+0x117c] ;  /* 0x00117c0001987983 */ /* 0x000ea80000300800 */
[----:B------:R-:W2:Y:S01]  /*a9200*/  LDL.LU R151, [R1+0xd7c] ;  /* 0x000d7c0001977983 */ /* 0x000ea20000300800 */
[----:B------:R-:W-:-:S02]  /*a9210*/  @P6 LOP3.LUT R17, R17, 0x400, RZ, 0xfc, !PT ;  /* 0x0000040011116812 */ /* 0x000fc400078efcff */
[----:B------:R-:W-:Y:S01]  /*a9220*/  LOP3.LUT P6, RZ, R25, 0x1, RZ, 0xc0, !PT ;  /* 0x0000000119ff7812 */ /* 0x000fe200078cc0ff */
[----:B------:R-:W2:Y:S01]  /*a9230*/  LDL.LU R149, [R1+0x98c] ;  /* 0x00098c0001957983 */ /* 0x000ea20000300800 */
[----:B------:R-:W-:Y:S02]  /*a9240*/  LOP3.LUT R17, R17, 0xfffff7ff, RZ, 0xc0, !PT ;  /* 0xfffff7ff11117812 */ /* 0x000fe400078ec0ff */
[C---:B------:R-:W-:Y:S01]  /*a9250*/  LOP3.LUT P3, RZ, R24.reuse, 0x4000000, RZ, 0xc0, !PT ;  /* 0x0400000018ff7812 */ /* 0x040fe2000786c0ff */
[----:B------:R-:W2:Y:S01]  /*a9260*/  LDL.LU R150, [R1+0x58c] ;  /* 0x00058c0001967983 */ /* 0x000ea20000300800 */
[----:B------:R-:W-:-:S07]  /*a9270*/  LOP3.LUT P4, RZ, R24, 0x8000000, RZ, 0xc0, !PT ;  /* 0x0800000018ff7812 */ /* 0x000fce000788c0ff */
[----:B------:R-:W-:Y:S02]  /*a9280*/  @P6 LOP3.LUT R17, R17, 0x800, RZ, 0xfc, !PT ;  /* 0x0000080011116812 */ /* 0x000fe400078efcff */
[----:B------:R-:W-:Y:S01]  /*a9290*/  LOP3.LUT P6, RZ, R24, 0x80000000, RZ, 0xc0, !PT ;  /* 0x8000000018ff7812 */ /* 0x000fe200078cc0ff */
[----:B------:R-:W-:Y:S01]  /*a92a0*/  IMAD.WIDE R30, R141, 0x4, R4 ;  /* 0x000000048d1e7825 */ /* 0x000fe200078e0204 */
[----:B------:R-:W-:-:S04]  /*a92b0*/  LOP3.LUT R17, R17, 0xffffefff, RZ, 0xc0, !PT ;  /* 0xffffefff11117812 */ /* 0x000fc800078ec0ff */
[----:B---3--:R1:W-:Y:S07]  /*a92c0*/  @P3 STG.E desc[UR4][R30.64], R144 ;  /* 0x000000901e003986 */ /* 0x0083ee000c101904 */
[----:B------:R-:W-:Y:S02]  /*a92d0*/  @P6 LOP3.LUT R17, R17, 0x1000, RZ, 0xfc, !PT ;  /* 0x0000100011116812 */ /* 0x000fe400078efcff */
[C---:B------:R-:W-:Y:S01]  /*a92e0*/  LOP3.LUT P6, RZ, R24.reuse, 0x40000000, RZ, 0xc0, !PT ;  /* 0x4000000018ff7812 */ /* 0x040fe200078cc0ff */
[----:B-1----:R-:W-:Y:S01]  /*a92f0*/  IMAD.WIDE R30, R141, 0x4, R6 ;  /* 0x000000048d1e7825 */ /* 0x002fe200078e0206 */
[----:B------:R-:W-:-:S04]  /*a9300*/  LOP3.LUT P5, RZ, R24, 0x10000000, RZ, 0xc0, !PT ;  /* 0x1000000018ff7812 */ /* 0x000fc800078ac0ff */
[----:B----4-:R1:W-:Y:S01]  /*a9310*/  @P4 STG.E desc[UR4][R30.64], R143 ;  /* 0x0000008f1e004986 */ /* 0x0103e2000c101904 */
[----:B------:R-:W-:-:S03]  /*a9320*/  LOP3.LUT R17, R17, 0xffffdfff, RZ, 0xc0, !PT ;  /* 0xffffdfff11117812 */ /* 0x000fc600078ec0ff */
[----:B-1----:R-:W3:Y:S04]  /*a9330*/  LDL.LU R143, [R1+0x23a4] ;  /* 0x0023a400018f7983 */ /* 0x002ee80000300800 */
[----:B------:R-:W4:Y:S01]  /*a9340*/  LDL.LU R147, [R1+0x18c] ;  /* 0x00018c0001937983 */ /* 0x000f220000300800 */
[----:B------:R-:W-:Y:S02]  /*a9350*/  @P6 LOP3.LUT R17, R17, 0x2000, RZ, 0xfc, !PT ;  /* 0x0000200011116812 */ /* 0x000fe400078efcff */
[----:B------:R-:W-:Y:S01]  /*a9360*/  LOP3.LUT P6, RZ, R24, 0x20000000, RZ, 0xc0, !PT ;  /* 0x2000000018ff7812 */ /* 0x000fe200078cc0ff */
[----:B------:R-:W-:Y:S01]  /*a9370*/  IMAD.WIDE R30, R141, 0x4, R8 ;  /* 0x000000048d1e7825 */ /* 0x000fe200078e0208 */
[----:B------:R-:W3:Y:S04]  /*a9380*/  LDL.LU R145, [R1+0x1eb0] ;  /* 0x001eb00001917983 */ /* 0x000ee80000300800 */
[----:B------:R1:W-:Y:S04]  /*a9390*/  @P5 STG.E desc[UR4][R30.64], R142 ;  /* 0x0000008e1e005986 */ /* 0x0003e8000c101904 */
[----:B------:R-:W3:Y:S04]  /*a93a0*/  LDL.LU R146, [R1+0x1d80] ;  /* 0x001d800001927983 */ /* 0x000ee80000300800 */
[----:B------:R-:W3:Y:S01]  /*a93b0*/  LDL.LU R144, [R1+0x1980] ;  /* 0x0019800001907983 */ /* 0x000ee20000300800 */
[----:B-1----:R-:W-:-:S03]  /*a93c0*/  IMAD.WIDE R30, R79, 0x4, R2 ;  /* 0x000000044f1e7825 */ /* 0x002fc600078e0202 */
[----:B------:R-:W3:Y:S04]  /*a93d0*/  LDL.LU R141, [R1+0x1580] ;  /* 0x00158000018d7983 */ /* 0x000ee80000300800 */
[----:B------:R1:W-:Y:S01]  /*a93e0*/  @P6 STG.E desc[UR4][R30.64], R140 ;  /* 0x0000008c1e006986 */ /* 0x0003e2000c101904 */
[----:B------:R-:W-:-:S03]  /*a93f0*/  LOP3.LUT P6, RZ, R17, 0x2000, RZ, 0xc0, !PT ;  /* 0x0000200011ff7812 */ /* 0x000fc600078cc0ff */
[----:B------:R-:W3:Y:S01]  /*a9400*/  LDL.LU R142, [R1+0x23a8] ;  /* 0x0023a800018e7983 */ /* 0x000ee20000300800 */
[----:B-1----:R-:W-:-:S03]  /*a9410*/  IMAD.WIDE R30, R79, 0x4, R4 ;  /* 0x000000044f1e7825 */ /* 0x002fc600078e0204 */
[----:B------:R-:W3:Y:S06]  /*a9420*/  LDL.LU R140, [R1+0x1180] ;  /* 0x00118000018c7983 */ /* 0x000eec0000300800 */
[----:B------:R1:W-:Y:S01]  /*a9430*/  @P6 STG.E desc[UR4][R30.64], R139 ;  /* 0x0000008b1e006986 */ /* 0x0003e2000c101904 */
[----:B------:R-:W-:-:S03]  /*a9440*/  LOP3.LUT P6, RZ, R17, 0x1000, RZ, 0xc0, !PT ;  /* 0x0000100011ff7812 */ /* 0x000fc600078cc0ff */
[----:B-1----:R-:W3:Y:S01]  /*a9450*/  LDL.LU R139, [R1+0xd80] ;  /* 0x000d8000018b7983 */ /* 0x002ee20000300800 */
        /* <DEDUP_REMOVED lines=17> */
[----:B----4-:R3:W-:Y:S01]  /*a9570*/  @P6 STG.E desc[UR4][R30.64], R147 ;  /* 0x000000931e006986 */ /* 0x0107e2000c101904 */
[----:B------:R-:W-:Y:S02]  /*a9580*/  LOP3.LUT P6, RZ, R17, 0x40, RZ, 0xc0, !PT ;  /* 0x0000004011ff7812 */ /* 0x000fe400078cc0ff */
[C---:B------:R-:W-:Y:S02]  /*a9590*/  LOP3.LUT P0, RZ, R25.reuse, 0x40, RZ, 0xc0, !PT ;  /* 0x0000004019ff7812 */ /* 0x040fe4000780c0ff */
[----:B------:R-:W-:Y:S01]  /*a95a0*/  LOP3.LUT P1, RZ, R25, 0x80, RZ, 0xc0, !PT ;  /* 0x0000008019ff7812 */ /* 0x000fe2000782c0ff */
[----:B---3--:R-:W-:-:S08]  /*a95b0*/  IMAD.WIDE R30, R143, 0x4, R2 ;  /* 0x000000048f1e7825 */ /* 0x008fd000078e0202 */
        /* <DEDUP_REMOVED lines=10> */
[----:B------:R-:W3:Y:S04]  /*a9660*/  LDL.LU R143, [R1+0x590] ;  /* 0x00059000018f7983 */ /* 0x000ee80000300800 */
[----:B------:R1:W-:Y:S02]  /*a9670*/  @P2 STG.E desc[UR4][R30.64], R141 ;  /* 0x0000008d1e002986 */ /* 0x0003e4000c101904 */
[----:B-1----:R-:W-:-:S02]  /*a9680*/  IMAD.WIDE R30, R142, 0x4, R2 ;  /* 0x000000048e1e7825 */ /* 0x002fc400078e0202 */
        /* <DEDUP_REMOVED lines=26> */
[C---:B------:R-:W-:Y:S02]  /*a9830*/  LOP3.LUT P5, RZ, R25.reuse, 0x8000, RZ, 0xc0, !PT ;  /* 0x0000800019ff7812 */ /* 0x040fe400078ac0ff */
[----:B------:R-:W-:Y:S02]  /*a9840*/  LOP3.LUT P6, RZ, R25, 0x1000000, RZ, 0xc0, !PT ;  /* 0x0100000019ff7812 */ /* 0x000fe400078cc0ff */
[----:B------:R-:W-:Y:S01]  /*a9850*/  LOP3.LUT R18, R18, 0xbfffffff, RZ, 0xc0, !PT ;  /* 0xbfffffff12127812 */ /* 0x000fe200078ec0ff */
[----:B---3--:R1:W-:Y:S04]  /*a9860*/  @P2 STG.E desc[UR4][R30.64], R143 ;  /* 0x0000008f1e002986 */ /* 0x0083e8000c101904 */
[----:B-1----:R-:W3:Y:S06]  /*a9870*/  LDL.LU R143, [R1+0xd88] ;  /* 0x000d8800018f7983 */ /* 0x002eec0000300800 */
        /* <DEDUP_REMOVED lines=15> */
[----:B------:R-:W4:Y:S04]  /*a9970*/  LDL.LU R140, [R1+0x598] ;  /* 0x00059800018c7983 */ /* 0x000f280000300800 */
        /* <DEDUP_REMOVED lines=34> */
[----:B------:R-:W-:Y:S01]  /*a9ba0*/  @P6 STG.E desc[UR4][R30.64], R149 ;  /* 0x000000951e006986 */ /* 0x000fe2000c101904 */
[----:B------:R-:W-:Y:S01]  /*a9bb0*/  LOP3.LUT P6, RZ, R17, 0x1, RZ, 0xc0, !PT ;  /* 0x0000000111ff7812 */ /* 0x000fe200078cc0ff */
[----:B------:R-:W-:-:S12]  /*a9bc0*/  IMAD.WIDE R16, R147, 0x4, R4 ;  /* 0x0000000493107825 */ /* 0x000fd800078e0204 */
        /* <DEDUP_REMOVED lines=12> */
[C---:B------:R-:W-:Y:S01]  /*a9c90*/  LOP3.LUT P3, RZ, R25.reuse, 0x10000000, RZ, 0xc0, !PT ;  /* 0x1000000019ff7812 */ /* 0x040fe2000786c0ff */
[C---:B-1----:R-:W-:Y:S01]  /*a9ca0*/  IMAD.WIDE R16, R142.reuse, 0x4, R4 ;  /* 0x000000048e107825 */ /* 0x042fe200078e0204 */
[----:B------:R-:W-:Y:S01]  /*a9cb0*/  LOP3.LUT P4, RZ, R25, 0x20000000, RZ, 0xc0, !PT ;  /* 0x2000000019ff7812 */ /* 0x000fe2000788c0ff */
[----:B------:R-:W4:Y:S04]  /*a9cc0*/  LDL.LU R146, [R1+0x198c] ;  /* 0x00198c0001927983 */ /* 0x000f280000300800 */
[----:B---3--:R1:W-:Y:S02]  /*a9cd0*/  @P1 STG.E desc[UR4][R16.64], R143 ;  /* 0x0000008f10001986 */ /* 0x0083e4000c101904 */
[----:B-1----:R-:W-:-:S02]  /*a9ce0*/  IMAD.WIDE R16, R142, 0x4, R6 ;  /* 0x000000048e107825 */ /* 0x002fc400078e0206 */
[----:B------:R-:W3:Y:S04]  /*a9cf0*/  LDL.LU R143, [R1+0x158c] ;  /* 0x00158c00018f7983 */ /* 0x000ee80000300800 */
[----:B--2---:R1:W-:Y:S02]  /*a9d00*/  @P2 STG.E desc[UR4][R16.64], R141 ;  /* 0x0000008d10002986 */ /* 0x0043e4000c101904 */
[----:B-1----:R-:W-:Y:S02]  /*a9d10*/  IMAD.WIDE R16, R142, 0x4, R8 ;  /* 0x000000048e107825 */ /* 0x002fe400078e0208 */
[----:B------:R-:W2:Y:S04]  /*a9d20*/  LDL.LU R141, [R1+0x118c] ;  /* 0x00118c00018d7983 */ /* 0x000ea80000300800 */
[----:B----4-:R1:W-:Y:S04]  /*a9d30*/  @P3 STG.E desc[UR4][R16.64], R140 ;  /* 0x0000008c10003986 */ /* 0x0103e8000c101904 */
[----:B------:R-:W4:Y:S04]  /*a9d40*/  LDL.LU R142, [R1+0xd8c] ;  /* 0x000d8c00018e7983 */ /* 0x000f280000300800 */
[----:B-1----:R-:W4:Y:S01]  /*a9d50*/  LDL.LU R140, [R1+0x99c] ;  /* 0x00099c00018c7983 */ /* 0x002f220000300800 */
[----:B------:R-:W-:-:S05]  /*a9d60*/  IMAD.WIDE R16, R144, 0x4, R2 ;  /* 0x0000000490107825 */ /* 0x000fca00078e0202 */
[----:B------:R1:W-:Y:S04]  /*a9d70*/  @P4 STG.E desc[UR4][R16.64], R139 ;  /* 0x0000008b10004986 */ /* 0x0003e8000c101904 */
[----:B-1----:R-:W2:Y:S01]  /*a9d80*/  LDL.LU R139, [R1+0x23c0] ;  /* 0x0023c000018b7983 */ /* 0x002ea20000300800 */
[----:B------:R-:W-:Y:S01]  /*a9d90*/  LOP3.LUT P5, RZ, R25, 0x40000000, RZ, 0xc0, !PT ;  /* 0x4000000019ff7812 */ /* 0x000fe200078ac0ff */
[----:B------:R-:W-:-:S12]  /*a9da0*/  IMAD.WIDE R16, R144, 0x4, R4 ;  /* 0x0000000490107825 */ /* 0x000fd800078e0204 */
[----:B------:R1:W-:Y:S04]  /*a9db0*/  @P5 STG.E desc[UR4][R16.64], R138 ;  /* 0x0000008a10005986 */ /* 0x0003e8000c101904 */
[----:B-1----:R-:W4:Y:S01]  /*a9dc0*/  LDL.LU R138, [R1+0x59c] ;  /* 0x00059c00018a7983 */ /* 0x002f220000300800 */
[----:B------:R-:W-:Y:S02]  /*a9dd0*/  LOP3.LUT P6, RZ, R26, 0x800, RZ, 0xc0, !PT ;  /* 0x000008001aff7812 */ /* 0x000fe400078cc0ff */
        /* <DEDUP_REMOVED lines=8> */
[----:B------:R-:W4:Y:S01]  /*a9e60*/  LDL.LU R149, [R1+0x1190] ;  /* 0x0011900001957983 */ /* 0x000f220000300800 */
[----:B------:R-:W-:-:S03]  /*a9e70*/  LOP3.LUT P2, RZ, R25, 0x80000000, RZ, 0xc0, !PT ;  /* 0x8000000019ff7812 */ /* 0x000fc6000784c0ff */
[----:B------:R-:W4:Y:S04]  /*a9e80*/  LDL.LU R145, [R1+0x23c8] ;  /* 0x0023c80001917983 */ /* 0x000f280000300800 */
[----:B------:R-:W-:Y:S01]  /*a9e90*/  @P6 LOP3.LUT R18, R18, 0x800000, RZ, 0xfc, !PT ;  /* 0x0080000012126812 */ /* 0x000fe200078efcff */
[----:B------:R-:W4:Y:S01]  /*a9ea0*/  LDL.LU R150, [R1+0xd90] ;  /* 0x000d900001967983 */ /* 0x000f220000300800 */
[----:B------:R-:W-:Y:S02]  /*a9eb0*/  LOP3.LUT P6, RZ, R26, 0x200, RZ, 0xc0, !PT ;  /* 0x000002001aff7812 */ /* 0x000fe400078cc0ff */
[----:B------:R-:W-:Y:S02]  /*a9ec0*/  LOP3.LUT R18, R18, 0xfeffffff, RZ, 0xc0, !PT ;  /* 0xfeffffff12127812 */ /* 0x000fe400078ec0ff */
[----:B------:R-:W-:Y:S01]  /*a9ed0*/  LOP3.LUT P3, RZ, R26, 0x1, RZ, 0xc0, !PT ;  /* 0x000000011aff7812 */ /* 0x000fe2000786c0ff */
[----:B------:R-:W-:Y:S01]  /*a9ee0*/  IMAD.WIDE R16, R144, 0x4, R6 ;  /* 0x0000000490107825 */ /* 0x000fe200078e0206 */
[----:B------:R-:W-:Y:S01]  /*a9ef0*/  LOP3.LUT P4, RZ, R26, 0x2, RZ, 0xc0, !PT ;  /* 0x000000021aff7812 */ /* 0x000fe2000788c0ff */
        /* <DEDUP_REMOVED lines=12> */
[----:B------:R-:W-:Y:S02]  /*a9fc0*/  LOP3.LUT P5, RZ, R26, 0x4, RZ, 0xc0, !PT ;  /* 0x000000041aff7812 */ /* 0x000fe400078ac0ff */
[----:B------:R-:W-:-:S09]  /*a9fd0*/  LOP3.LUT R18, R18, 0xefffffff, RZ, 0xc0, !PT ;  /* 0xefffffff12127812 */ /* 0x000fd200078ec0ff */
[----:B------:R-:W-:Y:S02]  /*a9fe0*/  @P6 LOP3.LUT R18, R18, 0x10000000, RZ, 0xfc, !PT ;  /* 0x1000000012126812 */ /* 0x000fe400078efcff */
[----:B------:R-:W-:Y:S02]  /*a9ff0*/  LOP3.LUT P6, RZ, R26, 0x10, RZ, 0xc0, !PT ;  /* 0x000000101aff7812 */ /* 0x000fe400078cc0ff */
[----:B------:R-:W-:-:S11]  /*aa000*/  LOP3.LUT R18, R18, 0xdfffffff, RZ, 0xc0, !PT ;  /* 0xdfffffff12127812 */ /* 0x000fd600078ec0ff */
[----:B------:R-:W-:Y:S02]  /*aa010*/  @P6 LOP3.LUT R18, R18, 0x20000000, RZ, 0xfc, !PT ;  /* 0x2000000012126812 */ /* 0x000fe400078efcff */
[----:B------:R-:W-:Y:S01]  /*aa020*/  LOP3.LUT P6, RZ, R26, 0x8, RZ, 0xc0, !PT ;  /* 0x000000081aff7812 */ /* 0x000fe200078cc0ff */
[----:B------:R1:W-:Y:S02]  /*aa030*/  @P2 STG.E desc[UR4][R16.64], R146 ;  /* 0x0000009210002986 */ /* 0x0003e4000c101904 */
[----:B-1----:R-:W-:-:S05]  /*aa040*/  IMAD.WIDE R16, R144, 0x4, R8 ;  /* 0x0000000490107825 */ /* 0x002fca00078e0208 */
[----:B---3--:R2:W-:Y:S02]  /*aa050*/  @P3 STG.E desc[UR4][R16.64], R143 ;  /* 0x0000008f10003986 */ /* 0x0085e4000c101904 */
[----:B--2---:R-:W-:-:S05]  /*aa060*/  IMAD.WIDE R16, R139, 0x4, R2 ;  /* 0x000000048b107825 */ /* 0x004fca00078e0202 */
[----:B------:R1:W-:Y:S02]  /*aa070*/  @P4 STG.E desc[UR4][R16.64], R141 ;  /* 0x0000008d10004986 */ /* 0x0003e4000c101904 */
[----:B-1----:R-:W-:-:S05]  /*aa080*/  IMAD.WIDE R16, R139, 0x4, R4 ;  /* 0x000000048b107825 */ /* 0x002fca00078e0204 */
[----:B----4-:R1:W-:Y:S04]  /*aa090*/  @P5 STG.E desc[UR4][R16.64], R142 ;  /* 0x0000008e10005986 */ /* 0x0103e8000c101904 */
[----:B-1----:R-:W2:Y:S04]  /*aa0a0*/  LDL.LU R142, [R1+0x23cc] ;  /* 0x0023cc00018e7983 */ /* 0x002ea80000300800 */
[----:B------:R-:W3:Y:S04]  /*aa0b0*/  LDL.LU R147, [R1+0x5a0] ;  /* 0x0005a00001937983 */ /* 0x000ee80000300800 */
[----:B------:R-:W4:Y:S01]  /*aa0c0*/  LDL.LU R146, [R1+0x1a0] ;  /* 0x0001a00001927983 */ /* 0x000f220000300800 */
[----:B------:R-:W-:-:S03]  /*aa0d0*/  IMAD.WIDE R16, R139, 0x4, R6 ;  /* 0x000000048b107825 */ /* 0x000fc600078e0206 */
[----:B------:R-:W2:Y:S04]  /*aa0e0*/  LDL.LU R144, [R1+0x1d94] ;  /* 0x001d940001907983 */ /* 0x000ea80000300800 */
[----:B------:R1:W-:Y:S01]  /*aa0f0*/  @P6 STG.E desc[UR4][R16.64], R140 ;  /* 0x0000008c10006986 */ /* 0x0003e2000c101904 */
[----:B------:R-:W-:-:S03]  /*aa100*/  LOP3.LUT P6, RZ, R18, 0x20000000, RZ, 0xc0, !PT ;  /* 0x2000000012ff7812 */ /* 0x000fc600078cc0ff */
[----:B------:R-:W2:Y:S04]  /*aa110*/  LDL.LU R143, [R1+0x1994] ;  /* 0x00199400018f7983 */ /* 0x000ea80000300800 */
[----:B------:R-:W2:Y:S01]  /*aa120*/  LDL.LU R141, [R1+0x1594] ;  /* 0x00159400018d7983 */ /* 0x000ea20000300800 */
[----:B-1----:R-:W-:-:S03]  /*aa130*/  IMAD.WIDE R16, R139, 0x4, R8 ;  /* 0x000000048b107825 */ /* 0x002fc600078e0208 */
[----:B------:R-:W2:Y:S04]  /*aa140*/  LDL.LU R140, [R1+0x1194] ;  /* 0x00119400018c7983 */ /* 0x000ea80000300800 */
[----:B------:R1:W-:Y:S04]  /*aa150*/  @P6 STG.E desc[UR4][R16.64], R138 ;  /* 0x0000008a10006986 */ /* 0x0003e8000c101904 */
        /* <DEDUP_REMOVED lines=23> */
[C---:B------:R-:W-:Y:S01]  /*aa2d0*/  LOP3.LUT P1, RZ, R26.reuse, 0x2000, RZ, 0xc0, !PT ;  /* 0x000020001aff7812 */ /* 0x040fe2000782c0ff */
[----:B-1----:R-:W-:Y:S01]  /*aa2e0*/  IMAD.WIDE R16, R145, 0x4, R6 ;  /* 0x0000000491107825 */ /* 0x002fe200078e0206 */
[C---:B------:R-:W-:Y:S02]  /*aa2f0*/  LOP3.LUT P2, RZ, R26.reuse, 0x4000, RZ, 0xc0, !PT ;  /* 0x000040001aff7812 */ /* 0x040fe4000784c0ff */
[C---:B------:R-:W-:Y:S02]  /*aa300*/  LOP3.LUT P3, RZ, R26.reuse, 0x8000, RZ, 0xc0, !PT ;  /* 0x000080001aff7812 */ /* 0x040fe4000786c0ff */
[C---:B------:R-:W-:Y:S02]  /*aa310*/  LOP3.LUT P4, RZ, R26.reuse, 0x10000, RZ, 0xc0, !PT ;  /* 0x000100001aff7812 */ /* 0x040fe4000788c0ff */
[----:B------:R-:W-:-:S03]  /*aa320*/  LOP3.LUT P5, RZ, R26, 0x20000, RZ, 0xc0, !PT ;  /* 0x000200001aff7812 */ /* 0x000fc600078ac0ff */
[----:B---3--:R1:W-:Y:S02]  /*aa330*/  @P6 STG.E desc[UR4][R16.64], R147 ;  /* 0x0000009310006986 */ /* 0x0083e4000c101904 */
[----:B-1----:R-:W-:-:S05]  /*aa340*/  IMAD.WIDE R16, R145, 0x4, R8 ;  /* 0x0000000491107825 */ /* 0x002fca00078e0208 */
[----:B----4-:R2:W-:Y:S02]  /*aa350*/  @P0 STG.E desc[UR4][R16.64], R146 ;  /* 0x0000009210000986 */ /* 0x0105e4000c101904 */
[----:B--2---:R-:W-:-:S05]  /*aa360*/  IMAD.WIDE R16, R142, 0x4, R2 ;  /* 0x000000048e107825 */ /* 0x004fca00078e0202 */
[----:B------:R1:W-:Y:S02]  /*aa370*/  @P1 STG.E desc[UR4][R16.64], R144 ;  /* 0x0000009010001986 */ /* 0x0003e4000c101904 */
[----:B-1----:R-:W-:-:S05]  /*aa380*/  IMAD.WIDE R16, R142, 0x4, R4 ;  /* 0x000000048e107825 */ /* 0x002fca00078e0204 */
[----:B------:R1:W-:Y:S02]  /*aa390*/  @P2 STG.E desc[UR4][R16.64], R143 ;  /* 0x0000008f10002986 */ /* 0x0003e4000c101904 */
[----:B-1----:R-:W-:-:S05]  /*aa3a0*/  IMAD.WIDE R16, R142, 0x4, R6 ;  /* 0x000000048e107825 */ /* 0x002fca00078e0206 */
[----:B------:R1:W-:Y:S02]  /*aa3b0*/  @P3 STG.E desc[UR4][R16.64], R141 ;  /* 0x0000008d10003986 */ /* 0x0003e4000c101904 */
[----:B-1----:R-:W-:Y:S02]  /*aa3c0*/  IMAD.WIDE R16, R142, 0x4, R8 ;  /* 0x000000048e107825 */ /* 0x002fe400078e0208 */
[----:B------:R-:W2:Y:S04]  /*aa3d0*/  LDL.LU R142, [R1+0x9a4] ;  /* 0x0009a400018e7983 */ /* 0x000ea80000300800 */
[----:B------:R1:W-:Y:S04]  /*aa3e0*/  @P4 STG.E desc[UR4][R16.64], R140 ;  /* 0x0000008c10004986 */ /* 0x0003e8000c101904 */
        /* <DEDUP_REMOVED lines=84> */
[----:B------:R-:W-:Y:S02]  /*aa930*/  LOP3.LUT P0, RZ, R26, 0x80000000, RZ, 0xc0, !PT ;  /* 0x800000001aff7812 */ /* 0x000fe4000780c0ff */
        /* <DEDUP_REMOVED lines=15> */
[C---:B-1----:R-:W-:Y:S02]  /*aaa30*/  IMAD.WIDE R16, R139.reuse, 0x4, R6 ;  /* 0x000000048b107825 */ /* 0x042fe400078e0206 */
[----:B------:R-:W2:Y:S04]  /*aaa40*/  LDL.LU R142, [R1+0x1ec0] ;  /* 0x001ec000018e7983 */ /* 0x000ea80000300800 */
[----:B---3--:R1:W-:Y:S02]  /*aaa50*/  @P4 STG.E desc[UR4][R16.64], R140 ;  /* 0x0000008c10004986 */ /* 0x0083e4000c101904 */
        /* <DEDUP_REMOVED lines=40> */
[----:B------:R-:W-:Y:S01]  /*aace0*/  @P6 LOP3.LUT R18, R18, 0x800, RZ, 0xfc, !PT ;  /* 0x0000080012126812 */ /* 0x000fe200078efcff */
[----:B--2---:R-:W-:-:S05]  /*aacf0*/  IMAD.WIDE R16, R138, 0x4, R2 ;  /* 0x000000048a107825 */ /* 0x004fca00078e0202 */
[----:B------:R1:W-:Y:S02]  /*aad00*/  @P2 STG.E desc[UR4][R16.64], R142 ;  /* 0x0000008e10002986 */ /* 0x0003e4000c101904 */
[C---:B-1----:R-:W-:Y:S02]  /*aad10*/  IMAD.WIDE R16, R138.reuse, 0x4, R4 ;  /* 0x000000048a107825 */ /* 0x042fe400078e0204 */
[----:B------:R-:W2:Y:S04]  /*aad20*/  LDL.LU R142, [R1+0x5b4] ;  /* 0x0005b400018e7983 */ /* 0x000ea80000300800 */
[----:B---3--:R1:W-:Y:S02]  /*aad30*/  @P3 STG.E desc[UR4][R16.64], R140 ;  /* 0x0000008c10003986 */ /* 0x0083e4000c101904 */
[----:B-1----:R-:W-:-:S02]  /*aad40*/  IMAD.WIDE R16, R138, 0x4, R6 ;  /* 0x000000048a107825 */ /* 0x002fc400078e0206 */
[----:B------:R-:W3:Y:S04]  /*aad50*/  LDL.LU R140, [R1+0x1ec8] ;  /* 0x001ec800018c7983 */ /* 0x000ee80000300800 */
[----:B----4-:R1:W-:Y:S02]  /*aad60*/  @P4 STG.E desc[UR4][R16.64], R139 ;  /* 0x0000008b10004986 */ /* 0x0103e4000c101904 */
[----:B-1----:R-:W-:Y:S02]  /*aad70*/  IMAD.WIDE R16, R138, 0x4, R8 ;  /* 0x000000048a107825 */ /* 0x002fe400078e0208 */
[----:B------:R-:W4:Y:S04]  /*aad80*/  LDL.LU R139, [R1+0x1da8] ;  /* 0x001da800018b7983 */ /* 0x000f280000300800 */
[----:B------:R-:W4:Y:S04]  /*aad90*/  LDL.LU R138, [R1+0x19a8] ;  /* 0x0019a800018a7983 */ /* 0x000f280000300800 */
[----:B------:R-:W3:Y:S01]  /*aada0*/  LDL.LU R141, [R1+0x23f4] ;  /* 0x0023f400018d7983 */ /* 0x000ee20000300800 */
[----:B------:R-:W-:-:S02]  /*aadb0*/  LOP3.LUT P6, RZ, R27, 0x800, RZ, 0xc0, !PT ;  /* 0x000008001bff7812 */ /* 0x000fc400078cc0ff */
[----:B------:R-:W-:Y:S02]  /*aadc0*/  LOP3.LUT R18, R18, 0xffffefff, RZ, 0xc0, !PT ;  /* 0xffffefff12127812 */ /* 0x000fe400078ec0ff */
[----:B------:R-:W-:-:S09]  /*aadd0*/  LOP3.LUT P5, RZ, R27, 0x100, RZ, 0xc0, !PT ;  /* 0x000001001bff7812 */ /* 0x000fd200078ac0ff */
[----:B------:R-:W-:Y:S02]  /*aade0*/  @P6 LOP3.LUT R18, R18, 0x1000, RZ, 0xfc, !PT ;  /* 0x0000100012126812 */ /* 0x000fe400078efcff */
[----:B------:R-:W-:Y:S02]  /*aadf0*/  LOP3.LUT P6, RZ, R27, 0x400, RZ, 0xc0, !PT ;  /* 0x000004001bff7812 */ /* 0x000fe400078cc0ff */
[----:B------:R-:W-:Y:S01]  /*aae00*/  LOP3.LUT R18, R18, 0xffffdfff, RZ, 0xc0, !PT ;  /* 0xffffdfff12127812 */ /* 0x000fe200078ec0ff */
[----:B------:R1:W-:Y:S10]  /*aae10*/  @P5 STG.E desc[UR4][R16.64], R244 ;  /* 0x000000f410005986 */ /* 0x0003f4000c101904 */
[----:B------:R-:W-:-:S02]  /*aae20*/  @P6 LOP3.LUT R18, R18, 0x2000, RZ, 0xfc, !PT ;  /* 0x0000200012126812 */ /* 0x000fc400078efcff */
        /* <DEDUP_REMOVED lines=54> */
[----:B------:R-:W-:-:S03]  /*ab190*/  IMAD.WIDE R16, R141, 0x4, R8 ;  /* 0x000000048d107825 */ /* 0x000fc600078e0208 */
[----:B------:R-:W4:Y:S04]  /*ab1a0*/  LDL.LU R147, [R1+0x2400] ;  /* 0x0024000001937983 */ /* 0x000f280000300800 */
        /* <DEDUP_REMOVED lines=17> */
[----:B------:R-:W2:Y:S04]  /*ab2c0*/  LDL.LU R151, [R1+0x15ac] ;  /* 0x0015ac0001977983 */ /* 0x000ea80000300800 */
[----:B------:R-:W2:Y:S04]  /*ab2d0*/  LDL.LU R149, [R1+0x11ac] ;  /* 0x0011ac0001957983 */ /* 0x000ea80000300800 */
[----:B------:R-:W2:Y:S01]  /*ab2e0*/  LDL.LU R150, [R1+0xdac] ;  /* 0x000dac0001967983 */ /* 0x000ea20000300800 */
[----:B------:R-:W-:-:S03]  /*ab2f0*/  LOP3.LUT R18, R18, 0xfffffffb, RZ, 0xc0, !PT ;  /* 0xfffffffb12127812 */ /* 0x000fc600078ec0ff */
[----:B------:R-:W2:Y:S01]  /*ab300*/  LDL.LU R148, [R1+0x9bc] ;  /* 0x0009bc0001947983 */ /* 0x000ea20000300800 */
[----:B------:R-:W-:Y:S02]  /*ab310*/  @P6 LOP3.LUT R18, R18, 0x4, RZ, 0xfc, !PT ;  /* 0x0000000412126812 */ /* 0x000fe400078efcff */
[C---:B------:R-:W-:Y:S02]  /*ab320*/  LOP3.LUT P6, RZ, R27.reuse, 0x80000000, RZ, 0xc0, !PT ;  /* 0x800000001bff7812 */ /* 0x040fe400078cc0ff */
[C---:B------:R-:W-:Y:S02]  /*ab330*/  LOP3.LUT P3, RZ, R27.reuse, 0x2000000, RZ, 0xc0, !PT ;  /* 0x020000001bff7812 */ /* 0x040fe4000786c0ff */
[----:B------:R-:W-:Y:S01]  /*ab340*/  LOP3.LUT P4, RZ, R27, 0x4000000, RZ, 0xc0, !PT ;  /* 0x040000001bff7812 */ /* 0x000fe2000788c0ff */
[----:B---3--:R-:W-:Y:S01]  /*ab350*/  IMAD.WIDE R16, R142, 0x4, R2 ;  /* 0x000000048e107825 */ /* 0x008fe200078e0202 */
[----:B------:R-:W-:Y:S01]  /*ab360*/  LOP3.LUT R18, R18, 0xfffffff7, RZ, 0xc0, !PT ;  /* 0xfffffff712127812 */ /* 0x000fe200078ec0ff */
[----:B------:R-:W3:Y:S06]  /*ab370*/  LDL.LU R145, [R1+0x5bc] ;  /* 0x0005bc0001917983 */ /* 0x000eec0000300800 */
[----:B------:R-:W-:-:S02]  /*ab380*/  @P6 LOP3.LUT R18, R18, 0x8, RZ, 0xfc, !PT ;  /* 0x0000000812126812 */ /* 0x000fc400078efcff */
[----:B------:R-:W-:Y:S01]  /*ab390*/  LOP3.LUT P6, RZ, R27, 0x40000000, RZ, 0xc0, !PT ;  /* 0x400000001bff7812 */ /* 0x000fe200078cc0ff */
[----:B------:R1:W-:Y:S01]  /*ab3a0*/  @P3 STG.E desc[UR4][R16.64], R146 ;  /* 0x0000009210003986 */ /* 0x0003e2000c101904 */
[----:B------:R-:W-:Y:S01]  /*ab3b0*/  LOP3.LUT R18, R18, 0xffffffef, RZ, 0xc0, !PT ;  /* 0xffffffef12127812 */ /* 0x000fe200078ec0ff */
[----:B-1----:R-:W-:Y:S02]  /*ab3c0*/  IMAD.WIDE R16, R142, 0x4, R4 ;  /* 0x000000048e107825 */ /* 0x002fe400078e0204 */
[----:B------:R-:W3:Y:S08]  /*ab3d0*/  LDL.LU R146, [R1+0x1db0] ;  /* 0x001db00001927983 */ /* 0x000ef00000300800 */
[----:B------:R-:W-:-:S02]  /*ab3e0*/  @P6 LOP3.LUT R18, R18, 0x10, RZ, 0xfc, !PT ;  /* 0x0000001012126812 */ /* 0x000fc400078efcff */
[C---:B------:R-:W-:Y:S01]  /*ab3f0*/  LOP3.LUT P6, RZ, R27.reuse, 0x20000000, RZ, 0xc0, !PT ;  /* 0x200000001bff7812 */ /* 0x040fe200078cc0ff */
[----:B----4-:R1:W-:Y:S01]  /*ab400*/  @P4 STG.E desc[UR4][R16.64], R144 ;  /* 0x0000009010004986 */ /* 0x0103e2000c101904 */
[----:B------:R-:W-:Y:S02]  /*ab410*/  LOP3.LUT P5, RZ, R27, 0x8000000, RZ, 0xc0, !PT ;  /* 0x080000001bff7812 */ /* 0x000fe400078ac0ff */
[----:B------:R-:W-:Y:S01]  /*ab420*/  LOP3.LUT R18, R18, 0xffffffdf, RZ, 0xc0, !PT ;  /* 0xffffffdf12127812 */ /* 0x000fe200078ec0ff */
[----:B-1----:R-:W4:Y:S08]  /*ab430*/  LDL.LU R144, [R1+0x19b0] ;  /* 0x0019b00001907983 */ /* 0x002f300000300800 */
[----:B------:R-:W-:-:S02]  /*ab440*/  @P6 LOP3.LUT R18, R18, 0x20, RZ, 0xfc, !PT ;  /* 0x0000002012126812 */ /* 0x000fc400078efcff */
[----:B------:R-:W-:Y:S01]  /*ab450*/  LOP3.LUT P6, RZ, R27, 0x10000000, RZ, 0xc0, !PT ;  /* 0x100000001bff7812 */ /* 0x000fe200078cc0ff */
[----:B------:R-:W-:-:S05]  /*ab460*/  IMAD.WIDE R16, R142, 0x4, R6 ;  /* 0x000000048e107825 */ /* 0x000fca00078e0206 */
[----:B------:R1:W-:Y:S02]  /*ab470*/  @P5 STG.E desc[UR4][R16.64], R143 ;  /* 0x0000008f10005986 */ /* 0x0003e4000c101904 */
[----:B-1----:R-:W-:Y:S02]  /*ab480*/  IMAD.WIDE R16, R142, 0x4, R8 ;  /* 0x000000048e107825 */ /* 0x002fe400078e0208 */
[----:B------:R-:W4:Y:S04]  /*ab490*/  LDL.LU R143, [R1+0x15b0] ;  /* 0x0015b000018f7983 */ /* 0x000f280000300800 */
[----:B------:R1:W-:Y:S01]  /*ab4a0*/  @P6 STG.E desc[UR4][R16.64], R140 ;  /* 0x0000008c10006986 */ /* 0x0003e2000c101904 */
[----:B------:R-:W-:-:S03]  /*ab4b0*/  LOP3.LUT P6, RZ, R18, 0x20, RZ, 0xc0, !PT ;  /* 0x0000002012ff7812 */ /* 0x000fc600078cc0ff */
[----:B------:R-:W4:Y:S01]  /*ab4c0*/  LDL.LU R142, [R1+0x11b0] ;  /* 0x0011b000018e7983 */ /* 0x000f220000300800 */
[----:B-1----:R-:W-:-:S09]  /*ab4d0*/  IMAD.WIDE R16, R152, 0x4, R2 ;  /* 0x0000000498107825 */ /* 0x002fd200078e0202 */
        /* <DEDUP_REMOVED lines=27> */
[----:B---3--:R1:W-:Y:S02]  /*ab690*/  @P6 STG.E desc[UR4][R16.64], R145 ;  /* 0x0000009110006986 */ /* 0x0083e4000c101904 */
[----:B-1----:R-:W-:-:S05]  /*ab6a0*/  IMAD.WIDE R16, R141, 0x4, R2 ;  /* 0x000000048d107825 */ /* 0x002fca00078e0202 */
[----:B------:R1:W-:Y:S02]  /*ab6b0*/  @P0 STG.E desc[UR4][R16.64], R146 ;  /* 0x0000009210000986 */ /* 0x0003e4000c101904 */
[----:B-1----:R-:W-:-:S05]  /*ab6c0*/  IMAD.WIDE R16, R141, 0x4, R4 ;  /* 0x000000048d107825 */ /* 0x002fca00078e0204 */
[----:B----4-:R1:W-:Y:S04]  /*ab6d0*/  @P1 STG.E desc[UR4][R16.64], R144 ;  /* 0x0000009010001986 */ /* 0x0103e8000c101904 */
        /* <DEDUP_REMOVED lines=49> */
[----:B---3--:R1:W-:Y:S02]  /*ab9f0*/  @P2 STG.E desc[UR4][R16.64], R144 ;  /* 0x0000009010002986 */ /* 0x0083e4000c101904 */
[----:B-1----:R-:W-:Y:S02]  /*aba00*/  IMAD.WIDE R16, R140, 0x4, R8 ;  /* 0x000000048c107825 */ /* 0x002fe400078e0208 */
[----:B------:R-:W3:Y:S04]  /*aba10*/  LDL.LU R140, [R1+0x2418] ;  /* 0x00241800018c7983 */ /* 0x000ee80000300800 */
[----:B------:R-:W3:Y:S01]  /*aba20*/  LDL.LU R149, [R1+0x1c4] ;  /* 0x0001c40001957983 */ /* 0x000ee20000300800 */
[----:B------:R-:W-:-:S02]  /*aba30*/  LOP3.LUT P3, RZ, R28, 0x1000, RZ, 0xc0, !PT ;  /* 0x000010001cff7812 */ /* 0x000fc4000786c0ff */
[----:B------:R-:W-:Y:S01]  /*aba40*/  @P6 LOP3.LUT R19, R19, 0x10000000, RZ, 0xfc, !PT ;  /* 0x1000000013136812 */ /* 0x000fe200078efcff */
[----:B------:R-:W3:Y:S01]  /*aba50*/  LDL.LU R144, [R1+0xdb8] ;  /* 0x000db80001907983 */ /* 0x000ee20000300800 */
[C---:B------:R-:W-:Y:S02]  /*aba60*/  LOP3.LUT P6, RZ, R28.reuse, 0x10000, RZ, 0xc0, !PT ;  /* 0x000100001cff7812 */ /* 0x040fe400078cc0ff */
[C---:B------:R-:W-:Y:S02]  /*aba70*/  LOP3.LUT P4, RZ, R28.reuse, 0x2000, RZ, 0xc0, !PT ;  /* 0x000020001cff7812 */ /* 0x040fe4000788c0ff */
[----:B------:R-:W-:Y:S02]  /*aba80*/  LOP3.LUT P5, RZ, R28, 0x4000, RZ, 0xc0, !PT ;  /* 0x000040001cff7812 */ /* 0x000fe400078ac0ff */
[----:B------:R-:W-:-:S03]  /*aba90*/  LOP3.LUT R19, R19, 0xdfffffff, RZ, 0xc0, !PT ;  /* 0xdfffffff13137812 */ /* 0x000fc600078ec0ff */
[----:B----4-:R2:W-:Y:S04]  /*abaa0*/  @P3 STG.E desc[UR4][R16.64], R143 ;  /* 0x0000008f10003986 */ /* 0x0105e8000c101904 */
[----:B------:R-:W-:Y:S02]  /*abab0*/  @P6 LOP3.LUT R19, R19, 0x20000000, RZ, 0xfc, !PT ;  /* 0x2000000013136812 */ /* 0x000fe400078efcff */
[----:B------:R-:W-:Y:S01]  /*abac0*/  LOP3.LUT P6, RZ, R28, 0x8000, RZ, 0xc0, !PT ;  /* 0x000080001cff7812 */ /* 0x000fe200078cc0ff */
[----:B--2---:R-:W-:-:S05]  /*abad0*/  IMAD.WIDE R16, R138, 0x4, R2 ;  /* 0x000000048a107825 */ /* 0x004fca00078e0202 */
[----:B------:R1:W-:Y:S02]  /*abae0*/  @P4 STG.E desc[UR4][R16.64], R141 ;  /* 0x0000008d10004986 */ /* 0x0003e4000c101904 */
        /* <DEDUP_REMOVED lines=45> */
[----:B-1----:R-:W-:-:S05]  /*abdc0*/  IMAD.WIDE R16, R140, 0x4, R6 ;  /* 0x000000048c107825 */ /* 0x002fca00078e0206 */
[----:B----4-:R1:W-:Y:S02]  /*abdd0*/  @P3 STG.E desc[UR4][R16.64], R142 ;  /* 0x0000008e10003986 */ /* 0x0103e4000c101904 */
[----:B-1----:R-:W-:-:S05]  /*abde0*/  IMAD.WIDE R16, R140, 0x4, R8 ;  /* 0x000000048c107825 */ /* 0x002fca00078e0208 */
        /* <DEDUP_REMOVED lines=35> */
[----:B------:R-:W-:Y:S01]  /*ac020*/  LOP3.LUT P3, RZ, R28, 0x80000000, RZ, 0xc0, !PT ;  /* 0x800000001cff7812 */ /* 0x000fe2000786c0ff */
[----:B------:R-:W2:Y:S08]  /*ac030*/  LDL.LU R148, [R1+0x11c0] ;  /* 0x0011c00001947983 */ /* 0x000eb00000300800 */
[----:B------:R-:W-:-:S02]  /*ac040*/  @P6 LOP3.LUT R19, R19, 0x80000, RZ, 0xfc, !PT ;  /* 0x0008000013136812 */ /* 0x000fc400078efcff */
[----:B------:R-:W-:Y:S01]  /*ac050*/  LOP3.LUT P6, RZ, R29, 0x10, RZ, 0xc0, !PT ;  /* 0x000000101dff7812 */ /* 0x000fe200078cc0ff */
[----:B------:R-:W-:Y:S01]  /*ac060*/  IMAD.WIDE R16, R143, 0x4, R6 ;  /* 0x000000048f107825 */ /* 0x000fe200078e0206 */
[----:B------:R-:W-:Y:S02]  /*ac070*/  LOP3.LUT R19, R19, 0xffefffff, RZ, 0xc0, !PT ;  /* 0xffefffff13137812 */ /* 0x000fe400078ec0ff */
[----:B------:R-:W-:Y:S02]  /*ac080*/  LOP3.LUT P4, RZ, R29, 0x1, RZ, 0xc0, !PT ;  /* 0x000000011dff7812 */ /* 0x000fe4000788c0ff */
[----:B---3--:R1:W-:Y:S07]  /*ac090*/  @P3 STG.E desc[UR4][R16.64], R144 ;  /* 0x0000009010003986 */ /* 0x0083ee000c101904 */
[----:B------:R-:W-:-:S02]  /*ac0a0*/  @P6 LOP3.LUT R19, R19, 0x100000, RZ, 0xfc, !PT ;  /* 0x0010000013136812 */ /* 0x000fc400078efcff */
[C---:B------:R-:W-:Y:S01]  /*ac0b0*/  LOP3.LUT P6, RZ, R29.reuse, 0x8, RZ, 0xc0, !PT ;  /* 0x000000081dff7812 */ /* 0x040fe200078cc0ff */
[----:B-1----:R-:W3:Y:S01]  /*ac0c0*/  LDL.LU R144, [R1+0x20d4] ;  /* 0x0020d40001907983 */ /* 0x002ee20000300800 */
[----:B------:R-:W-:-:S03]  /*ac0d0*/  LOP3.LUT P5, RZ, R29, 0x2, RZ, 0xc0, !PT ;  /* 0x000000021dff7812 */ /* 0x000fc600078ac0ff */
[----:B------:R-:W3:Y:S01]  /*ac0e0*/  LDL.LU R147, [R1+0xdc0] ;  /* 0x000dc00001937983 */ /* 0x000ee20000300800 */
[----:B------:R-:W-:Y:S01]  /*ac0f0*/  LOP3.LUT R19, R19, 0xffdfffff, RZ, 0xc0, !PT ;  /* 0xffdfffff13137812 */ /* 0x000fe200078ec0ff */
[----:B------:R-:W-:Y:S02]  /*ac100*/  IMAD.WIDE R16, R143, 0x4, R8 ;  /* 0x000000048f107825 */ /* 0x000fe400078e0208 */
[----:B------:R-:W3:Y:S04]  /*ac110*/  LDL.LU R145, [R1+0x9d0] ;  /* 0x0009d00001917983 */ /* 0x000ee80000300800 */
[----:B------:R-:W-:Y:S02]  /*ac120*/  @P6 LOP3.LUT R19, R19, 0x200000, RZ, 0xfc, !PT ;  /* 0x0020000013136812 */ /* 0x000fe400078efcff */
[----:B------:R-:W-:Y:S01]  /*ac130*/  LOP3.LUT P6, RZ, R29, 0x4, RZ, 0xc0, !PT ;  /* 0x000000041dff7812 */ /* 0x000fe200078cc0ff */
[----:B----4-:R1:W-:Y:S02]  /*ac140*/  @P4 STG.E desc[UR4][R16.64], R141 ;  /* 0x0000008d10004986 */ /* 0x0103e4000c101904 */
        /* <DEDUP_REMOVED lines=30> */
[----:B---3--:R-:W-:Y:S01]  /*ac330*/  IMAD.WIDE R16, R144, 0x4, R2 ;  /* 0x0000000490107825 */ /* 0x008fe200078e0202 */
        /* <DEDUP_REMOVED lines=42> */
[C---:B------:R-:W-:Y:S02]  /*ac5e0*/  LOP3.LUT P3, RZ, R29.reuse, 0x40000, RZ, 0xc0, !PT ;  /* 0x000400001dff7812 */ /* 0x040fe4000786c0ff */
        /* <DEDUP_REMOVED lines=24> */
[----:B------:R-:W-:Y:S01]  /*ac770*/  LOP3.LUT R19, R19, 0xffffdfff, RZ, 0xc0, !PT ;  /* 0xffffdfff13137812 */ /* 0x000fe200078ec0ff */
        /* <DEDUP_REMOVED lines=12> */
[----:B------:R-:W-:-:S02]  /*ac840*/  @P6 LOP3.LUT R19, R19, 0x2000, RZ, 0xfc, !PT ;  /* 0x0000200013136812 */ /* 0x000fc400078efcff */
        /* <DEDUP_REMOVED lines=29> */
[----:B------:R1:W-:Y:S02]  /*aca20*/  @P6 STG.E desc[UR4][R16.64], R145 ;  /* 0x0000009110006986 */ /* 0x0003e4000c101904 */
[----:B-1----:R-:W-:-:S05]  /*aca30*/  IMAD.WIDE R16, R141, 0x4, R4 ;  /* 0x000000048d107825 */ /* 0x002fca00078e0204 */
[----:B------:R1:W-:Y:S02]  /*aca40*/  @P0 STG.E desc[UR4][R16.64], R146 ;  /* 0x0000009210000986 */ /* 0x0003e4000c101904 */
[----:B-1----:R-:W-:-:S05]  /*aca50*/  IMAD.WIDE R16, R141, 0x4, R6 ;  /* 0x000000048d107825 */ /* 0x002fca00078e0206 */
[----:B------:R1:W-:Y:S02]  /*aca60*/  @P1 STG.E desc[UR4][R16.64], R144 ;  /* 0x0000009010001986 */ /* 0x0003e4000c101904 */
[----:B-1----:R-:W-:Y:S02]  /*aca70*/  IMAD.WIDE R16, R141, 0x4, R8 ;  /* 0x000000048d107825 */ /* 0x002fe400078e0208 */
[----:B------:R-:W4:Y:S01]  /*aca80*/  LDL.LU R141, [R1+0x5dc] ;  /* 0x0005dc00018d7983 */ /* 0x000f220000300800 */
[C---:B------:R-:W-:Y:S02]  /*aca90*/  LOP3.LUT P2, RZ, R156.reuse, 0x1, RZ, 0xc0, !PT ;  /* 0x000000019cff7812 */ /* 0x040fe4000784c0ff */
[C---:B------:R-:W-:Y:S02]  /*acaa0*/  LOP3.LUT P3, RZ, R156.reuse, 0x2, RZ, 0xc0, !PT ;  /* 0x000000029cff7812 */ /* 0x040fe4000786c0ff */
[C---:B------:R-:W-:Y:S02]  /*acab0*/  LOP3.LUT P4, RZ, R156.reuse, 0x4, RZ, 0xc0, !PT ;  /* 0x000000049cff7812 */ /* 0x040fe4000788c0ff */
[----:B------:R-:W-:-:S07]  /*acac0*/  LOP3.LUT P5, RZ, R156, 0x8, RZ, 0xc0, !PT ;  /* 0x000000089cff7812 */ /* 0x000fce00078ac0ff */
[----:B--2---:R1:W-:Y:S04]  /*acad0*/  @P2 STG.E desc[UR4][R16.64], R142 ;  /* 0x0000008e10002986 */ /* 0x0043e8000c101904 */
[----:B-1----:R-:W2:Y:S01]  /*acae0*/  LDL.LU R142, [R1+0x1dd0] ;  /* 0x001dd000018e7983 */ /* 0x002ea20000300800 */
[----:B---3--:R-:W-:-:S05]  /*acaf0*/  IMAD.WIDE R16, R143, 0x4, R2 ;  /* 0x000000048f107825 */ /* 0x008fca00078e0202 */
[----:B------:R1:W-:Y:S02]  /*acb00*/  @P3 STG.E desc[UR4][R16.64], R140 ;  /* 0x0000008c10003986 */ /* 0x0003e4000c101904 */
[C---:B-1----:R-:W-:Y:S02]  /*acb10*/  IMAD.WIDE R16, R143.reuse, 0x4, R4 ;  /* 0x000000048f107825 */ /* 0x042fe400078e0204 */
[----:B------:R-:W3:Y:S04]  /*acb20*/  LDL.LU R140, [R1+0x19d0] ;  /* 0x0019d000018c7983 */ /* 0x000ee80000300800 */
[----:B----4-:R1:W-:Y:S02]  /*acb30*/  @P4 STG.E desc[UR4][R16.64], R139 ;  /* 0x0000008b10004986 */ /* 0x0103e4000c101904 */
[----:B-1----:R-:W-:-:S02]  /*acb40*/  IMAD.WIDE R16, R143, 0x4, R6 ;  /* 0x000000048f107825 */ /* 0x002fc400078e0206 */
[----:B------:R-:W4:Y:S04]  /*acb50*/  LDL.LU R139, [R1+0x15d0] ;  /* 0x0015d000018b7983 */ /* 0x000f280000300800 */
[----:B------:R1:W-:Y:S04]  /*acb60*/  @P5 STG.E desc[UR4][R16.64], R138 ;  /* 0x0000008a10005986 */ /* 0x0003e8000c101904 */
[----:B-1----:R-:W2:Y:S04]  /*acb70*/  LDL.LU R138, [R1+0x2434] ;  /* 0x00243400018a7983 */ /* 0x002ea80000300800 */
[----:B------:R-:W4:Y:S04]  /*acb80*/  LDL.LU R152, [R1+0x2438] ;  /* 0x0024380001987983 */ /* 0x000f280000300800 */
[----:B------:R-:W4:Y:S04]  /*acb90*/  LDL.LU R248, [R1+0x11d0] ;  /* 0x0011d00001f87983 */ /* 0x000f280000300800 */
[----:B------:R-:W4:Y:S01]  /*acba0*/  LDL.LU R136, [R1+0xdd0] ;  /* 0x000dd00001887983 */ /* 0x000f220000300800 */
[----:B------:R-:W-:-:S03]  /*acbb0*/  LOP3.LUT P2, RZ, R156, 0x10, RZ, 0xc0, !PT ;  /* 0x000000109cff7812 */ /* 0x000fc6000784c0ff */
[----:B------:R-:W4:Y:S01]  /*acbc0*/  LDL.LU R137, [R1+0x9e0] ;  /* 0x0009e00001897983 */ /* 0x000f220000300800 */
[----:B------:R-:W-:-:S03]  /*acbd0*/  IMAD.WIDE R16, R143, 0x4, R8 ;  /* 0x000000048f107825 */ /* 0x000fc600078e0208 */
[----:B------:R-:W4:Y:S01]  /*acbe0*/  LDL.LU R147, [R1+0x243c] ;  /* 0x00243c0001937983 */ /* 0x000f220000300800 */
[C---:B------:R-:W-:Y:S02]  /*acbf0*/  LOP3.LUT P3, RZ, R156.reuse, 0x20, RZ, 0xc0, !PT ;  /* 0x000000209cff7812 */ /* 0x040fe4000786c0ff */
[C---:B------:R-:W-:Y:S02]  /*acc00*/  LOP3.LUT P4, RZ, R156.reuse, 0x40, RZ, 0xc0, !PT ;  /* 0x000000409cff7812 */ /* 0x040fe4000788c0ff */
[C---:B------:R-:W-:Y:S01]  /*acc10*/  LOP3.LUT P5, RZ, R156.reuse, 0x80, RZ, 0xc0, !PT ;  /* 0x000000809cff7812 */ /* 0x040fe200078ac0ff */
[----:B------:R1:W-:Y:S04]  /*acc20*/  @P2 STG.E desc[UR4][R16.64], R141 ;  /* 0x0000008d10002986 */ /* 0x0003e8000c101904 */
        /* <DEDUP_REMOVED lines=85> */
[----:B--2---:R3:W-:Y:S02]  /*ad180*/  @P3 STG.E desc[UR4][R16.64], R140 ;  /* 0x0000008c10003986 */ /* 0x0047e4000c101904 */
[----:B---3--:R-:W-:-:S05]  /*ad190*/  IMAD.WIDE R16, R142, 0x4, R2 ;  /* 0x000000048e107825 */ /* 0x008fca00078e0202 */
[----:B------:R1:W-:Y:S02]  /*ad1a0*/  @P4 STG.E desc[UR4][R16.64], R139 ;  /* 0x0000008b10004986 */ /* 0x0003e4000c101904 */
[----:B-1----:R-:W-:-:S05]  /*ad1b0*/  IMAD.WIDE R16, R142, 0x4, R4 ;  /* 0x000000048e107825 */ /* 0x002fca00078e0204 */
[----:B----4-:R1:W-:Y:S04]  /*ad1c0*/  @P5 STG.E desc[UR4][R16.64], R138 ;  /* 0x0000008a10005986 */ /* 0x0103e8000c101904 */
        /* <DEDUP_REMOVED lines=24> */
[----:B------:R-:W2:Y:S01]  /*ad350*/  LDL.LU R79, [R1+0x19dc] ;  /* 0x0019dc00014f7983 */ /* 0x000ea20000300800 */
[----:B------:R-:W-:-:S02]  /*ad360*/  LOP3.LUT R20, R20, 0xfbffffff, RZ, 0xc0, !PT ;  /* 0xfbffffff14147812 */ /* 0x000fc400078ec0ff */
[----:B------:R-:W-:Y:S01]  /*ad370*/  LOP3.LUT P3, RZ, R156, 0x1000000, RZ, 0xc0, !PT ;  /* 0x010000009cff7812 */ /* 0x000fe2000786c0ff */
[----:B------:R-:W2:Y:S01]  /*ad380*/  LDL.LU R152, [R1+0x15dc] ;  /* 0x0015dc0001987983 */ /* 0x000ea20000300800 */
[----:B------:R-:W-:Y:S02]  /*ad390*/  @P6 LOP3.LUT R20, R20, 0x4000000, RZ, 0xfc, !PT ;  /* 0x0400000014146812 */ /* 0x000fe400078efcff */
[----:B------:R-:W-:Y:S01]  /*ad3a0*/  LOP3.LUT P6, RZ, R156, 0x40000000, RZ, 0xc0, !PT ;  /* 0x400000009cff7812 */ /* 0x000fe200078cc0ff */
[----:B------:R-:W-:Y:S01]  /*ad3b0*/  IMAD.WIDE R16, R142, 0x4, R8 ;  /* 0x000000048e107825 */ /* 0x000fe200078e0208 */
[----:B------:R-:W2:Y:S04]  /*ad3c0*/  LDL.LU R150, [R1+0xddc] ;  /* 0x000ddc0001967983 */ /* 0x000ea80000300800 */
[----:B------:R-:W2:Y:S01]  /*ad3d0*/  LDL.LU R148, [R1+0x9ec] ;  /* 0x0009ec0001947983 */ /* 0x000ea20000300800 */
[----:B------:R-:W-:-:S03]  /*ad3e0*/  LOP3.LUT R20, R20, 0xf7ffffff, RZ, 0xc0, !PT ;  /* 0xf7ffffff14147812 */ /* 0x000fc600078ec0ff */
[----:B------:R-:W2:Y:S04]  /*ad3f0*/  LDL.LU R147, [R1+0x5ec] ;  /* 0x0005ec0001937983 */ /* 0x000ea80000300800 */
[----:B------:R-:W2:Y:S04]  /*ad400*/  LDL.LU R145, [R1+0x2450] ;  /* 0x0024500001917983 */ /* 0x000ea80000300800 */
[----:B------:R-:W2:Y:S04]  /*ad410*/  LDL.LU R146, [R1+0x1ec] ;  /* 0x0001ec0001927983 */ /* 0x000ea80000300800 */
[----:B------:R-:W2:Y:S04]  /*ad420*/  LDL.LU R142, [R1+0x2454] ;  /* 0x00245400018e7983 */ /* 0x000ea80000300800 */
[----:B---3--:R1:W-:Y:S01]  /*ad430*/  @P3 STG.E desc[UR4][R16.64], R149 ;  /* 0x0000009510003986 */ /* 0x0083e2000c101904 */
[----:B------:R-:W-:-:S02]  /*ad440*/  @P6 LOP3.LUT R20, R20, 0x8000000, RZ, 0xfc, !PT ;  /* 0x0800000014146812 */ /* 0x000fc400078efcff */
[----:B------:R-:W-:Y:S01]  /*ad450*/  LOP3.LUT P6, RZ, R156, 0x20000000, RZ, 0xc0, !PT ;  /* 0x200000009cff7812 */ /* 0x000fe200078cc0ff */
[----:B-1----:R-:W3:Y:S01]  /*ad460*/  LDL.LU R149, [R1+0x11dc] ;  /* 0x0011dc0001957983 */ /* 0x002ee20000300800 */
[----:B------:R-:W-:-:S11]  /*ad470*/  LOP3.LUT R20, R20, 0xefffffff, RZ, 0xc0, !PT ;  /* 0xefffffff14147812 */ /* 0x000fd600078ec0ff */
[----:B------:R-:W-:Y:S02]  /*ad480*/  @P6 LOP3.LUT R20, R20, 0x10000000, RZ, 0xfc, !PT ;  /* 0x1000000014146812 */ /* 0x000fe400078efcff */
[C---:B------:R-:W-:Y:S02]  /*ad490*/  LOP3.LUT P6, RZ, R156.reuse, 0x10000000, RZ, 0xc0, !PT ;  /* 0x100000009cff7812 */ /* 0x040fe400078cc0ff */
[C---:B------:R-:W-:Y:S02]  /*ad4a0*/  LOP3.LUT P4, RZ, R156.reuse, 0x2000000, RZ, 0xc0, !PT ;  /* 0x020000009cff7812 */ /* 0x040fe4000788c0ff */
[----:B------:R-:W-:Y:S01]  /*ad4b0*/  LOP3.LUT P5, RZ, R156, 0x4000000, RZ, 0xc0, !PT ;  /* 0x040000009cff7812 */ /* 0x000fe200078ac0ff */
[----:B----4-:R-:W-:Y:S01]  /*ad4c0*/  IMAD.WIDE R16, R140, 0x4, R2 ;  /* 0x000000048c107825 */ /* 0x010fe200078e0202 */
[----:B------:R-:W-:-:S07]  /*ad4d0*/  LOP3.LUT R20, R20, 0xdfffffff, RZ, 0xc0, !PT ;  /* 0xdfffffff14147812 */ /* 0x000fce00078ec0ff */
[----:B------:R-:W-:Y:S02]  /*ad4e0*/  @P6 LOP3.LUT R20, R20, 0x20000000, RZ, 0xfc, !PT ;  /* 0x2000000014146812 */ /* 0x000fe400078efcff */
[----:B------:R-:W-:Y:S01]  /*ad4f0*/  LOP3.LUT P6, RZ, R156, 0x8000000, RZ, 0xc0, !PT ;  /* 0x080000009cff7812 */ /* 0x000fe200078cc0ff */
[----:B------:R1:W-:Y:S02]  /*ad500*/  @P4 STG.E desc[UR4][R16.64], R144 ;  /* 0x0000009010004986 */ /* 0x0003e4000c101904 */
[C---:B-1----:R-:W-:Y:S02]  /*ad510*/  IMAD.WIDE R16, R140.reuse, 0x4, R4 ;  /* 0x000000048c107825 */ /* 0x042fe400078e0204 */
[----:B------:R-:W4:Y:S04]  /*ad520*/  LDL.LU R144, [R1+0x1ed0] ;  /* 0x001ed00001907983 */ /* 0x000f280000300800 */
[----:B------:R1:W-:Y:S02]  /*ad530*/  @P5 STG.E desc[UR4][R16.64], R143 ;  /* 0x0000008f10005986 */ /* 0x0003e4000c101904 */
        /* <DEDUP_REMOVED lines=8> */
[----:B------:R-:W4:Y:S01]  /*ad5c0*/  LDL.LU R140, [R1+0x15e0] ;  /* 0x0015e000018c7983 */ /* 0x000f220000300800 */
        /* <DEDUP_REMOVED lines=36> */
[----:B------:R1:W-:Y:S02]  /*ad810*/  @P3 STG.E desc[UR4][R16.64], R141 ;  /* 0x0000008d10003986 */ /* 0x0003e4000c101904 */
[----:B-1----:R-:W-:Y:S02]  /*ad820*/  IMAD.WIDE R16, R142, 0x4, R8 ;  /* 0x000000048e107825 */ /* 0x002fe400078e0208 */
[----:B------:R-:W4:Y:S04]  /*ad830*/  LDL.LU R142, [R1+0xde0] ;  /* 0x000de000018e7983 */ /* 0x000f280000300800 */
[----:B------:R1:W-:Y:S04]  /*ad840*/  @P4 STG.E desc[UR4][R16.64], R140 ;  /* 0x0000008c10004986 */ /* 0x0003e8000c101904 */
[----:B-1----:R-:W3:Y:S04]  /*ad850*/  LDL.LU R140, [R1+0x9f0] ;  /* 0x0009f000018c7983 */ /* 0x002ee80000300800 */
[----:B------:R-:W3:Y:S04]  /*ad860*/  LDL.LU R244, [R1+0x5f0] ;  /* 0x0005f00001f47983 */ /* 0x000ee80000300800 */
[----:B------:R-:W3:Y:S04]  /*ad870*/  LDL.LU R248, [R1+0x1ed4] ;  /* 0x001ed40001f87983 */ /* 0x000ee80000300800 */
[----:B------:R-:W3:Y:S01]  /*ad880*/  LDL.LU R136, [R1+0x1de4] ;  /* 0x001de40001887983 */ /* 0x000ee20000300800 */
[----:B--2---:R-:W-:-:S05]  /*ad890*/  IMAD.WIDE R16, R139, 0x4, R2 ;  /* 0x000000048b107825 */ /* 0x004fca00078e0202 */
[----:B------:R1:W-:Y:S04]  /*ad8a0*/  @P5 STG.E desc[UR4][R16.64], R138 ;  /* 0x0000008a10005986 */ /* 0x0003e8000c101904 */
[----:B-1----:R-:W2:Y:S04]  /*ad8b0*/  LDL.LU R138, [R1+0x245c] ;  /* 0x00245c00018a7983 */ /* 0x002ea80000300800 */
[----:B------:R-:W2:Y:S01]  /*ad8c0*/  LDL.LU R137, [R1+0x19e4] ;  /* 0x0019e40001897983 */ /* 0x000ea20000300800 */
        /* <DEDUP_REMOVED lines=15> */
[----:B------:R-:W2:Y:S01]  /*ad9c0*/  LDL.LU R146, [R1+0x19e8] ;  /* 0x0019e80001927983 */ /* 0x000ea20000300800 */
[----:B------:R-:W-:-:S03]  /*ad9d0*/  LOP3.LUT P2, RZ, R157, 0x400, RZ, 0xc0, !PT ;  /* 0x000004009dff7812 */ /* 0x000fc6000784c0ff */
[----:B------:R-:W2:Y:S01]  /*ad9e0*/  LDL.LU R144, [R1+0x2464] ;  /* 0x0024640001907983 */ /* 0x000ea20000300800 */
[----:B------:R-:W-:Y:S01]  /*ad9f0*/  LOP3.LUT P3, RZ, R157, 0x800, RZ, 0xc0, !PT ;  /* 0x000008009dff7812 */ /* 0x000fe2000786c0ff */
[----:B------:R-:W-:Y:S01]  /*ada00*/  IMAD.WIDE R16, R139, 0x4, R4 ;  /* 0x000000048b107825 */ /* 0x000fe200078e0204 */
[C---:B------:R-:W-:Y:S01]  /*ada10*/  LOP3.LUT P4, RZ, R157.reuse, 0x2000, RZ, 0xc0, !PT ;  /* 0x000020009dff7812 */ /* 0x040fe2000788c0ff */
[----:B------:R-:W2:Y:S02]  /*ada20*/  LDL.LU R143, [R1+0x15e8] ;  /* 0x0015e800018f7983 */ /* 0x000ea40000300800 */
[----:B------:R-:W-:Y:S02]  /*ada30*/  @P6 LOP3.LUT R20, R20, 0x10000, RZ, 0xfc, !PT ;  /* 0x0001000014146812 */ /* 0x000fe400078efcff */
        /* <DEDUP_REMOVED lines=18> */
[----:B----4-:R1:W-:Y:S02]  /*adb60*/  @P2 STG.E desc[UR4][R16.64], R142 ;  /* 0x0000008e10002986 */ /* 0x0103e4000c101904 */
[C---:B-1----:R-:W-:Y:S02]  /*adb70*/  IMAD.WIDE R16, R139.reuse, 0x4, R6 ;  /* 0x000000048b107825 */ /* 0x042fe400078e0206 */
[----:B------:R-:W4:Y:S04]  /*adb80*/  LDL.LU R142, [R1+0xde8] ;  /* 0x000de800018e7983 */ /* 0x000f280000300800 */
[----:B---3--:R1:W-:Y:S02]  /*adb90*/  @P3 STG.E desc[UR4][R16.64], R140 ;  /* 0x0000008c10003986 */ /* 0x0083e4000c101904 */
[----:B-1----:R-:W-:-:S02]  /*adba0*/  IMAD.WIDE R16, R139, 0x4, R8 ;  /* 0x000000048b107825 */ /* 0x002fc400078e0208 */
[----:B------:R-:W3:Y:S04]  /*adbb0*/  LDL.LU R140, [R1+0x9f8] ;  /* 0x0009f800018c7983 */ /* 0x000ee80000300800 */
[----:B------:R2:W-:Y:S04]  /*adbc0*/  @P4 STG.E desc[UR4][R16.64], R244 ;  /* 0x000000f410004986 */ /* 0x0005e8000c101904 */
[----:B------:R-:W4:Y:S01]  /*adbd0*/  LDL.LU R139, [R1+0x2468] ;  /* 0x00246800018b7983 */ /* 0x000f220000300800 */
        /* <DEDUP_REMOVED lines=38> */
[----:B----4-:R-:W-:-:S05]  /*ade40*/  IMAD.WIDE R16, R139, 0x4, R2 ;  /* 0x000000048b107825 */ /* 0x010fca00078e0202 */
[----:B------:R1:W-:Y:S01]  /*ade50*/  @P2 STG.E desc[UR4][R16.64], R141 ;  /* 0x0000008d10002986 */ /* 0x0003e2000c101904 */
[----:B------:R-:W-:Y:S01]  /*ade60*/  LOP3.LUT P5, RZ, R157, 0x40000000, RZ, 0xc0, !PT ;  /* 0x400000009dff7812 */ /* 0x000fe200078ac0ff */
[----:B-1----:R-:W-:-:S05]  /*ade70*/  IMAD.WIDE R16, R139, 0x4, R4 ;  /* 0x000000048b107825 */ /* 0x002fca00078e0204 */
[----:B------:R1:W-:Y:S02]  /*ade80*/  @P3 STG.E desc[UR4][R16.64], R142 ;  /* 0x0000008e10003986 */ /* 0x0003e4000c101904 */
[----:B-1----:R-:W-:-:S05]  /*ade90*/  IMAD.WIDE R16, R139, 0x4, R6 ;  /* 0x000000048b107825 */ /* 0x002fca00078e0206 */
[----:B---3--:R1:W-:Y:S02]  /*adea0*/  @P4 STG.E desc[UR4][R16.64], R140 ;  /* 0x0000008c10004986 */ /* 0x0083e4000c101904 */
[----:B-1----:R-:W-:-:S05]  /*adeb0*/  IMAD.WIDE R16, R139, 0x4, R8 ;  /* 0x000000048b107825 */ /* 0x002fca00078e0208 */
[----:B--2---:R1:W-:Y:S04]  /*adec0*/  @P5 STG.E desc[UR4][R16.64], R138 ;  /* 0x0000008a10005986 */ /* 0x0043e8000c101904 */
        /* <DEDUP_REMOVED lines=27> */
[----:B------:R-:W2:Y:S04]  /*ae080*/  LDL.LU R151, [R1+0x1df0] ;  /* 0x001df00001977983 */ /* 0x000ea80000300800 */
[----:B------:R-:W2:Y:S01]  /*ae090*/  LDL.LU R148, [R1+0x2474] ;  /* 0x0024740001947983 */ /* 0x000ea20000300800 */
[----:B------:R-:W-:-:S02]  /*ae0a0*/  @P6 LOP3.LUT R20, R20, 0x400, RZ, 0xfc, !PT ;  /* 0x0000040014146812 */ /* 0x000fc400078efcff */
[----:B------:R-:W-:Y:S01]  /*ae0b0*/  LOP3.LUT P6, RZ, R158, 0x40, RZ, 0xc0, !PT ;  /* 0x000000409eff7812 */ /* 0x000fe200078cc0ff */
[----:B------:R-:W2:Y:S01]  /*ae0c0*/  LDL.LU R149, [R1+0x19f0] ;  /* 0x0019f00001957983 */ /* 0x000ea20000300800 */
[----:B------:R-:W-:-:S03]  /*ae0d0*/  LOP3.LUT R20, R20, 0xfffff7ff, RZ, 0xc0, !PT ;  /* 0xfffff7ff14147812 */ /* 0x000fc600078ec0ff */
[----:B------:R-:W2:Y:S01]  /*ae0e0*/  LDL.LU R150, [R1+0x15f0] ;  /* 0x0015f00001967983 */ /* 0x000ea20000300800 */
[C---:B------:R-:W-:Y:S02]  /*ae0f0*/  LOP3.LUT P3, RZ, R158.reuse, 0x1, RZ, 0xc0, !PT ;  /* 0x000000019eff7812 */ /* 0x040fe4000786c0ff */
[----:B------:R-:W-:Y:S01]  /*ae100*/  LOP3.LUT P4, RZ, R158, 0x2, RZ, 0xc0, !PT ;  /* 0x000000029eff7812 */ /* 0x000fe2000788c0ff */
[----:B------:R-:W-:Y:S01]  /*ae110*/  IMAD.WIDE R16, R141, 0x4, R4 ;  /* 0x000000048d107825 */ /* 0x000fe200078e0204 */
[----:B------:R-:W2:Y:S03]  /*ae120*/  LDL.LU R147, [R1+0x11f0] ;  /* 0x0011f00001937983 */ /* 0x000ea60000300800 */
[----:B------:R-:W-:Y:S02]  /*ae130*/  @P6 LOP3.LUT R20, R20, 0x800, RZ, 0xfc, !PT ;  /* 0x0000080014146812 */ /* 0x000fe400078efcff */
[----:B------:R-:W-:-:S02]  /*ae140*/  LOP3.LUT P6, RZ, R158, 0x20, RZ, 0xc0, !PT ;  /* 0x000000209eff7812 */ /* 0x000fc400078cc0ff */
[----:B------:R-:W-:Y:S02]  /*ae150*/  LOP3.LUT R20, R20, 0xffffefff, RZ, 0xc0, !PT ;  /* 0xffffefff14147812 */ /* 0x000fe400078ec0ff */
[----:B------:R-:W-:-:S09]  /*ae160*/  LOP3.LUT P5, RZ, R158, 0x4, RZ, 0xc0, !PT ;  /* 0x000000049eff7812 */ /* 0x000fd200078ac0ff */
[----:B------:R-:W-:Y:S02]  /*ae170*/  @P6 LOP3.LUT R20, R20, 0x1000, RZ, 0xfc, !PT ;  /* 0x0000100014146812 */ /* 0x000fe400078efcff */
[----:B------:R-:W-:Y:S01]  /*ae180*/  LOP3.LUT P6, RZ, R158, 0x10, RZ, 0xc0, !PT ;  /* 0x000000109eff7812 */ /* 0x000fe200078cc0ff */
[----:B---3--:R1:W-:Y:S01]  /*ae190*/  @P3 STG.E desc[UR4][R16.64], R144 ;  /* 0x0000009010003986 */ /* 0x0083e2000c101904 */
[----:B------:R-:W-:Y:S01]  /*ae1a0*/  LOP3.LUT R20, R20, 0xffffdfff, RZ, 0xc0, !PT ;  /* 0xffffdfff14147812 */ /* 0x000fe200078ec0ff */
[----:B-1----:R-:W-:-:S10]  /*ae1b0*/  IMAD.WIDE R16, R141, 0x4, R6 ;  /* 0x000000048d107825 */ /* 0x002fd400078e0206 */
[----:B------:R-:W-:Y:S02]  /*ae1c0*/  @P6 LOP3.LUT R20, R20, 0x2000, RZ, 0xfc, !PT ;  /* 0x0000200014146812 */ /* 0x000fe400078efcff */
[----:B------:R-:W-:Y:S01]  /*ae1d0*/  LOP3.LUT P6, RZ, R158, 0x8, RZ, 0xc0, !PT ;  /* 0x000000089eff7812 */ /* 0x000fe200078cc0ff */
[----:B----4-:R1:W-:Y:S04]  /*ae1e0*/  @P4 STG.E desc[UR4][R16.64], R143 ;  /* 0x0000008f10004986 */ /* 0x0103e8000c101904 */
[----:B-1----:R-:W3:Y:S01]  /*ae1f0*/  LDL.LU R143, [R1+0x2478] ;  /* 0x00247800018f7983 */ /* 0x002ee20000300800 */
[----:B------:R-:W-:-:S03]  /*ae200*/  IMAD.WIDE R16, R141, 0x4, R8 ;  /* 0x000000048d107825 */ /* 0x000fc600078e0208 */
[----:B------:R-:W4:Y:S04]  /*ae210*/  LDL.LU R145, [R1+0xdf0] ;  /* 0x000df00001917983 */ /* 0x000f280000300800 */
[----:B------:R1:W-:Y:S04]  /*ae220*/  @P5 STG.E desc[UR4][R16.64], R142 ;  /* 0x0000008e10005986 */ /* 0x0003e8000c101904 */
[----:B------:R-:W4:Y:S04]  /*ae230*/  LDL.LU R146, [R1+0xa00] ;  /* 0x000a000001927983 */ /* 0x000f280000300800 */
[----:B------:R-:W4:Y:S01]  /*ae240*/  LDL.LU R144, [R1+0x600] ;  /* 0x0006000001907983 */ /* 0x000f220000300800 */
[----:B-1----:R-:W-:-:S03]  /*ae250*/  IMAD.WIDE R16, R79, 0x4, R2 ;  /* 0x000000044f107825 */ /* 0x002fc600078e0202 */
[----:B------:R-:W4:Y:S04]  /*ae260*/  LDL.LU R141, [R1+0x200] ;  /* 0x00020000018d7983 */ /* 0x000f280000300800 */
[----:B------:R1:W-:Y:S01]  /*ae270*/  @P6 STG.E desc[UR4][R16.64], R140 ;  /* 0x0000008c10006986 */ /* 0x0003e2000c101904 */
[----:B------:R-:W-:-:S03]  /*ae280*/  LOP3.LUT P6, RZ, R20, 0x2000, RZ, 0xc0, !PT ;  /* 0x0000200014ff7812 */ /* 0x000fc600078cc0ff */
[----:B------:R-:W4:Y:S01]  /*ae290*/  LDL.LU R142, [R1+0x247c] ;  /* 0x00247c00018e7983 */ /* 0x000f220000300800 */
[----:B-1----:R-:W-:-:S03]  /*ae2a0*/  IMAD.WIDE R16, R79, 0x4, R4 ;  /* 0x000000044f107825 */ /* 0x002fc600078e0204 */
[----:B------:R-:W4:Y:S06]  /*ae2b0*/  LDL.LU R140, [R1+0x1df4] ;  /* 0x001df400018c7983 */ /* 0x000f2c0000300800 */
        /* <DEDUP_REMOVED lines=24> */
[----:B---3--:R-:W-:-:S08]  /*ae440*/  IMAD.WIDE R16, R143, 0x4, R2 ;  /* 0x000000048f107825 */ /* 0x008fd000078e0202 */
[----:B----4-:R1:W-:Y:S01]  /*ae450*/  @P6 STG.E desc[UR4][R16.64], R145 ;  /* 0x0000009110006986 */ /* 0x0103e2000c101904 */
        /* <DEDUP_REMOVED lines=41> */
[----:B------:R-:W-:Y:S01]  /*ae6f0*/  LOP3.LUT R21, R21, 0xbfffffff, RZ, 0xc0, !PT ;  /* 0xbfffffff15157812 */ /* 0x000fe200078ec0ff */
[----:B---3--:R2:W-:Y:S10]  /*ae700*/  @P2 STG.E desc[UR4][R16.64], R143 ;  /* 0x0000008f10002986 */ /* 0x0085f4000c101904 */
        /* <DEDUP_REMOVED lines=209> */
[----:B------:R-:W-:Y:S01]  /*af420*/  LOP3.LUT P3, RZ, R159, 0x2000000, RZ, 0xc0, !PT ;  /* 0x020000009fff7812 */ /* 0x000fe2000786c0ff */
        /* <DEDUP_REMOVED lines=206> */
[----:B------:R-:W-:Y:S01]  /*b0110*/  LOP3.LUT P4, RZ, R161, 0x1, RZ, 0xc0, !PT ;  /* 0x00000001a1ff7812 */ /* 0x000fe2000788c0ff */
        /* <DEDUP_REMOVED lines=34> */
[C---:B------:R-:W-:Y:S01]  /*b0340*/  LOP3.LUT P6, RZ, R21.reuse, 0x20, RZ, 0xc0, !PT ;  /* 0x0000002015ff7812 */ /* 0x040fe200078cc0ff */
        /* <DEDUP_REMOVED lines=61> */
[C---:B------:R-:W-:Y:S01]  /*b0720*/  LOP3.LUT P2, RZ, R161.reuse, 0x20000, RZ, 0xc0, !PT ;  /* 0x00020000a1ff7812 */ /* 0x040fe2000784c0ff */
        /* <DEDUP_REMOVED lines=25> */
[C---:B------:R-:W-:Y:S01]  /*b08c0*/  LOP3.LUT P3, RZ, R161.reuse, 0x40000, RZ, 0xc0, !PT ;  /* 0x00040000a1ff7812 */ /* 0x040fe2000786c0ff */
        /* <DEDUP_REMOVED lines=584> */
[----:B------:R-:W-:Y:S01]  /*b2d50*/  LOP3.LUT P5, RZ, R165, 0x4, RZ, 0xc0, !PT ;  /* 0x00000004a5ff7812 */ /* 0x000fe200078ac0ff */
        /* <DEDUP_REMOVED lines=545> */
[C---:B------:R-:W-:Y:S01]  /*b4f70*/  LOP3.LUT P3, RZ, R168.reuse, 0x8, RZ, 0xc0, !PT ;  /* 0x00000008a8ff7812 */ /* 0x040fe2000786c0ff */
        /* <DEDUP_REMOVED lines=65> */
[C---:B------:R-:W-:Y:S01]  /*b5390*/  LOP3.LUT P1, RZ, R168.reuse, 0x10000, RZ, 0xc0, !PT ;  /* 0x00010000a8ff7812 */ /* 0x040fe2000782c0ff */
        /* <DEDUP_REMOVED lines=268> */
[----:B------:R-:W-:Y:S01]  /*b6460*/  LOP3.LUT P6, RZ, R170, 0x1, RZ, 0xc0, !PT ;  /* 0x00000001aaff7812 */ /* 0x000fe200078cc0ff */
        /* <DEDUP_REMOVED lines=56> */
[C---:B-1----:R-:W-:Y:S02]  /*b67f0*/  IMAD.WIDE R16, R142.reuse, 0x4, R2 ;  /* 0x000000048e107825 */ /* 0x042fe400078e0202 */
[----:B------:R-:W3:Y:S04]  /*b6800*/  LDL.LU R141, [R1+0x1fb4] ;  /* 0x001fb400018d7983 */ /* 0x000ee80000300800 */
[----:B------:R1:W-:Y:S02]  /*b6810*/  @P3 STG.E desc[UR4][R16.64], R140 ;  /* 0x0000008c10003986 */ /* 0x0003e4000c101904 */
[----:B-1----:R-:W-:-:S02]  /*b6820*/  IMAD.WIDE R16, R142, 0x4, R4 ;  /* 0x000000048e107825 */ /* 0x002fc400078e0204 */
[----:B------:R-:W4:Y:S04]  /*b6830*/  LDL.LU R140, [R1+0x1ab4] ;  /* 0x001ab400018c7983 */ /* 0x000f280000300800 */
[----:B------:R1:W-:Y:S02]  /*b6840*/  @P4 STG.E desc[UR4][R16.64], R139 ;  /* 0x0000008b10004986 */ /* 0x0003e4000c101904 */
[----:B-1----:R-:W-:Y:S02]  /*b6850*/  IMAD.WIDE R16, R142, 0x4, R6 ;  /* 0x000000048e107825 */ /* 0x002fe400078e0206 */
[----:B------:R-:W4:Y:S01]  /*b6860*/  LDL.LU R139, [R1+0x16b4] ;  /* 0x0016b400018b7983 */ /* 0x000f220000300800 */
[----:B------:R-:W-:-:S03]  /*b6870*/  LOP3.LUT P2, RZ, R170, 0x4000, RZ, 0xc0, !PT ;  /* 0x00004000aaff7812 */ /* 0x000fc6000784c0ff */
[----:B--2---:R1:W-:Y:S04]  /*b6880*/  @P5 STG.E desc[UR4][R16.64], R138 ;  /* 0x0000008a10005986 */ /* 0x0043e8000c101904 */
[----:B-1----:R-:W2:Y:S04]  /*b6890*/  LDL.LU R138, [R1+0x2600] ;  /* 0x00260000018a7983 */ /* 0x002ea80000300800 */
[----:B------:R-:W4:Y:S01]  /*b68a0*/  LDL.LU R248, [R1+0x12b4] ;  /* 0x0012b40001f87983 */ /* 0x000f220000300800 */
[----:B------:R-:W-:-:S03]  /*b68b0*/  IMAD.WIDE R16, R142, 0x4, R8 ;  /* 0x000000048e107825 */ /* 0x000fc600078e0208 */
[----:B------:R-:W4:Y:S04]  /*b68c0*/  LDL.LU R152, [R1+0x2604] ;  /* 0x0026040001987983 */ /* 0x000f280000300800 */
[----:B------:R-:W4:Y:S04]  /*b68d0*/  LDL.LU R147, [R1+0x2608] ;  /* 0x0026080001937983 */ /* 0x000f280000300800 */
[----:B------:R-:W4:Y:S04]  /*b68e0*/  LDL.LU R142, [R1+0x260c] ;  /* 0x00260c00018e7983 */ /* 0x000f280000300800 */
        /* <DEDUP_REMOVED lines=12> */
[----:B------:R-:W-:Y:S01]  /*b69b0*/  LOP3.LUT R26, R26, 0xbfffffff, RZ, 0xc0, !PT ;  /* 0xbfffffff1a1a7812 */ /* 0x000fe200078ec0ff */
[----:B------:R-:W4:Y:S10]  /*b69c0*/  LDL.LU R143, [R1+0xac8] ;  /* 0x000ac800018f7983 */ /* 0x000f340000300800 */
        /* <DEDUP_REMOVED lines=26> */
[----:B--2---:R-:W-:-:S05]  /*b6b70*/  IMAD.WIDE R16, R138, 0x4, R2 ;  /* 0x000000048a107825 */ /* 0x004fca00078e0202 */
[----:B---3--:R1:W-:Y:S02]  /*b6b80*/  @P3 STG.E desc[UR4][R16.64], R141 ;  /* 0x0000008d10003986 */ /* 0x0083e4000c101904 */
[C---:B-1----:R-:W-:Y:S02]  /*b6b90*/  IMAD.WIDE R16, R138.reuse, 0x4, R4 ;  /* 0x000000048a107825 */ /* 0x042fe400078e0204 */
[----:B------:R-:W2:Y:S04]  /*b6ba0*/  LDL.LU R141, [R1+0x6c8] ;  /* 0x0006c800018d7983 */ /* 0x000ea80000300800 */
[----:B----4-:R1:W-:Y:S02]  /*b6bb0*/  @P4 STG.E desc[UR4][R16.64], R140 ;  /* 0x0000008c10004986 */ /* 0x0103e4000c101904 */
[----:B-1----:R-:W-:-:S02]  /*b6bc0*/  IMAD.WIDE R16, R138, 0x4, R6 ;  /* 0x000000048a107825 */ /* 0x002fc400078e0206 */
[----:B------:R-:W3:Y:S04]  /*b6bd0*/  LDL.LU R140, [R1+0x2c8] ;  /* 0x0002c800018c7983 */ /* 0x000ee80000300800 */
[----:B------:R1:W-:Y:S02]  /*b6be0*/  @P5 STG.E desc[UR4][R16.64], R139 ;  /* 0x0000008b10005986 */ /* 0x0003e4000c101904 */
[----:B-1----:R-:W-:Y:S02]  /*b6bf0*/  IMAD.WIDE R16, R138, 0x4, R8 ;  /* 0x000000048a107825 */ /* 0x002fe400078e0208 */
[----:B------:R-:W4:Y:S04]  /*b6c00*/  LDL.LU R139, [R1+0x1fbc] ;  /* 0x001fbc00018b7983 */ /* 0x000f280000300800 */
[----:B------:R1:W-:Y:S01]  /*b6c10*/  @P6 STG.E desc[UR4][R16.64], R248 ;  /* 0x000000f810006986 */ /* 0x0003e2000c101904 */
[----:B------:R-:W-:-:S03]  /*b6c20*/  LOP3.LUT P6, RZ, R25, 0x20, RZ, 0xc0, !PT ;  /* 0x0000002019ff7812 */ /* 0x000fc600078cc0ff */
[----:B------:R-:W4:Y:S04]  /*b6c30*/  LDL.LU R138, [R1+0x1abc] ;  /* 0x001abc00018a7983 */ /* 0x000f280000300800 */
[----:B------:R-:W4:Y:S01]  /*b6c40*/  LDL.LU R144, [R1+0x2610] ;  /* 0x0026100001907983 */ /* 0x000f220000300800 */
[----:B-1----:R-:W-:-:S05]  /*b6c50*/  IMAD.WIDE R16, R152, 0x4, R2 ;  /* 0x0000000498107825 */ /* 0x002fca00078e0202 */
        /* <DEDUP_REMOVED lines=33> */
[----:B------:R-:W4:Y:S01]  /*b6e70*/  LDL.LU R143, [R1+0x12bc] ;  /* 0x0012bc00018f7983 */ /* 0x000f220000300800 */
[----:B------:R-:W-:-:S03]  /*b6e80*/  LOP3.LUT P5, RZ, R171, 0x1, RZ, 0xc0, !PT ;  /* 0x00000001abff7812 */ /* 0x000fc600078ac0ff */
[----:B--2---:R1:W-:Y:S02]  /*b6e90*/  @P2 STG.E desc[UR4][R16.64], R141 ;  /* 0x0000008d10002986 */ /* 0x0043e4000c101904 */
[----:B-1----:R-:W-:Y:S02]  /*b6ea0*/  IMAD.WIDE R16, R142, 0x4, R8 ;  /* 0x000000048e107825 */ /* 0x002fe400078e0208 */
[----:B------:R-:W2:Y:S04]  /*b6eb0*/  LDL.LU R141, [R1+0xecc] ;  /* 0x000ecc00018d7983 */ /* 0x000ea80000300800 */
[----:B---3--:R1:W-:Y:S04]  /*b6ec0*/  @P3 STG.E desc[UR4][R16.64], R140 ;  /* 0x0000008c10003986 */ /* 0x0083e8000c101904 */
[----:B-1----:R-:W3:Y:S04]  /*b6ed0*/  LDL.LU R140, [R1+0xacc] ;  /* 0x000acc00018c7983 */ /* 0x002ee80000300800 */
[----:B------:R-:W3:Y:S01]  /*b6ee0*/  LDL.LU R142, [R1+0x6cc] ;  /* 0x0006cc00018e7983 */ /* 0x000ee20000300800 */
[----:B----4-:R-:W-:-:S05]  /*b6ef0*/  IMAD.WIDE R16, R144, 0x4, R2 ;  /* 0x0000000490107825 */ /* 0x010fca00078e0202 */
[----:B------:R1:W-:Y:S04]  /*b6f00*/  @P4 STG.E desc[UR4][R16.64], R139 ;  /* 0x0000008b10004986 */ /* 0x0003e8000c101904 */
[----:B-1----:R-:W4:Y:S01]  /*b6f10*/  LDL.LU R139, [R1+0x2614] ;  /* 0x00261400018b7983 */ /* 0x002f220000300800 */
[----:B------:R-:W-:-:S05]  /*b6f20*/  IMAD.WIDE R16, R144, 0x4, R4 ;  /* 0x0000000490107825 */ /* 0x000fca00078e0204 */
[----:B------:R1:W-:Y:S04]  /*b6f30*/  @P5 STG.E desc[UR4][R16.64], R138 ;  /* 0x0000008a10005986 */ /* 0x0003e8000c101904 */
[----:B-1----:R-:W3:Y:S04]  /*b6f40*/  LDL.LU R138, [R1+0x2cc] ;  /* 0x0002cc00018a7983 */ /* 0x002ee80000300800 */
[----:B------:R-:W3:Y:S04]  /*b6f50*/  LDL.LU R150, [R1+0x2618] ;  /* 0x0026180001967983 */ /* 0x000ee80000300800 */
[----:B------:R-:W3:Y:S04]  /*b6f60*/  LDL.LU R152, [R1+0x1fc0] ;  /* 0x001fc00001987983 */ /* 0x000ee80000300800 */
[----:B------:R-:W3:Y:S04]  /*b6f70*/  LDL.LU R151, [R1+0x1ac0] ;  /* 0x001ac00001977983 */ /* 0x000ee80000300800 */
[----:B------:R-:W3:Y:S01]  /*b6f80*/  LDL.LU R149, [R1+0x16c0] ;  /* 0x0016c00001957983 */ /* 0x000ee20000300800 */
[----:B------:R-:W-:-:S03]  /*b6f90*/  LOP3.LUT P2, RZ, R171, 0x2, RZ, 0xc0, !PT ;  /* 0x00000002abff7812 */ /* 0x000fc6000784c0ff */
[----:B------:R-:W3:Y:S01]  /*b6fa0*/  LDL.LU R148, [R1+0x12c0] ;  /* 0x0012c00001947983 */ /* 0x000ee20000300800 */
[----:B------:R-:W-:Y:S01]  /*b6fb0*/  IMAD.WIDE R16, R144, 0x4, R6 ;  /* 0x0000000490107825 */ /* 0x000fe200078e0206 */
[----:B------:R-:W-:-:S08]  /*b6fc0*/  LOP3.LUT P6, RZ, R171, 0x2000, RZ, 0xc0, !PT ;  /* 0x00002000abff7812 */ /* 0x000fd000078cc0ff */
[----:B------:R1:W-:Y:S04]  /*b6fd0*/  @P2 STG.E desc[UR4][R16.64], R146 ;  /* 0x0000009210002986 */ /* 0x0003e8000c101904 */
[----:B-1----:R-:W3:Y:S04]  /*b6fe0*/  LDL.LU R146, [R1+0x261c] ;  /* 0x00261c0001927983 */ /* 0x002ee80000300800 */
        /* <DEDUP_REMOVED lines=22> */
[----:B------:R-:W-:Y:S01]  /*b7150*/  LOP3.LUT P4, RZ, R171, 0x8, RZ, 0xc0, !PT ;  /* 0x00000008abff7812 */ /* 0x000fe2000788c0ff */
[----:B------:R-:W-:-:S06]  /*b7160*/  IMAD.WIDE R16, R144, 0x4, R8 ;  /* 0x0000000490107825 */ /* 0x000fcc00078e0208 */
[----:B------:R-:W-:Y:S02]  /*b7170*/  @P6 LOP3.LUT R26, R26, 0x10000000, RZ, 0xfc, !PT ;  /* 0x100000001a1a6812 */ /* 0x000fe400078efcff */
[C---:B------:R-:W-:Y:S02]  /*b7180*/  LOP3.LUT P6, RZ, R171.reuse, 0x40, RZ, 0xc0, !PT ;  /* 0x00000040abff7812 */ /* 0x040fe400078cc0ff */
[----:B------:R-:W-:Y:S01]  /*b7190*/  LOP3.LUT P5, RZ, R171, 0x10, RZ, 0xc0, !PT ;  /* 0x00000010abff7812 */ /* 0x000fe200078ac0ff */
[----:B------:R4:W-:Y:S01]  /*b71a0*/  @P3 STG.E desc[UR4][R16.64], R143 ;  /* 0x0000008f10003986 */ /* 0x0009e2000c101904 */
[----:B------:R-:W-:-:S09]  /*b71b0*/  LOP3.LUT R26, R26, 0xdfffffff, RZ, 0xc0, !PT ;  /* 0xdfffffff1a1a7812 */ /* 0x000fd200078ec0ff */
[----:B------:R-:W-:Y:S02]  /*b71c0*/  @P6 LOP3.LUT R26, R26, 0x20000000, RZ, 0xfc, !PT ;  /* 0x200000001a1a6812 */ /* 0x000fe400078efcff */
[----:B------:R-:W-:Y:S01]  /*b71d0*/  LOP3.LUT P6, RZ, R171, 0x20, RZ, 0xc0, !PT ;  /* 0x00000020abff7812 */ /* 0x000fe200078cc0ff */
[----:B----4-:R-:W-:-:S05]  /*b71e0*/  IMAD.WIDE R16, R139, 0x4, R2 ;  /* 0x000000048b107825 */ /* 0x010fca00078e0202 */
[----:B--2---:R1:W-:Y:S02]  /*b71f0*/  @P4 STG.E desc[UR4][R16.64], R141 ;  /* 0x0000008d10004986 */ /* 0x0043e4000c101904 */
[----:B-1----:R-:W-:-:S05]  /*b7200*/  IMAD.WIDE R16, R139, 0x4, R4 ;  /* 0x000000048b107825 */ /* 0x002fca00078e0204 */
[----:B---3--:R1:W-:Y:S02]  /*b7210*/  @P5 STG.E desc[UR4][R16.64], R140 ;  /* 0x0000008c10005986 */ /* 0x0083e4000c101904 */
[----:B-1----:R-:W-:Y:S02]  /*b7220*/  IMAD.WIDE R16, R139, 0x4, R6 ;  /* 0x000000048b107825 */ /* 0x002fe400078e0206 */
[----:B------:R-:W2:Y:S04]  /*b7230*/  LDL.LU R140, [R1+0x2620] ;  /* 0x00262000018c7983 */ /* 0x000ea80000300800 */
[----:B------:R1:W-:Y:S01]  /*b7240*/  @P6 STG.E desc[UR4][R16.64], R142 ;  /* 0x0000008e10006986 */ /* 0x0003e2000c101904 */
[----:B------:R-:W-:-:S03]  /*b7250*/  LOP3.LUT P6, RZ, R26, 0x20000000, RZ, 0xc0, !PT ;  /* 0x200000001aff7812 */ /* 0x000fc600078cc0ff */
[----:B------:R-:W3:Y:S04]  /*b7260*/  LDL.LU R144, [R1+0x2d0] ;  /* 0x0002d00001907983 */ /* 0x000ee80000300800 */
        /* <DEDUP_REMOVED lines=10> */
[----:B------:R-:W4:Y:S01]  /*b7310*/  LDL.LU R139, [R1+0x2624] ;  /* 0x00262400018b7983 */ /* 0x000f220000300800 */
[----:B-1----:R-:W-:-:S09]  /*b7320*/  IMAD.WIDE R16, R150, 0x4, R4 ;  /* 0x0000000496107825 */ /* 0x002fd200078e0204 */
        /* <DEDUP_REMOVED lines=15> */
[----:B------:R1:W-:Y:S04]  /*b7420*/  @P6 STG.E desc[UR4][R16.64], R172 ;  /* 0x000000ac10006986 */ /* 0x0003e8000c101904 */
[----:B-1----:R-:W4:Y:S01]  /*b7430*/  LDL.LU R172, [R1+0x3234] ;  /* 0x0032340001ac7983 */ /* 0x002f220000300800 */
[C---:B------:R-:W-:Y:S02]  /*b7440*/  LOP3.LUT P0, RZ, R171.reuse, 0x4000, RZ, 0xc0, !PT ;  /* 0x00004000abff7812 */ /* 0x040fe4000780c0ff */
[C---:B------:R-:W-:Y:S01]  /*b7450*/  LOP3.LUT P1, RZ, R171.reuse, 0x8000, RZ, 0xc0, !PT ;  /* 0x00008000abff7812 */ /* 0x040fe2000782c0ff */
[----:B------:R-:W-:Y:S01]  /*b7460*/  IMAD.WIDE R16, R146, 0x4, R8 ;  /* 0x0000000492107825 */ /* 0x000fe200078e0208 */
[C---:B------:R-:W-:Y:S01]  /*b7470*/  LOP3.LUT P2, RZ, R171.reuse, 0x10000, RZ, 0xc0, !PT ;  /* 0x00010000abff7812 */ /* 0x040fe2000784c0ff */
[----:B------:R-:W4:Y:S01]  /*b7480*/  LDL.LU R150, [R1+0x262c] ;  /* 0x00262c0001967983 */ /* 0x000f220000300800 */
[----:B------:R-:W-:-:S02]  /*b7490*/  LOP3.LUT P3, RZ, R171, 0x20000, RZ, 0xc0, !PT ;  /* 0x00020000abff7812 */ /* 0x000fc4000786c0ff */
[C---:B------:R-:W-:Y:S02]  /*b74a0*/  LOP3.LUT P4, RZ, R171.reuse, 0x40000, RZ, 0xc0, !PT ;  /* 0x00040000abff7812 */ /* 0x040fe4000788c0ff */
[----:B------:R-:W-:-:S03]  /*b74b0*/  LOP3.LUT P5, RZ, R171, 0x80000, RZ, 0xc0, !PT ;  /* 0x00080000abff7812 */ /* 0x000fc600078ac0ff */
[----:B---3--:R2:W-:Y:S02]  /*b74c0*/  @P0 STG.E desc[UR4][R16.64], R144 ;  /* 0x0000009010000986 */ /* 0x0085e4000c101904 */
[----:B--2---:R-:W-:-:S05]  /*b74d0*/  IMAD.WIDE R16, R140, 0x4, R2 ;  /* 0x000000048c107825 */ /* 0x004fca00078e0202 */
[----:B----4-:R1:W-:Y:S02]  /*b74e0*/  @P1 STG.E desc[UR4][R16.64], R143 ;  /* 0x0000008f10001986 */ /* 0x0103e4000c101904 */
[----:B-1----:R-:W-:-:S05]  /*b74f0*/  IMAD.WIDE R16, R140, 0x4, R4 ;  /* 0x000000048c107825 */ /* 0x002fca00078e0204 */
[----:B------:R1:W-:Y:S02]  /*b7500*/  @P2 STG.E desc[UR4][R16.64], R141 ;  /* 0x0000008d10002986 */ /* 0x0003e4000c101904 */
[----:B-1----:R-:W-:-:S05]  /*b7510*/  IMAD.WIDE R16, R140, 0x4, R6 ;  /* 0x000000048c107825 */ /* 0x002fca00078e0206 */
[----:B------:R1:W-:Y:S02]  /*b7520*/  @P3 STG.E desc[UR4][R16.64], R142 ;  /* 0x0000008e10003986 */ /* 0x0003e4000c101904 */
[----:B-1----:R-:W-:-:S05]  /*b7530*/  IMAD.WIDE R16, R140, 0x4, R8 ;  /* 0x000000048c107825 */ /* 0x002fca00078e0208 */
[----:B------:R1:W-:Y:S04]  /*b7540*/  @P4 STG.E desc[UR4][R16.64], R172 ;  /* 0x000000ac10004986 */ /* 0x0003e8000c101904 */
[----:B-1----:R-:W2:Y:S04]  /*b7550*/  LDL.LU R172, [R1+0x3230] ;  /* 0x0032300001ac7983 */ /* 0x002ea80000300800 */
[----:B------:R-:W3:Y:S01]  /*b7560*/  LDL.LU R142, [R1+0xad4] ;  /* 0x000ad400018e7983 */ /* 0x000ee20000300800 */
[----:B------:R-:W-:-:S03]  /*b7570*/  IMAD.WIDE R16, R139, 0x4, R2 ;  /* 0x000000048b107825 */ /* 0x000fc600078e0202 */
[----:B------:R-:W4:Y:S04]  /*b7580*/  LDL.LU R140, [R1+0x6d4] ;  /* 0x0006d400018c7983 */ /* 0x000f280000300800 */
[----:B------:R-:W4:Y:S04]  /*b7590*/  LDL.LU R244, [R1+0x2d4] ;  /* 0x0002d40001f47983 */ /* 0x000f280000300800 */
[----:B------:R-:W4:Y:S04]  /*b75a0*/  LDL.LU R248, [R1+0x1fc8] ;  /* 0x001fc80001f87983 */ /* 0x000f280000300800 */
[----:B------:R1:W-:Y:S04]  /*b75b0*/  @P5 STG.E desc[UR4][R16.64], R138 ;  /* 0x0000008a10005986 */ /* 0x0003e8000c101904 */
[----:B------:R-:W4:Y:S04]  /*b75c0*/  LDL.LU R136, [R1+0x1ac8] ;  /* 0x001ac80001887983 */ /* 0x000f280000300800 */
[----:B-1----:R-:W4:Y:S04]  /*b75d0*/  LDL.LU R138, [R1+0x2628] ;  /* 0x00262800018a7983 */ /* 0x002f280000300800 */
[----:B------:R-:W4:Y:S01]  /*b75e0*/  LDL.LU R137, [R1+0x16c8] ;  /* 0x0016c80001897983 */ /* 0x000f220000300800 */
[----:B------:R-:W-:-:S03]  /*b75f0*/  LOP3.LUT R26, R26, 0xffffbfff, RZ, 0xc0, !PT ;  /* 0xffffbfff1a1a7812 */ /* 0x000fc600078ec0ff */
        /* <DEDUP_REMOVED lines=10> */
[----:B------:R-:W-:Y:S01]  /*b76a0*/  LOP3.LUT P3, RZ, R171, 0x200000, RZ, 0xc0, !PT ;  /* 0x00200000abff7812 */ /* 0x000fe2000786c0ff */
[----:B------:R-:W-:Y:S01]  /*b76b0*/  IMAD.WIDE R16, R139, 0x4, R4 ;  /* 0x000000048b107825 */ /* 0x000fe200078e0204 */
[C---:B------:R-:W-:Y:S01]  /*b76c0*/  LOP3.LUT P4, RZ, R171.reuse, 0x400000, RZ, 0xc0, !PT ;  /* 0x00400000abff7812 */ /* 0x040fe2000788c0ff */
[----:B------:R-:W4:Y:S01]  /*b76d0*/  LDL.LU R143, [R1+0x12cc] ;  /* 0x0012cc00018f7983 */ /* 0x000f220000300800 */
[----:B------:R-:W-:-:S03]  /*b76e0*/  LOP3.LUT P5, RZ, R171, 0x800000, RZ, 0xc0, !PT ;  /* 0x00800000abff7812 */ /* 0x000fc600078ac0ff */
[----:B------:R-:W4:Y:S01]  /*b76f0*/  LDL.LU R141, [R1+0xedc] ;  /* 0x000edc00018d7983 */ /* 0x000f220000300800 */
[----:B--2---:R-:W-:-:S13]  /*b7700*/  LOP3.LUT P6, RZ, R172, 0x1, RZ, 0xc0, !PT ;  /* 0x00000001acff7812 */ /* 0x004fda00078cc0ff */
        /* <DEDUP_REMOVED lines=18> */
[----:B---3--:R1:W-:Y:S10]  /*b7830*/  @P2 STG.E desc[UR4][R16.64], R142 ;  /* 0x0000008e10002986 */ /* 0x0083f4000c101904 */
[----:B------:R-:W-:-:S02]  /*b7840*/  @P6 LOP3.LUT R26, R26, 0x100000, RZ, 0xfc, !PT ;  /* 0x001000001a1a6812 */ /* 0x000fc400078efcff */
[----:B------:R-:W-:Y:S01]  /*b7850*/  LOP3.LUT P6, RZ, R171, 0x2000000, RZ, 0xc0, !PT ;  /* 0x02000000abff7812 */ /* 0x000fe200078cc0ff */
[----:B-1----:R-:W-:Y:S01]  /*b7860*/  IMAD.WIDE R16, R139, 0x4, R6 ;  /* 0x000000048b107825 */ /* 0x002fe200078e0206 */
[----:B------:R-:W-:Y:S01]  /*b7870*/  LOP3.LUT R26, R26, 0xffdfffff, RZ, 0xc0, !PT ;  /* 0xffdfffff1a1a7812 */ /* 0x000fe200078ec0ff */
[----:B------:R-:W2:Y:S04]  /*b7880*/  LDL.LU R142, [R1+0xadc] ;  /* 0x000adc00018e7983 */ /* 0x000ea80000300800 */
[----:B----4-:R1:W-:Y:S06]  /*b7890*/  @P3 STG.E desc[UR4][R16.64], R140 ;  /* 0x0000008c10003986 */ /* 0x0103ec000c101904 */
[----:B------:R-:W-:-:S02]  /*b78a0*/  @P6 LOP3.LUT R26, R26, 0x200000, RZ, 0xfc, !PT ;  /* 0x002000001a1a6812 */ /* 0x000fc400078efcff */
[----:B------:R-:W-:Y:S01]  /*b78b0*/  LOP3.LUT P6, RZ, R171, 0x1000000, RZ, 0xc0, !PT ;  /* 0x01000000abff7812 */ /* 0x000fe200078cc0ff */
[----:B-1----:R-:W-:Y:S01]  /*b78c0*/  IMAD.WIDE R16, R139, 0x4, R8 ;  /* 0x000000048b107825 */ /* 0x002fe200078e0208 */
[----:B------:R-:W3:Y:S04]  /*b78d0*/  LDL.LU R140, [R1+0x6dc] ;  /* 0x0006dc00018c7983 */ /* 0x000ee80000300800 */
[----:B------:R1:W-:Y:S04]  /*b78e0*/  @P4 STG.E desc[UR4][R16.64], R244 ;  /* 0x000000f410004986 */ /* 0x0003e8000c101904 */
        /* <DEDUP_REMOVED lines=50> */
[----:B------:R1:W-:Y:S04]  /*b7c10*/  @P5 STG.E desc[UR4][R16.64], R138 ;  /* 0x0000008a10005986 */ /* 0x0003e8000c101904 */
[----:B-1----:R-:W4:Y:S04]  /*b7c20*/  LDL.LU R138, [R1+0x2638] ;  /* 0x00263800018a7983 */ /* 0x002f280000300800 */
[----:B------:R-:W3:Y:S04]  /*b7c30*/  LDL.LU R152, [R1+0x12d0] ;  /* 0x0012d00001987983 */ /* 0x000ee80000300800 */
[----:B------:R-:W3:Y:S04]  /*b7c40*/  LDL.LU R151, [R1+0xee0] ;  /* 0x000ee00001977983 */ /* 0x000ee80000300800 */
[----:B------:R-:W3:Y:S04]  /*b7c50*/  LDL.LU R149, [R1+0xae0] ;  /* 0x000ae00001957983 */ /* 0x000ee80000300800 */
[----:B------:R-:W3:Y:S04]  /*b7c60*/  LDL.LU R150, [R1+0x6e0] ;  /* 0x0006e00001967983 */ /* 0x000ee80000300800 */
[----:B------:R-:W3:Y:S01]  /*b7c70*/  LDL.LU R148, [R1+0x263c] ;  /* 0x00263c0001947983 */ /* 0x000ee20000300800 */
[----:B------:R-:W-:-:S02]  /*b7c80*/  LOP3.LUT P6, RZ, R172, 0x80000, RZ, 0xc0, !PT ;  /* 0x00080000acff7812 */ /* 0x000fc400078cc0ff */
[----:B------:R-:W-:Y:S01]  /*b7c90*/  LOP3.LUT R26, R26, 0xffffffbf, RZ, 0xc0, !PT ;  /* 0xffffffbf1a1a7812 */ /* 0x000fe200078ec0ff */
[----:B------:R-:W3:Y:S01]  /*b7ca0*/  LDL.LU R147, [R1+0x1fd4] ;  /* 0x001fd40001937983 */ /* 0x000ee20000300800 */
[C---:B------:R-:W-:Y:S02]  /*b7cb0*/  LOP3.LUT P2, RZ, R172.reuse, 0x80, RZ, 0xc0, !PT ;  /* 0x00000080acff7812 */ /* 0x040fe4000784c0ff */
[C---:B------:R-:W-:Y:S01]  /*b7cc0*/  LOP3.LUT P3, RZ, R172.reuse, 0x100, RZ, 0xc0, !PT ;  /* 0x00000100acff7812 */ /* 0x040fe2000786c0ff */
[----:B------:R-:W3:Y:S01]  /*b7cd0*/  LDL.LU R145, [R1+0x1ad4] ;  /* 0x001ad40001917983 */ /* 0x000ee20000300800 */
[C---:B------:R-:W-:Y:S02]  /*b7ce0*/  LOP3.LUT P4, RZ, R172.reuse, 0x200, RZ, 0xc0, !PT ;  /* 0x00000200acff7812 */ /* 0x040fe4000788c0ff */
[----:B------:R-:W-:Y:S01]  /*b7cf0*/  LOP3.LUT P5, RZ, R172, 0x400, RZ, 0xc0, !PT ;  /* 0x00000400acff7812 */ /* 0x000fe200078ac0ff */
[----:B------:R-:W3:Y:S02]  /*b7d00*/  LDL.LU R146, [R1+0x16d4] ;  /* 0x0016d40001927983 */ /* 0x000ee40000300800 */
[----:B------:R-:W-:-:S02]  /*b7d10*/  @P6 LOP3.LUT R26, R26, 0x40, RZ, 0xfc, !PT ;  /* 0x000000401a1a6812 */ /* 0x000fc400078efcff */
[----:B------:R-:W-:Y:S01]  /*b7d20*/  LOP3.LUT P6, RZ, R172, 0x40000, RZ, 0xc0, !PT ;  /* 0x00040000acff7812 */ /* 0x000fe200078cc0ff */
[----:B------:R-:W3:Y:S01]  /*b7d30*/  LDL.LU R144, [R1+0x2640] ;  /* 0x0026400001907983 */ /* 0x000ee20000300800 */
[----:B------:R-:W-:-:S03]  /*b7d40*/  LOP3.LUT R26, R26, 0xffffff7f, RZ, 0xc0, !PT ;  /* 0xffffff7f1a1a7812 */ /* 0x000fc600078ec0ff */
[----:B------:R-:W3:Y:S04]  /*b7d50*/  LDL.LU R143, [R1+0x12d4] ;  /* 0x0012d400018f7983 */ /* 0x000ee80000300800 */
[----:B------:R-:W3:Y:S04]  /*b7d60*/  LDL.LU R140, [R1+0x2644] ;  /* 0x00264400018c7983 */ /* 0x000ee80000300800 */
[----:B------:R-:W-:Y:S02]  /*b7d70*/  @P6 LOP3.LUT R26, R26, 0x80, RZ, 0xfc, !PT ;  /* 0x000000801a1a6812 */ /* 0x000fe400078efcff */
        /* <DEDUP_REMOVED lines=28> */
[----:B------:R1:W-:Y:S04]  /*b7f40*/  @P5 STG.E desc[UR4][R16.64], R152 ;  /* 0x0000009810005986 */ /* 0x0003e8000c101904 */
        /* <DEDUP_REMOVED lines=30> */
[----:B--2---:R1:W-:Y:S02]  /*b8130*/  @P6 STG.E desc[UR4][R16.64], R173 ;  /* 0x000000ad10006986 */ /* 0x0043e4000c101904 */
[C---:B-1----:R-:W-:Y:S02]  /*b8140*/  IMAD.WIDE R16, R140.reuse, 0x4, R4 ;  /* 0x000000048c107825 */ /* 0x042fe400078e0204 */
[----:B------:R-:W2:Y:S04]  /*b8150*/  LDL.LU R173, [R1+0x3228] ;  /* 0x0032280001ad7983 */ /* 0x000ea80000300800 */
[----:B------:R1:W-:Y:S02]  /*b8160*/  @P0 STG.E desc[UR4][R16.64], R142 ;  /* 0x0000008e10000986 */ /* 0x0003e4000c101904 */
[----:B-1----:R-:W-:-:S05]  /*b8170*/  IMAD.WIDE R16, R140, 0x4, R6 ;  /* 0x000000048c107825 */ /* 0x002fca00078e0206 */
[----:B------:R1:W-:Y:S04]  /*b8180*/  @P1 STG.E desc[UR4][R16.64], R155 ;  /* 0x0000009b10001986 */ /* 0x0003e8000c101904 */
[----:B-1----:R-:W2:Y:S01]  /*b8190*/  LDL.LU R155, [R1+0x3224] ;  /* 0x00322400019b7983 */ /* 0x002ea20000300800 */
[C---:B------:R-:W-:Y:S02]  /*b81a0*/  LOP3.LUT P2, RZ, R172.reuse, 0x400000, RZ, 0xc0, !PT ;  /* 0x00400000acff7812 */ /* 0x040fe4000784c0ff */
[----:B------:R-:W-:Y:S01]  /*b81b0*/  LOP3.LUT P3, RZ, R172, 0x800000, RZ, 0xc0, !PT ;  /* 0x00800000acff7812 */ /* 0x000fe2000786c0ff */
[----:B------:R-:W-:Y:S01]  /*b81c0*/  IMAD.WIDE R16, R140, 0x4, R8 ;  /* 0x000000048c107825 */ /* 0x000fe200078e0208 */
[C---:B------:R-:W-:Y:S01]  /*b81d0*/  LOP3.LUT P4, RZ, R172.reuse, 0x1000000, RZ, 0xc0, !PT ;  /* 0x01000000acff7812 */ /* 0x040fe2000788c0ff */
[----:B------:R-:W2:Y:S01]  /*b81e0*/  LDL.LU R152, [R1+0x2650] ;  /* 0x0026500001987983 */ /* 0x000ea20000300800 */
[----:B------:R-:W-:-:S07]  /*b81f0*/  LOP3.LUT P5, RZ, R172, 0x2000000, RZ, 0xc0, !PT ;  /* 0x02000000acff7812 */ /* 0x000fce00078ac0ff */
[----:B---3--:R4:W-:Y:S02]  /*b8200*/  @P2 STG.E desc[UR4][R16.64], R139 ;  /* 0x0000008b10002986 */ /* 0x0089e4000c101904 */
[----:B----4-:R-:W-:-:S05]  /*b8210*/  IMAD.WIDE R16, R141, 0x4, R2 ;  /* 0x000000048d107825 */ /* 0x010fca00078e0202 */
[----:B------:R1:W-:Y:S02]  /*b8220*/  @P3 STG.E desc[UR4][R16.64], R138 ;  /* 0x0000008a10003986 */ /* 0x0003e4000c101904 */
[----:B-1----:R-:W-:-:S05]  /*b8230*/  IMAD.WIDE R16, R141, 0x4, R4 ;  /* 0x000000048d107825 */ /* 0x002fca00078e0204 */
[----:B--2---:R1:W-:Y:S02]  /*b8240*/  @P4 STG.E desc[UR4][R16.64], R173 ;  /* 0x000000ad10004986 */ /* 0x0043e4000c101904 */
[----:B-1----:R-:W-:Y:S02]  /*b8250*/  IMAD.WIDE R16, R141, 0x4, R6 ;  /* 0x000000048d107825 */ /* 0x002fe400078e0206 */
[----:B------:R-:W2:Y:S04]  /*b8260*/  LDL.LU R173, [R1+0x3220] ;  /* 0x0032200001ad7983 */ /* 0x000ea80000300800 */
[----:B------:R1:W-:Y:S04]  /*b8270*/  @P5 STG.E desc[UR4][R16.64], R155 ;  /* 0x0000009b10005986 */ /* 0x0003e8000c101904 */
[----:B-1----:R-:W3:Y:S04]  /*b8280*/  LDL.LU R155, [R1+0x321c] ;  /* 0x00321c00019b7983 */ /* 0x002ee80000300800 */
[----:B------:R-:W4:Y:S04]  /*b8290*/  LDL.LU R138, [R1+0x12d8] ;  /* 0x0012d800018a7983 */ /* 0x000f280000300800 */
[----:B------:R-:W3:Y:S04]  /*b82a0*/  LDL.LU R146, [R1+0xee8] ;  /* 0x000ee80001927983 */ /* 0x000ee80000300800 */
[----:B------:R-:W3:Y:S04]  /*b82b0*/  LDL.LU R144, [R1+0xae8] ;  /* 0x000ae80001907983 */ /* 0x000ee80000300800 */
[----:B------:R-:W3:Y:S04]  /*b82c0*/  LDL.LU R143, [R1+0x6e8] ;  /* 0x0006e800018f7983 */ /* 0x000ee80000300800 */
[----:B------:R-:W3:Y:S04]  /*b82d0*/  LDL.LU R142, [R1+0x264c] ;  /* 0x00264c00018e7983 */ /* 0x000ee80000300800 */
[----:B------:R-:W3:Y:S01]  /*b82e0*/  LDL.LU R140, [R1+0x2e8] ;  /* 0x0002e800018c7983 */ /* 0x000ee20000300800 */
[----:B------:R-:W-:-:S03]  /*b82f0*/  LOP3.LUT P2, RZ, R172, 0x4000000, RZ, 0xc0, !PT ;  /* 0x04000000acff7812 */ /* 0x000fc6000784c0ff */
[----:B------:R-:W3:Y:S01]  /*b8300*/  LDL.LU R139, [R1+0x1fdc] ;  /* 0x001fdc00018b7983 */ /* 0x000ee20000300800 */
[----:B------:R-:W-:-:S03]  /*b8310*/  IMAD.WIDE R16, R141, 0x4, R8 ;  /* 0x000000048d107825 */ /* 0x000fc600078e0208 */
[----:B------:R-:W3:Y:S04]  /*b8320*/  LDL.LU R147, [R1+0x2654] ;  /* 0x0026540001937983 */ /* 0x000ee80000300800 */
[----:B------:R-:W3:Y:S01]  /*b8330*/  LDL.LU R141, [R1+0x2658] ;  /* 0x00265800018d7983 */ /* 0x000ee20000300800 */
[----:B------:R-:W-:Y:S02]  /*b8340*/  LOP3.LUT R26, R26, 0xfffffffe, RZ, 0xc0, !PT ;  /* 0xfffffffe1a1a7812 */ /* 0x000fe400078ec0ff */
[C---:B------:R-:W-:Y:S02]  /*b8350*/  LOP3.LUT P3, RZ, R172.reuse, 0x8000000, RZ, 0xc0, !PT ;  /* 0x08000000acff7812 */ /* 0x040fe4000786c0ff */
[C---:B------:R-:W-:Y:S02]  /*b8360*/  LOP3.LUT P4, RZ, R172.reuse, 0x10000000, RZ, 0xc0, !PT ;  /* 0x10000000acff7812 */ /* 0x040fe4000788c0ff */
[----:B------:R-:W-:Y:S01]  /*b8370*/  LOP3.LUT P5, RZ, R172, 0x20000000, RZ, 0xc0, !PT ;  /* 0x20000000acff7812 */ /* 0x000fe200078ac0ff */
[----:B----4-:R1:W-:Y:S04]  /*b8380*/  @P2 STG.E desc[UR4][R16.64], R138 ;  /* 0x0000008a10002986 */ /* 0x0103e8000c101904 */
[----:B-1----:R-:W4:Y:S01]  /*b8390*/  LDL.LU R138, [R1+0x1adc] ;  /* 0x001adc00018a7983 */ /* 0x002f220000300800 */
[----:B--2---:R-:W-:-:S02]  /*b83a0*/  LOP3.LUT P6, RZ, R173, 0x40, RZ, 0xc0, !PT ;  /* 0x00000040adff7812 */ /* 0x004fc400078cc0ff */
[----:B---3--:R-:W-:Y:S01]  /*b83b0*/  LOP3.LUT R155, R155, 0xbfffffff, RZ, 0xc0, !PT ;  /* 0xbfffffff9b9b7812 */ /* 0x008fe200078ec0ff */
[----:B------:R-:W2:Y:S04]  /*b83c0*/  LDL.LU R79, [R1+0x16dc] ;  /* 0x0016dc00014f7983 */ /* 0x000ea80000300800 */
[----:B------:R-:W3:Y:S04]  /*b83d0*/  LDL.LU R151, [R1+0x12dc] ;  /* 0x0012dc0001977983 */ /* 0x000ee80000300800 */
[----:B------:R-:W3:Y:S02]  /*b83e0*/  LDL.LU R149, [R1+0xeec] ;  /* 0x000eec0001957983 */ /* 0x000ee40000300800 */
[----:B------:R-:W-:-:S02]  /*b83f0*/  @P6 LOP3.LUT R155, R155, 0x40000000, RZ, 0xfc, !PT ;  /* 0x400000009b9b6812 */ /* 0x000fc400078efcff */
[----:B------:R-:W-:Y:S01]  /*b8400*/  LOP3.LUT P6, RZ, R173, 0x20, RZ, 0xc0, !PT ;  /* 0x00000020adff7812 */ /* 0x000fe200078cc0ff */
[----:B------:R-:W3:Y:S01]  /*b8410*/  LDL.LU R150, [R1+0xaec] ;  /* 0x000aec0001967983 */ /* 0x000ee20000300800 */
[----:B------:R-:W-:-:S03]  /*b8420*/  LOP3.LUT R155, R155, 0x7fffffff, RZ, 0xc0, !PT ;  /* 0x7fffffff9b9b7812 */ /* 0x000fc600078ec0ff */
[----:B------:R-:W3:Y:S01]  /*b8430*/  LDL.LU R148, [R1+0x6ec] ;  /* 0x0006ec0001947983 */ /* 0x000ee20000300800 */
[----:B------:R-:W-:-:S03]  /*b8440*/  IMAD.WIDE R16, R142, 0x4, R2 ;  /* 0x000000048e107825 */ /* 0x000fc600078e0202 */
[----:B------:R-:W3:Y:S04]  /*b8450*/  LDL.LU R145, [R1+0x2ec] ;  /* 0x0002ec0001917983 */ /* 0x000ee80000300800 */
[----:B------:R-:W-:Y:S02]  /*b8460*/  @P6 LOP3.LUT R155, R155, 0x80000000, RZ, 0xfc, !PT ;  /* 0x800000009b9b6812 */ /* 0x000fe400078efcff */
[----:B------:R-:W-:-:S13]  /*b8470*/  LOP3.LUT P6, RZ, R173, 0x10, RZ, 0xc0, !PT ;  /* 0x00000010adff7812 */ /* 0x000fda00078cc0ff */
        /* <DEDUP_REMOVED lines=16> */
[----:B------:R-:W3:Y:S01]  /*b8580*/  LDL.LU R146, [R1+0x1fe0] ;  /* 0x001fe00001927983 */ /* 0x000ee20000300800 */
[----:B------:R-:W-:-:S03]  /*b8590*/  LOP3.LUT R26, R26, 0xffffffdf, RZ, 0xc0, !PT ;  /* 0xffffffdf1a1a7812 */ /* 0x000fc600078ec0ff */
[----:B------:R1:W-:Y:S04]  /*b85a0*/  @P4 STG.E desc[UR4][R16.64], R144 ;  /* 0x0000009010004986 */ /* 0x0003e8000c101904 */
[----:B-1----:R-:W3:Y:S03]  /*b85b0*/  LDL.LU R144, [R1+0x1ae0] ;  /* 0x001ae00001907983 */ /* 0x002ee60000300800 */
[----:B------:R-:W-:Y:S02]  /*b85c0*/  @P6 LOP3.LUT R26, R26, 0x20, RZ, 0xfc, !PT ;  /* 0x000000201a1a6812 */ /* 0x000fe400078efcff */
[----:B------:R-:W-:Y:S01]  /*b85d0*/  LOP3.LUT P6, RZ, R172, 0x40000000, RZ, 0xc0, !PT ;  /* 0x40000000acff7812 */ /* 0x000fe200078cc0ff */
[----:B------:R-:W-:-:S05]  /*b85e0*/  IMAD.WIDE R16, R142, 0x4, R6 ;  /* 0x000000048e107825 */ /* 0x000fca00078e0206 */
[----:B------:R1:W-:Y:S02]  /*b85f0*/  @P5 STG.E desc[UR4][R16.64], R143 ;  /* 0x0000008f10005986 */ /* 0x0003e4000c101904 */
[----:B-1----:R-:W-:Y:S02]  /*b8600*/  IMAD.WIDE R16, R142, 0x4, R8 ;  /* 0x000000048e107825 */ /* 0x002fe400078e0208 */
[----:B------:R-:W3:Y:S04]  /*b8610*/  LDL.LU R143, [R1+0x16e0] ;  /* 0x0016e000018f7983 */ /* 0x000ee80000300800 */
[----:B------:R1:W-:Y:S01]  /*b8620*/  @P6 STG.E desc[UR4][R16.64], R140 ;  /* 0x0000008c10006986 */ /* 0x0003e2000c101904 */
[----:B------:R-:W-:-:S03]  /*b8630*/  LOP3.LUT P6, RZ, R26, 0x20, RZ, 0xc0, !PT ;  /* 0x000000201aff7812 */ /* 0x000fc600078cc0ff */
[----:B------:R-:W3:Y:S01]  /*b8640*/  LDL.LU R142, [R1+0x12e0] ;  /* 0x0012e000018e7983 */ /* 0x000ee20000300800 */
[----:B-1----:R-:W-:-:S09]  /*b8650*/  IMAD.WIDE R16, R152, 0x4, R2 ;  /* 0x0000000498107825 */ /* 0x002fd200078e0202 */
[----:B------:R1:W-:Y:S01]  /*b8660*/  @P6 STG.E desc[UR4][R16.64], R139 ;  /* 0x0000008b10006986 */ /* 0x0003e2000c101904 */
[----:B------:R-:W-:-:S03]  /*b8670*/  LOP3.LUT P6, RZ, R26, 0x10, RZ, 0xc0, !PT ;  /* 0x000000101aff7812 */ /* 0x000fc600078cc0ff */
[----:B-1----:R-:W3:Y:S04]  /*b8680*/  LDL.LU R139, [R1+0xef0] ;  /* 0x000ef000018b7983 */ /* 0x002ee80000300800 */
[----:B------:R-:W3:Y:S01]  /*b8690*/  LDL.LU R140, [R1+0x265c] ;  /* 0x00265c00018c7983 */ /* 0x000ee20000300800 */
[----:B------:R-:W-:-:S05]  /*b86a0*/  IMAD.WIDE R16, R152, 0x4, R4 ;  /* 0x0000000498107825 */ /* 0x000fca00078e0204 */
[----:B----4-:R1:W-:Y:S04]  /*b86b0*/  @P6 STG.E desc[UR4][R16.64], R138 ;  /* 0x0000008a10006986 */ /* 0x0103e8000c101904 */
[----:B-1----:R-:W4:Y:S01]  /*b86c0*/  LDL.LU R138, [R1+0xaf0] ;  /* 0x000af000018a7983 */ /* 0x002f220000300800 */
[----:B------:R-:W-:Y:S01]  /*b86d0*/  LOP3.LUT P6, RZ, R26, 0x8, RZ, 0xc0, !PT ;  /* 0x000000081aff7812 */ /* 0x000fe200078cc0ff */
[----:B------:R-:W-:-:S12]  /*b86e0*/  IMAD.WIDE R16, R152, 0x4, R6 ;  /* 0x0000000498107825 */ /* 0x000fd800078e0206 */
[----:B--2---:R1:W-:Y:S01]  /*b86f0*/  @P6 STG.E desc[UR4][R16.64], R79 ;  /* 0x0000004f10006986 */ /* 0x0043e2000c101904 */
[----:B------:R-:W-:Y:S01]  /*b8700*/  LOP3.LUT P6, RZ, R26, 0x4, RZ, 0xc0, !PT ;  /* 0x000000041aff7812 */ /* 0x000fe200078cc0ff */
[----:B-1----:R-:W-:-:S12]  /*b8710*/  IMAD.WIDE R16, R152, 0x4, R8 ;  /* 0x0000000498107825 */ /* 0x002fd800078e0208 */
[----:B---3--:R1:W-:Y:S01]  /*b8720*/  @P6 STG.E desc[UR4][R16.64], R151 ;  /* 0x0000009710006986 */ /* 0x0083e2000c101904 */
[C---:B------:R-:W-:Y:S01]  /*b8730*/  LOP3.LUT P6, RZ, R26.reuse, 0x2, RZ, 0xc0, !PT ;  /* 0x000000021aff7812 */ /* 0x040fe200078cc0ff */
        /* <DEDUP_REMOVED lines=26> */
[----:B------:R-:W2:Y:S04]  /*b88e0*/  LDL.LU R143, [R1+0x2f0] ;  /* 0x0002f000018f7983 */ /* 0x000ea80000300800 */
[----:B------:R1:W-:Y:S04]  /*b88f0*/  @P3 STG.E desc[UR4][R16.64], R142 ;  /* 0x0000008e10003986 */ /* 0x0003e8000c101904 */
[----:B------:R-:W2:Y:S01]  /*b8900*/  LDL.LU R141, [R1+0x1fe4] ;  /* 0x001fe400018d7983 */ /* 0x000ea20000300800 */
[----:B-1----:R-:W-:-:S03]  /*b8910*/  IMAD.WIDE R16, R140, 0x4, R2 ;  /* 0x000000048c107825 */ /* 0x002fc600078e0202 */
[----:B------:R-:W2:Y:S04]  /*b8920*/  LDL.LU R142, [R1+0x1ae4] ;  /* 0x001ae400018e7983 */ /* 0x000ea80000300800 */
[----:B------:R1:W-:Y:S02]  /*b8930*/  @P4 STG.E desc[UR4][R16.64], R139 ;  /* 0x0000008b10004986 */ /* 0x0003e4000c101904 */
[----:B-1----:R-:W-:Y:S02]  /*b8940*/  IMAD.WIDE R16, R140, 0x4, R4 ;  /* 0x000000048c107825 */ /* 0x002fe400078e0204 */
[----:B------:R-:W2:Y:S04]  /*b8950*/  LDL.LU R139, [R1+0x16e4] ;  /* 0x0016e400018b7983 */ /* 0x000ea80000300800 */
[----:B----4-:R1:W-:Y:S04]  /*b8960*/  @P5 STG.E desc[UR4][R16.64], R138 ;  /* 0x0000008a10005986 */ /* 0x0103e8000c101904 */
[----:B-1----:R-:W4:Y:S01]  /*b8970*/  LDL.LU R138, [R1+0x2660] ;  /* 0x00266000018a7983 */ /* 0x002f220000300800 */
[----:B------:R-:W-:-:S02]  /*b8980*/  LOP3.LUT P4, RZ, R173, 0x20000, RZ, 0xc0, !PT ;  /* 0x00020000adff7812 */ /* 0x000fc4000788c0ff */
[----:B------:R-:W-:Y:S01]  /*b8990*/  LOP3.LUT R155, R155, 0xefffffff, RZ, 0xc0, !PT ;  /* 0xefffffff9b9b7812 */ /* 0x000fe200078ec0ff */
[----:B------:R-:W4:Y:S04]  /*b89a0*/  LDL.LU R136, [R1+0x12e4] ;  /* 0x0012e40001887983 */ /* 0x000f280000300800 */
[----:B------:R-:W4:Y:S01]  /*b89b0*/  LDL.LU R137, [R1+0xef4] ;  /* 0x000ef40001897983 */ /* 0x000f220000300800 */
[----:B------:R-:W-:-:S03]  /*b89c0*/  LOP3.LUT P6, RZ, R173, 0x2000000, RZ, 0xc0, !PT ;  /* 0x02000000adff7812 */ /* 0x000fc600078cc0ff */
[----:B------:R-:W4:Y:S02]  /*b89d0*/  LDL.LU R79, [R1+0xaf4] ;  /* 0x000af400014f7983 */ /* 0x000f240000300800 */
[----:B------:R-:W-:Y:S02]  /*b89e0*/  @P4 LOP3.LUT R155, R155, 0x10000000, RZ, 0xfc, !PT ;  /* 0x100000009b9b4812 */ /* 0x000fe400078efcff */
[----:B------:R-:W-:Y:S01]  /*b89f0*/  LOP3.LUT P4, RZ, R173, 0x10000, RZ, 0xc0, !PT ;  /* 0x00010000adff7812 */ /* 0x000fe2000788c0ff */
[----:B------:R-:W4:Y:S01]  /*b8a00*/  LDL.LU R152, [R1+0x6f4] ;  /* 0x0006f40001987983 */ /* 0x000f220000300800 */
[----:B------:R-:W-:Y:S02]  /*b8a10*/  LOP3.LUT R155, R155, 0xdfffffff, RZ, 0xc0, !PT ;  /* 0xdfffffff9b9b7812 */ /* 0x000fe400078ec0ff */
[----:B------:R-:W-:Y:S01]  /*b8a20*/  LOP3.LUT P2, RZ, R173, 0x2000, RZ, 0xc0, !PT ;  /* 0x00002000adff7812 */ /* 0x000fe2000784c0ff */
[----:B------:R-:W-:Y:S01]  /*b8a30*/  IMAD.WIDE R16, R140, 0x4, R6 ;  /* 0x000000048c107825 */ /* 0x000fe200078e0206 */
[----:B------:R-:W4:Y:S04]  /*b8a40*/  LDL.LU R150, [R1+0x1fe8] ;  /* 0x001fe80001967983 */ /* 0x000f280000300800 */
[----:B------:R-:W4:Y:S03]  /*b8a50*/  LDL.LU R148, [R1+0x1ae8] ;  /* 0x001ae80001947983 */ /* 0x000f260000300800 */
[----:B------:R-:W-:Y:S01]  /*b8a60*/  @P4 LOP3.LUT R155, R155, 0x20000000, RZ, 0xfc, !PT ;  /* 0x200000009b9b4812 */ /* 0x000fe200078efcff */
[----:B------:R-:W4:Y:S03]  /*b8a70*/  LDL.LU R147, [R1+0x16e8] ;  /* 0x0016e80001937983 */ /* 0x000f260000300800 */
[----:B------:R-:W-:Y:S01]  /*b8a80*/  LOP3.LUT R155, R155, 0xffbfffff, RZ, 0xc0, !PT ;  /* 0xffbfffff9b9b7812 */ /* 0x000fe200078ec0ff */
[----:B------:R-:W4:Y:S03]  /*b8a90*/  LDL.LU R145, [R1+0x2668] ;  /* 0x0026680001917983 */ /* 0x000f260000300800 */
[----:B------:R-:W-:Y:S01]  /*b8aa0*/  @P6 LOP3.LUT R155, R155, 0x400000, RZ, 0xfc, !PT ;  /* 0x004000009b9b6812 */ /* 0x000fe200078efcff */
[----:B------:R-:W4:Y:S01]  /*b8ab0*/  LDL.LU R146, [R1+0x12e8] ;  /* 0x0012e80001927983 */ /* 0x000f220000300800 */
        /* <DEDUP_REMOVED lines=13> */
[----:B------:R-:W-:Y:S01]  /*b8b90*/  @P6 LOP3.LUT R155, R155, 0x4000000, RZ, 0xfc, !PT ;  /* 0x040000009b9b6812 */ /* 0x000fe200078efcff */
[----:B---3--:R1:W-:Y:S02]  /*b8ba0*/  @P2 STG.E desc[UR4][R16.64], R144 ;  /* 0x0000009010002986 */ /* 0x0083e4000c101904 */
[----:B-1----:R-:W-:Y:S02]  /*b8bb0*/  IMAD.WIDE R16, R140, 0x4, R8 ;  /* 0x000000048c107825 */ /* 0x002fe400078e0208 */
[----:B------:R-:W3:Y:S04]  /*b8bc0*/  LDL.LU R140, [R1+0x266c] ;  /* 0x00266c00018c7983 */ /* 0x000ee80000300800 */
[----:B------:R-:W3:Y:S01]  /*b8bd0*/  LDL.LU R149, [R1+0x2f4] ;  /* 0x0002f40001957983 */ /* 0x000ee20000300800 */
[----:B------:R-:W-:-:S02]  /*b8be0*/  LOP3.LUT P6, RZ, R173, 0x100000, RZ, 0xc0, !PT ;  /* 0x00100000adff7812 */ /* 0x000fc400078cc0ff */
[----:B------:R-:W-:Y:S01]  /*b8bf0*/  LOP3.LUT R155, R155, 0xf7ffffff, RZ, 0xc0, !PT ;  /* 0xf7ffffff9b9b7812 */ /* 0x000fe200078ec0ff */
[----:B--2---:R1:W-:Y:S10]  /*b8c00*/  @P3 STG.E desc[UR4][R16.64], R143 ;  /* 0x0000008f10003986 */ /* 0x0043f4000c101904 */
[----:B------:R-:W-:Y:S01]  /*b8c10*/  @P6 LOP3.LUT R155, R155, 0x8000000, RZ, 0xfc, !PT ;  /* 0x080000009b9b6812 */ /* 0x000fe200078efcff */
[----:B-1----:R-:W2:Y:S01]  /*b8c20*/  LDL.LU R143, [R1+0xef8] ;  /* 0x000ef800018f7983 */ /* 0x002ea20000300800 */
[----:B----4-:R-:W-:-:S05]  /*b8c30*/  IMAD.WIDE R16, R138, 0x4, R2 ;  /* 0x000000048a107825 */ /* 0x010fca00078e0202 */
[----:B------:R1:W-:Y:S01]  /*b8c40*/  @P4 STG.E desc[UR4][R16.64], R141 ;  /* 0x0000008d10004986 */ /* 0x0003e2000c101904 */
[C---:B------:R-:W-:Y:S01]  /*b8c50*/  LOP3.LUT P4, RZ, R155.reuse, 0x20000000, RZ, 0xc0, !PT ;  /* 0x200000009bff7812 */ /* 0x040fe2000788c0ff */
[C---:B-1----:R-:W-:Y:S02]  /*b8c60*/  IMAD.WIDE R16, R138.reuse, 0x4, R4 ;  /* 0x000000048a107825 */ /* 0x042fe400078e0204 */
[----:B------:R-:W4:Y:S10]  /*b8c70*/  LDL.LU R141, [R1+0xaf8] ;  /* 0x000af800018d7983 */ /* 0x000f340000300800 */
[----:B------:R1:W-:Y:S04]  /*b8c80*/  @P4 STG.E desc[UR4][R16.64], R142 ;  /* 0x0000008e10004986 */ /* 0x0003e8000c101904 */
[----:B-1----:R-:W4:Y:S01]  /*b8c90*/  LDL.LU R142, [R1+0x6f8] ;  /* 0x0006f800018e7983 */ /* 0x002f220000300800 */
[----:B------:R-:W-:Y:S01]  /*b8ca0*/  LOP3.LUT P4, RZ, R155, 0x10000000, RZ, 0xc0, !PT ;  /* 0x100000009bff7812 */ /* 0x000fe2000788c0ff */
[----:B------:R-:W-:-:S12]  /*b8cb0*/  IMAD.WIDE R16, R138, 0x4, R6 ;  /* 0x000000048a107825 */ /* 0x000fd800078e0206 */
[----:B------:R1:W-:Y:S02]  /*b8cc0*/  @P4 STG.E desc[UR4][R16.64], R139 ;  /* 0x0000008b10004986 */ /* 0x0003e4000c101904 */
[----:B-1----:R-:W-:Y:S02]  /*b8cd0*/  IMAD.WIDE R16, R138, 0x4, R8 ;  /* 0x000000048a107825 */ /* 0x002fe400078e0208 */
[----:B------:R-:W4:Y:S04]  /*b8ce0*/  LDL.LU R139, [R1+0x2f8] ;  /* 0x0002f800018b7983 */ /* 0x000f280000300800 */
[----:B------:R-:W4:Y:S04]  /*b8cf0*/  LDL.LU R138, [R1+0x1fec] ;  /* 0x001fec00018a7983 */ /* 0x000f280000300800 */
[----:B------:R-:W4:Y:S01]  /*b8d00*/  LDL.LU R144, [R1+0x2670] ;  /* 0x0026700001907983 */ /* 0x000f220000300800 */
[----:B------:R-:W-:-:S02]  /*b8d10*/  LOP3.LUT P5, RZ, R173, 0x40000, RZ, 0xc0, !PT ;  /* 0x00040000adff7812 */ /* 0x000fc400078ac0ff */
[----:B------:R-:W-:-:S11]  /*b8d20*/  LOP3.LUT P6, RZ, R173, 0x80000, RZ, 0xc0, !PT ;  /* 0x00080000adff7812 */ /* 0x000fd600078cc0ff */
[----:B------:R1:W-:Y:S02]  /*b8d30*/  @P5 STG.E desc[UR4][R16.64], R136 ;  /* 0x0000008810005986 */ /* 0x0003e4000c101904 */
        /* <DEDUP_REMOVED lines=27> */
[----:B--2---:R1:W-:Y:S02]  /*b8ef0*/  @P1 STG.E desc[UR4][R16.64], R143 ;  /* 0x0000008f10001986 */ /* 0x0043e4000c101904 */
[C---:B-1----:R-:W-:Y:S01]  /*b8f00*/  IMAD.WIDE R16, R140.reuse, 0x4, R4 ;  /* 0x000000048c107825 */ /* 0x042fe200078e0204 */
[C---:B------:R-:W-:Y:S02]  /*b8f10*/  LOP3.LUT P4, RZ, R173.reuse, 0x40000000, RZ, 0xc0, !PT ;  /* 0x40000000adff7812 */ /* 0x040fe4000788c0ff */
[----:B------:R-:W-:Y:S02]  /*b8f20*/  LOP3.LUT P5, RZ, R173, 0x80000000, RZ, 0xc0, !PT ;  /* 0x80000000adff7812 */ /* 0x000fe400078ac0ff */
[----:B----4-:R1:W-:Y:S02]  /*b8f30*/  @P2 STG.E desc[UR4][R16.64], R141 ;  /* 0x0000008d10002986 */ /* 0x0103e4000c101904 */
[----:B-1----:R-:W-:-:S05]  /*b8f40*/  IMAD.WIDE R16, R140, 0x4, R6 ;  /* 0x000000048c107825 */ /* 0x002fca00078e0206 */
[----:B------:R1:W-:Y:S02]  /*b8f50*/  @P3 STG.E desc[UR4][R16.64], R142 ;  /* 0x0000008e10003986 */ /* 0x0003e4000c101904 */
[----:B-1----:R-:W-:Y:S02]  /*b8f60*/  IMAD.WIDE R16, R140, 0x4, R8 ;  /* 0x000000048c107825 */ /* 0x002fe400078e0208 */
[----:B------:R-:W2:Y:S04]  /*b8f70*/  LDL.LU R140, [R1+0x1aec] ;  /* 0x001aec00018c7983 */ /* 0x000ea80000300800 */
[----:B------:R-:W3:Y:S04]  /*b8f80*/  LDL.LU R145, [R1+0x16ec] ;  /* 0x0016ec0001917983 */ /* 0x000ee80000300800 */
[----:B------:R1:W-:Y:S02]  /*b8f90*/  @P4 STG.E desc[UR4][R16.64], R139 ;  /* 0x0000008b10004986 */ /* 0x0003e4000c101904 */
[----:B-1----:R-:W-:-:S05]  /*b8fa0*/  IMAD.WIDE R16, R144, 0x4, R2 ;  /* 0x0000000490107825 */ /* 0x002fca00078e0202 */
[----:B------:R1:W-:Y:S04]  /*b8fb0*/  @P5 STG.E desc[UR4][R16.64], R138 ;  /* 0x0000008a10005986 */ /* 0x0003e8000c101904 */
[----:B-1----:R-:W4:Y:S01]  /*b8fc0*/  LDL.LU R138, [R1+0x12ec] ;  /* 0x0012ec00018a7983 */ /* 0x002f220000300800 */
[C---:B------:R-:W-:Y:S02]  /*b8fd0*/  LOP3.LUT P2, RZ, R155.reuse, 0x2, RZ, 0xc0, !PT ;  /* 0x000000029bff7812 */ /* 0x040fe4000784c0ff */
[----:B------:R-:W-:Y:S01]  /*b8fe0*/  LOP3.LUT R155, R155, 0xffdfffff, RZ, 0xc0, !PT ;  /* 0xffdfffff9b9b7812 */ /* 0x000fe200078ec0ff */
[----:B------:R-:W4:Y:S04]  /*b8ff0*/  LDL.LU R146, [R1+0xefc] ;  /* 0x000efc0001927983 */ /* 0x000f280000300800 */
[----:B------:R-:W4:Y:S04]  /*b9000*/  LDL.LU R142, [R1+0xafc] ;  /* 0x000afc00018e7983 */ /* 0x000f280000300800 */
[----:B------:R-:W4:Y:S02]  /*b9010*/  LDL.LU R150, [R1+0x6fc] ;  /* 0x0006fc0001967983 */ /* 0x000f240000300800 */
[----:B------:R-:W-:-:S02]  /*b9020*/  @P2 LOP3.LUT R155, R155, 0x200000, RZ, 0xfc, !PT ;  /* 0x002000009b9b2812 */ /* 0x000fc400078efcff */
[----:B------:R-:W4:Y:S02]  /*b9030*/  LDL.LU R143, [R1+0x2674] ;  /* 0x00267400018f7983 */ /* 0x000f240000300800 */
[C---:B------:R-:W-:Y:S02]  /*b9040*/  LOP3.LUT P5, RZ, R155.reuse, 0x40, RZ, 0xc0, !PT ;  /* 0x000000409bff7812 */ /* 0x040fe400078ac0ff */
[C---:B------:R-:W-:Y:S01]  /*b9050*/  LOP3.LUT P2, RZ, R155.reuse, 0x1, RZ, 0xc0, !PT ;  /* 0x000000019bff7812 */ /* 0x040fe2000784c0ff */
[----:B------:R-:W4:Y:S01]  /*b9060*/  LDL.LU R141, [R1+0x2fc] ;  /* 0x0002fc00018d7983 */ /* 0x000f220000300800 */
[C---:B------:R-:W-:Y:S02]  /*b9070*/  LOP3.LUT P3, RZ, R155.reuse, 0x4, RZ, 0xc0, !PT ;  /* 0x000000049bff7812 */ /* 0x040fe4000786c0ff */
[C---:B------:R-:W-:Y:S01]  /*b9080*/  LOP3.LUT P4, RZ, R155.reuse, 0x8, RZ, 0xc0, !PT ;  /* 0x000000089bff7812 */ /* 0x040fe2000788c0ff */
[----:B------:R-:W-:Y:S01]  /*b9090*/  IMAD.WIDE R16, R144, 0x4, R4 ;  /* 0x0000000490107825 */ /* 0x000fe200078e0204 */
[----:B------:R-:W-:Y:S01]  /*b90a0*/  LOP3.LUT R155, R155, 0xfff7ffff, RZ, 0xc0, !PT ;  /* 0xfff7ffff9b9b7812 */ /* 0x000fe200078ec0ff */
[----:B------:R-:W4:Y:S04]  /*b90b0*/  LDL.LU R139, [R1+0x2678] ;  /* 0x00267800018b7983 */ /* 0x000f280000300800 */
[----:B------:R-:W-:-:S04]  /*b90c0*/  @P5 LOP3.LUT R155, R155, 0x80000, RZ, 0xfc, !PT ;  /* 0x000800009b9b5812 */ /* 0x000fc800078efcff */
[C---:B------:R-:W-:Y:S02]  /*b90d0*/  LOP3.LUT P5, RZ, R155.reuse, 0x20, RZ, 0xc0, !PT ;  /* 0x000000209bff7812 */ /* 0x040fe400078ac0ff */
[----:B------:R-:W-:-:S11]  /*b90e0*/  LOP3.LUT R155, R155, 0xffefffff, RZ, 0xc0, !PT ;  /* 0xffefffff9b9b7812 */ /* 0x000fd600078ec0ff */
[----:B------:R-:W-:-:S04]  /*b90f0*/  @P5 LOP3.LUT R155, R155, 0x100000, RZ, 0xfc, !PT ;  /* 0x001000009b9b5812 */ /* 0x000fc800078efcff */
[C---:B------:R-:W-:Y:S02]  /*b9100*/  LOP3.LUT P6, RZ, R155.reuse, 0x800, RZ, 0xc0, !PT ;  /* 0x000008009bff7812 */ /* 0x040fe400078cc0ff */
[C---:B------:R-:W-:Y:S02]  /*b9110*/  LOP3.LUT P5, RZ, R155.reuse, 0x10, RZ, 0xc0, !PT ;  /* 0x000000109bff7812 */ /* 0x040fe400078ac0ff */
[----:B------:R-:W-:-:S09]  /*b9120*/  LOP3.LUT R155, R155, 0xffff7fff, RZ, 0xc0, !PT ;  /* 0xffff7fff9b9b7812 */ /* 0x000fd200078ec0ff */
[----:B------:R-:W-:-:S04]  /*b9130*/  @P6 LOP3.LUT R155, R155, 0x8000, RZ, 0xfc, !PT ;  /* 0x000080009b9b6812 */ /* 0x000fc800078efcff */
[C---:B------:R-:W-:Y:S02]  /*b9140*/  LOP3.LUT P6, RZ, R155.reuse, 0x400, RZ, 0xc0, !PT ;  /* 0x000004009bff7812 */ /* 0x040fe400078cc0ff */
[----:B------:R-:W-:-:S11]  /*b9150*/  LOP3.LUT R155, R155, 0xfffeffff, RZ, 0xc0, !PT ;  /* 0xfffeffff9b9b7812 */ /* 0x000fd600078ec0ff */
[----:B------:R-:W-:-:S04]  /*b9160*/  @P6 LOP3.LUT R155, R155, 0x10000, RZ, 0xfc, !PT ;  /* 0x000100009b9b6812 */ /* 0x000fc800078efcff */
[C---:B------:R-:W-:Y:S02]  /*b9170*/  LOP3.LUT P6, RZ, R155.reuse, 0x200, RZ, 0xc0, !PT ;  /* 0x000002009bff7812 */ /* 0x040fe400078cc0ff */
[----:B------:R-:W-:-:S11]  /*b9180*/  LOP3.LUT R155, R155, 0xfffdffff, RZ, 0xc0, !PT ;  /* 0xfffdffff9b9b7812 */ /* 0x000fd600078ec0ff */
[----:B------:R-:W-:-:S04]  /*b9190*/  @P6 LOP3.LUT R155, R155, 0x20000, RZ, 0xfc, !PT ;  /* 0x000200009b9b6812 */ /* 0x000fc800078efcff */
[C---:B------:R-:W-:Y:S02]  /*b91a0*/  LOP3.LUT P6, RZ, R155.reuse, 0x100, RZ, 0xc0, !PT ;  /* 0x000001009bff7812 */ /* 0x040fe400078cc0ff */
[----:B------:R-:W-:-:S11]  /*b91b0*/  LOP3.LUT R155, R155, 0xfffbffff, RZ, 0xc0, !PT ;  /* 0xfffbffff9b9b7812 */ /* 0x000fd600078ec0ff */
[----:B------:R-:W-:Y:S01]  /*b91c0*/  @P6 LOP3.LUT R155, R155, 0x40000, RZ, 0xfc, !PT ;  /* 0x000400009b9b6812 */ /* 0x000fe200078efcff */
[----:B--2---:R1:W-:Y:S04]  /*b91d0*/  @P2 STG.E desc[UR4][R16.64], R140 ;  /* 0x0000008c10002986 */ /* 0x0043e8000c101904 */
[----:B-1----:R-:W2:Y:S04]  /*b91e0*/  LDL.LU R140, [R1+0x1ff0] ;  /* 0x001ff000018c7983 */ /* 0x002ea80000300800 */
[----:B------:R-:W2:Y:S01]  /*b91f0*/  LDL.LU R148, [R1+0x1af0] ;  /* 0x001af00001947983 */ /* 0x000ea20000300800 */
[----:B------:R-:W-:Y:S01]  /*b9200*/  LOP3.LUT P2, RZ, R155, 0x200000, RZ, 0xc0, !PT ;  /* 0x002000009bff7812 */ /* 0x000fe2000784c0ff */
[----:B------:R-:W-:-:S02]  /*b9210*/  IMAD.WIDE R16, R144, 0x4, R6 ;  /* 0x0000000490107825 */ /* 0x000fc400078e0206 */
[----:B------:R-:W2:Y:S10]  /*b9220*/  LDL.LU R147, [R1+0x16f0] ;  /* 0x0016f00001937983 */ /* 0x000eb40000300800 */
[----:B---3--:R1:W-:Y:S02]  /*b9230*/  @P2 STG.E desc[UR4][R16.64], R145 ;  /* 0x0000009110002986 */ /* 0x0083e4000c101904 */
[----:B-1----:R-:W-:-:S05]  /*b9240*/  IMAD.WIDE R16, R144, 0x4, R8 ;  /* 0x0000000490107825 */ /* 0x002fca00078e0208 */
[----:B----4-:R1:W-:Y:S04]  /*b9250*/  @P3 STG.E desc[UR4][R16.64], R138 ;  /* 0x0000008a10003986 */ /* 0x0103e8000c101904 */
[----:B-1----:R-:W3:Y:S01]  /*b9260*/  LDL.LU R138, [R1+0x12f0] ;  /* 0x0012f000018a7983 */ /* 0x002ee20000300800 */
[----:B------:R-:W-:Y:S01]  /*b9270*/  IMAD.WIDE R16, R143, 0x4, R2 ;  /* 0x000000048f107825 */ /* 0x000fe200078e0202 */
[----:B------:R-:W-:Y:S02]  /*b9280*/  LOP3.LUT P6, RZ, R155, 0x80, RZ, 0xc0, !PT ;  /* 0x000000809bff7812 */ /* 0x000fe400078cc0ff */
[----:B------:R-:W4:Y:S04]  /*b9290*/  LDL.LU R144, [R1+0x267c] ;  /* 0x00267c0001907983 */ /* 0x000f280000300800 */
[----:B------:R1:W-:Y:S04]  /*b92a0*/  @P4 STG.E desc[UR4][R16.64], R146 ;  /* 0x0000009210004986 */ /* 0x0003e8000c101904 */
[----:B------:R-:W4:Y:S04]  /*b92b0*/  LDL.LU R145, [R1+0xf00] ;  /* 0x000f000001917983 */ /* 0x000f280000300800 */
[----:B------:R-:W4:Y:S01]  /*b92c0*/  LDL.LU R15, [R1+0x3208] ;  /* 0x00320800010f7983 */ /* 0x000f220000300800 */
[----:B-1----:R-:W-:-:S03]  /*b92d0*/  IMAD.WIDE R16, R143, 0x4, R4 ;  /* 0x000000048f107825 */ /* 0x002fc600078e0204 */
[----:B------:R-:W4:Y:S04]  /*b92e0*/  LDL.LU R146, [R1+0xb00] ;  /* 0x000b000001927983 */ /* 0x000f280000300800 */
[----:B------:R1:W-:Y:S01]  /*b92f0*/  @P5 STG.E desc[UR4][R16.64], R142 ;  /* 0x0000008e10005986 */ /* 0x0003e2000c101904 */
[----:B------:R-:W-:Y:S01]  /*b9300*/  LOP3.LUT P5, RZ, R155, 0x100000, RZ, 0xc0, !PT ;  /* 0x001000009bff7812 */ /* 0x000fe200078ac0ff */
[----:B-1----:R-:W-:Y:S02]  /*b9310*/  IMAD.WIDE R16, R143, 0x4, R6 ;  /* 0x000000048f107825 */ /* 0x002fe400078e0206 */
[----:B------:R-:W4:Y:S10]  /*b9320*/  LDL R142, [R1+0x2680] ;  /* 0x00268000018e7983 */ /* 0x000f340000100800 */
[----:B------:R1:W-:Y:S01]  /*b9330*/  @P5 STG.E desc[UR4][R16.64], R150 ;  /* 0x0000009610005986 */ /* 0x0003e2000c101904 */
[----:B------:R-:W-:Y:S01]  /*b9340*/  LOP3.LUT P5, RZ, R155, 0x80000, RZ, 0xc0, !PT ;  /* 0x000800009bff7812 */ /* 0x000fe200078ac0ff */
[----:B-1----:R-:W-:-:S02]  /*b9350*/  IMAD.WIDE R16, R143, 0x4, R8 ;  /* 0x000000048f107825 */ /* 0x002fc400078e0208 */
[----:B------:R-:W4:Y:S10]  /*b9360*/  LDL.LU R143, [R1+0x700] ;  /* 0x00070000018f7983 */ /* 0x000f340000300800 */
[----:B------:R1:W-:Y:S02]  /*b9370*/  @P5 STG.E desc[UR4][R16.64], R141 ;  /* 0x0000008d10005986 */ /* 0x0003e4000c101904 */
[----:B-1----:R-:W-:-:S02]  /*b9380*/  IMAD.WIDE R16, R139, 0x4, R2 ;  /* 0x000000048b107825 */ /* 0x002fc400078e0202 */
[----:B------:R-:W4:Y:S04]  /*b9390*/  LDL.LU R141, [R1+0x300] ;  /* 0x00030000018d7983 */ /* 0x000f280000300800 */
[----:B--2---:R1:W-:Y:S01]  /*b93a0*/  @P6 STG.E desc[UR4][R16.64], R140 ;  /* 0x0000008c10006986 */ /* 0x0043e2000c101904 */
[----:B------:R-:W-:Y:S01]  /*b93b0*/  LOP3.LUT P6, RZ, R155, 0x40000, RZ, 0xc0, !PT ;  /* 0x000400009bff7812 */ /* 0x000fe200078cc0ff */
[----:B-1----:R-:W-:Y:S02]  /*b93c0*/  IMAD.WIDE R16, R139, 0x4, R4 ;  /* 0x000000048b107825 */ /* 0x002fe400078e0204 */
[----:B------:R-:W2:Y:S10]  /*b93d0*/  LDL.LU R140, [R1+0x1ff4] ;  /* 0x001ff400018c7983 */ /* 0x000eb40000300800 */
[----:B------:R1:W-:Y:S01]  /*b93e0*/  @P6 STG.E desc[UR4][R16.64], R148 ;  /* 0x0000009410006986 */ /* 0x0003e2000c101904 */
[----:B------:R-:W-:Y:S01]  /*b93f0*/  LOP3.LUT P6, RZ, R155, 0x20000, RZ, 0xc0, !PT ;  /* 0x000200009bff7812 */ /* 0x000fe200078cc0ff */
[----:B-1----:R-:W-:-:S12]  /*b9400*/  IMAD.WIDE R16, R139, 0x4, R6 ;  /* 0x000000048b107825 */ /* 0x002fd800078e0206 */
[----:B------:R1:W-:Y:S01]  /*b9410*/  @P6 STG.E desc[UR4][R16.64], R147 ;  /* 0x0000009310006986 */ /* 0x0003e2000c101904 */
[----:B------:R-:W-:Y:S01]  /*b9420*/  LOP3.LUT P6, RZ, R155, 0x10000, RZ, 0xc0, !PT ;  /* 0x000100009bff7812 */ /* 0x000fe200078cc0ff */
[----:B-1----:R-:W-:Y:S02]  /*b9430*/  IMAD.WIDE R16, R139, 0x4, R8 ;  /* 0x000000048b107825 */ /* 0x002fe400078e0208 */
[----:B------:R-:W2:Y:S10]  /*b9440*/  LDL.LU R139, [R1+0x1af4] ;  /* 0x001af400018b7983 */ /* 0x000eb40000300800 */
[----:B---3--:R1:W-:Y:S04]  /*b9450*/  @P6 STG.E desc[UR4][R16.64], R138 ;  /* 0x0000008a10006986 */ /* 0x0083e8000c101904 */
[----:B-1----:R-:W3:Y:S01]  /*b9460*/  LDL.LU R138, [R1+0x16f4] ;  /* 0x0016f400018a7983 */ /* 0x002ee20000300800 */
[----:B------:R-:W-:-:S02]  /*b9470*/  LOP3.LUT P6, RZ, R155, 0x8000, RZ, 0xc0, !PT ;  /* 0x000080009bff7812 */ /* 0x000fc400078cc0ff */
[C---:B------:R-:W-:Y:S01]  /*b9480*/  LOP3.LUT P0, RZ, R155.reuse, 0x1000, RZ, 0xc0, !PT ;  /* 0x000010009bff7812 */ /* 0x040fe2000780c0ff */
[----:B----4-:R-:W-:Y:S01]  /*b9490*/  IMAD.WIDE R16, R144, 0x4, R2 ;  /* 0x0000000490107825 */ /* 0x010fe200078e0202 */
[----:B------:R-:W-:-:S03]  /*b94a0*/  LOP3.LUT P2, RZ, R155, 0x2000, RZ, 0xc0, !PT ;  /* 0x000020009bff7812 */ /* 0x000fc6000784c0ff */
[----:B------:R-:W-:-:S04]  /*b94b0*/  IMAD.WIDE R18, R144, 0x4, R4 ;  /* 0x0000000490127825 */ /* 0x000fc800078e0204 */
[----:B------:R-:W-:Y:S02]  /*b94c0*/  VIADD R0, R10, 0x183 ;  /* 0x000001830a007836 */ /* 0x000fe40000000000 */
[----:B------:R1:W-:Y:S04]  /*b94d0*/  @P6 STG.E desc[UR4][R16.64], R145 ;  /* 0x0000009110006986 */ /* 0x0003e8000c101904 */
[----:B------:R4:W-:Y:S01]  /*b94e0*/  @P0 STG.E desc[UR4][R18.64], R146 ;  /* 0x0000009212000986 */ /* 0x0009e2000c101904 */
[----:B------:R-:W-:Y:S01]  /*b94f0*/  ISETP.GE.AND P0, PT, R0, UR7, PT ;  /* 0x0000000700007c0c */ /* 0x000fe2000bf06270 */
[----:B------:R-:W-:Y:S01]  /*b9500*/  VIADD R0, R10, 0x184 ;  /* 0x000001840a007836 */ /* 0x000fe20000000000 */
[C---:B------:R-:W-:Y:S01]  /*b9510*/  LOP3.LUT P1, RZ, R153.reuse, 0x4, RZ, 0xc0, !PT ;  /* 0x0000000499ff7812 */ /* 0x040fe2000782c0ff */
[----:B-1----:R-:W-:Y:S01]  /*b9520*/  IMAD.WIDE R16, R144, 0x4, R6 ;  /* 0x0000000490107825 */ /* 0x002fe200078e0206 */
[----:B------:R-:W-:-:S02]  /*b9530*/  LOP3.LUT R153, R153, 0xfffffffd, RZ, 0xc0, !PT ;  /* 0xfffffffd99997812 */ /* 0x000fc400078ec0ff */
[----:B------:R-:W-:Y:S01]  /*b9540*/  ISETP.LT.AND P1, PT, R13, R15, !P1 ;  /* 0x0000000f0d00720c */ /* 0x000fe20004f21270 */
[----:B------:R-:W-:-:S06]  /*b9550*/  VIADD R15, R10, 0x185 ;  /* 0x000001850a0f7836 */ /* 0x000fcc0000000000 */
[----:B------:R-:W-:Y:S01]  /*b9560*/  @P0 LOP3.LUT R153, R153, 0x2, RZ, 0xfc, !PT ;  /* 0x0000000299990812 */ /* 0x000fe200078efcff */
[----:B------:R1:W-:Y:S01]  /*b9570*/  @P2 STG.E desc[UR4][R16.64], R143 ;  /* 0x0000008f10002986 */ /* 0x0003e2000c101904 */
[----:B------:R-:W-:Y:S02]  /*b9580*/  ISETP.GE.AND P2, PT, R0, UR7, PT ;  /* 0x0000000700007c0c */ /* 0x000fe4000bf46270 */
[----:B------:R-:W-:Y:S01]  /*b9590*/  ISETP.GE.AND P0, PT, R15, UR7, PT ;  /* 0x000000070f007c0c */ /* 0x000fe2000bf06270 */
[----:B------:R-:W-:Y:S01]  /*b95a0*/  VIADD R15, R10, 0x186 ;  /* 0x000001860a0f7836 */ /* 0x000fe20000000000 */
[----:B------:R-:W-:Y:S02]  /*b95b0*/  LOP3.LUT R153, R153, 0xfffffffe, RZ, 0xc0, !PT ;  /* 0xfffffffe99997812 */ /* 0x000fe400078ec0ff */
[----:B------:R-:W-:-:S07]  /*b95c0*/  LOP3.LUT P3, RZ, R155, 0x4000, RZ, 0xc0, !PT ;  /* 0x000040009bff7812 */ /* 0x000fce000786c0ff */
[----:B------:R-:W-:Y:S02]  /*b95d0*/  @P2 LOP3.LUT R153, R153, 0x1, RZ, 0xfc, !PT ;  /* 0x0000000199992812 */ /* 0x000fe400078efcff */
[----:B------:R-:W-:Y:S02]  /*b95e0*/  ISETP.GE.AND P2, PT, R15, UR7, PT ;  /* 0x000000070f007c0c */ /* 0x000fe4000bf46270 */
[C---:B------:R-:W-:Y:S02]  /*b95f0*/  LOP3.LUT P4, RZ, R157.reuse, 0x1000, RZ, 0xc0, !PT ;  /* 0x000010009dff7812 */ /* 0x040fe4000788c0ff */
[----:B------:R-:W-:Y:S01]  /*b9600*/  LOP3.LUT P5, RZ, R157, 0x20000, RZ, 0xc0, !PT ;  /* 0x000200009dff7812 */ /* 0x000fe200078ac0ff */
[----:B------:R-:W-:Y:S01]  /*b9610*/  VIADD R0, R10, 0x187 ;  /* 0x000001870a007836 */ /* 0x000fe20000000000 */
[----:B------:R-:W-:Y:S01]  /*b9620*/  LOP3.LUT R153, R153, 0xfffffff7, RZ, 0xc0, !PT ;  /* 0xfffffff799997812 */ /* 0x000fe200078ec0ff */
[----:B----4-:R-:W-:-:S04]  /*b9630*/  IMAD.WIDE R18, R144, 0x4, R8 ;  /* 0x0000000490127825 */ /* 0x010fc800078e0208 */
[----:B------:R-:W-:Y:S02]  /*b9640*/  IMAD.WIDE R20, R142, 0x4, R2 ;  /* 0x000000048e147825 */ /* 0x000fe400078e0202 */
[----:B------:R-:W-:Y:S01]  /*b9650*/  @P2 LOP3.LUT R153, R153, 0x8, RZ, 0xfc, !PT ;  /* 0x0000000899992812 */ /* 0x000fe200078efcff */
[----:B------:R4:W-:Y:S01]  /*b9660*/  @P3 STG.E desc[UR4][R18.64], R141 ;  /* 0x0000008d12003986 */ /* 0x0009e2000c101904 */
[----:B------:R-:W-:Y:S01]  /*b9670*/  ISETP.GE.AND P2, PT, R0, UR7, PT ;  /* 0x0000000700007c0c */ /* 0x000fe2000bf46270 */
[----:B-1----:R-:W-:-:S04]  /*b9680*/  IMAD.WIDE R16, R142, 0x4, R4 ;  /* 0x000000048e107825 */ /* 0x002fc800078e0204 */
[----:B------:R-:W-:Y:S02]  /*b9690*/  VIADD R15, R10, 0x188 ;  /* 0x000001880a0f7836 */ /* 0x000fe40000000000 */
[----:B----4-:R-:W-:Y:S01]  /*b96a0*/  IMAD.WIDE R18, R142, 0x4, R6 ;  /* 0x000000048e127825 */ /* 0x010fe200078e0206 */
[----:B------:R-:W-:-:S03]  /*b96b0*/  LOP3.LUT R153, R153, 0xffffffef, RZ, 0xc0, !PT ;  /* 0xffffffef99997812 */ /* 0x000fc600078ec0ff */
[C---:B------:R-:W-:Y:S02]  /*b96c0*/  VIADD R30, R10.reuse, 0x189 ;  /* 0x000001890a1e7836 */ /* 0x040fe40000000000 */
[----:B------:R-:W-:Y:S01]  /*b96d0*/  @P2 LOP3.LUT R153, R153, 0x10, RZ, 0xfc, !PT ;  /* 0x0000001099992812 */ /* 0x000fe200078efcff */
[----:B------:R-:W-:Y:S02]  /*b96e0*/  VIADD R31, R10, 0x18a ;  /* 0x0000018a0a1f7836 */ /* 0x000fe40000000000 */
[----:B------:R-:W-:Y:S02]  /*b96f0*/  ISETP.GE.AND P2, PT, R30, UR7, PT ;  /* 0x000000071e007c0c */ /* 0x000fe4000bf46270 */
[----:B------:R-:W-:Y:S02]  /*b9700*/  LOP3.LUT R153, R153, 0xffffffdf, RZ, 0xc0, !PT ;  /* 0xffffffdf99997812 */ /* 0x000fe400078ec0ff */
[----:B------:R-:W-:Y:S01]  /*b9710*/  ISETP.GE.AND P3, PT, R31, UR7, PT ;  /* 0x000000071f007c0c */ /* 0x000fe2000bf66270 */
[----:B------:R-:W-:-:S02]  /*b9720*/  VIADD R76, R10, 0x18b ;  /* 0x0000018b0a4c7836 */ /* 0x000fc40000000000 */
[C---:B------:R-:W-:Y:S02]  /*b9730*/  VIADD R77, R10.reuse, 0x18c ;  /* 0x0000018c0a4d7836 */ /* 0x040fe40000000000 */
[C---:B------:R-:W-:Y:S02]  /*b9740*/  VIADD R29, R10.reuse, 0x18d ;  /* 0x0000018d0a1d7836 */ /* 0x040fe40000000000 */
[C---:B------:R-:W-:Y:S02]  /*b9750*/  VIADD R28, R10.reuse, 0x18e ;  /* 0x0000018e0a1c7836 */ /* 0x040fe40000000000 */
[C---:B------:R-:W-:Y:S02]  /*b9760*/  VIADD R27, R10.reuse, 0x18f ;  /* 0x0000018f0a1b7836 */ /* 0x040fe40000000000 */
[C---:B------:R-:W-:Y:S02]  /*b9770*/  VIADD R26, R10.reuse, 0x190 ;  /* 0x000001900a1a7836 */ /* 0x040fe40000000000 */
[----:B------:R-:W-:-:S02]  /*b9780*/  VIADD R25, R10, 0x191 ;  /* 0x000001910a197836 */ /* 0x000fc40000000000 */
[C---:B------:R-:W-:Y:S02]  /*b9790*/  VIADD R24, R10.reuse, 0x192 ;  /* 0x000001920a187836 */ /* 0x040fe40000000000 */
[C---:B------:R-:W-:Y:S02]  /*b97a0*/  VIADD R23, R10.reuse, 0x193 ;  /* 0x000001930a177836 */ /* 0x040fe40000000000 */
[C---:B------:R-:W-:Y:S02]  /*b97b0*/  VIADD R22, R10.reuse, 0x194 ;  /* 0x000001940a167836 */ /* 0x040fe40000000000 */
[----:B------:R-:W-:-:S05]  /*b97c0*/  VIADD R0, R10, 0x19c ;  /* 0x0000019c0a007836 */ /* 0x000fca0000000000 */
[----:B------:R-:W-:Y:S01]  /*b97d0*/  ISETP.GE.AND P6, PT, R0, UR7, PT ;  /* 0x0000000700007c0c */ /* 0x000fe2000bfc6270 */
[----:B--2---:R1:W-:Y:S04]  /*b97e0*/  @P4 STG.E desc[UR4][R20.64], R140 ;  /* 0x0000008c14004986 */ /* 0x0043e8000c101904 */
[----:B------:R2:W-:Y:S04]  /*b97f0*/  @P5 STG.E desc[UR4][R16.64], R139 ;  /* 0x0000008b10005986 */ /* 0x0005e8000c101904 */
[----:B---3--:R3:W-:Y:S01]  /*b9800*/  @P1 STG.E desc[UR4][R18.64], R138 ;  /* 0x0000008a12001986 */ /* 0x0087e2000c101904 */
[----:B------:R-:W-:-:S13]  /*b9810*/  ISETP.GE.AND P1, PT, R15, UR7, PT ;  /* 0x000000070f007c0c */ /* 0x000fda000bf26270 */
[----:B------:R-:W-:-:S04]  /*b9820*/  @P1 LOP3.LUT R153, R153, 0x20, RZ, 0xfc, !PT ;  /* 0x0000002099991812 */ /* 0x000fc800078efcff */
[----:B------:R-:W-:-:S04]  /*b9830*/  LOP3.LUT R153, R153, 0xffffffbf, RZ, 0xc0, !PT ;  /* 0xffffffbf99997812 */ /* 0x000fc800078ec0ff */
[----:B------:R-:W-:Y:S02]  /*b9840*/  @P2 LOP3.LUT R153, R153, 0x40, RZ, 0xfc, !PT ;  /* 0x0000004099992812 */ /* 0x000fe400078efcff */
[----:B------:R-:W-:Y:S02]  /*b9850*/  ISETP.GE.AND P1, PT, R76, UR7, PT ;  /* 0x000000074c007c0c */ /* 0x000fe4000bf26270 */
        /* <DEDUP_REMOVED lines=27> */
[----:B------:R-:W-:Y:S01]  /*b9a10*/  LOP3.LUT R153, R153, 0xfffeffff, RZ, 0xc0, !PT ;  /* 0xfffeffff99997812 */ /* 0x000fe200078ec0ff */
[----:B-1----:R-:W-:-:S03]  /*b9a20*/  VIADD R21, R10, 0x195 ;  /* 0x000001950a157836 */ /* 0x002fc60000000000 */
[----:B------:R-:W-:Y:S02]  /*b9a30*/  @P3 LOP3.LUT R153, R153, 0x10000, RZ, 0xfc, !PT ;  /* 0x0001000099993812 */ /* 0x000fe400078efcff */
[----:B------:R-:W-:Y:S02]  /*b9a40*/  ISETP.GE.AND P2, PT, R21, UR7, PT ;  /* 0x0000000715007c0c */ /* 0x000fe4000bf46270 */
[----:B------:R-:W-:Y:S01]  /*b9a50*/  LOP3.LUT R153, R153, 0xfffdffff, RZ, 0xc0, !PT ;  /* 0xfffdffff99997812 */ /* 0x000fe200078ec0ff */
[----:B------:R-:W-:-:S03]  /*b9a60*/  VIADD R20, R10, 0x196 ;  /* 0x000001960a147836 */ /* 0x000fc60000000000 */
[----:B------:R-:W-:Y:S02]  /*b9a70*/  @P1 LOP3.LUT R153, R153, 0x20000, RZ, 0xfc, !PT ;  /* 0x0002000099991812 */ /* 0x000fe400078efcff */
[----:B------:R-:W-:Y:S02]  /*b9a80*/  ISETP.GE.AND P3, PT, R20, UR7, PT ;  /* 0x0000000714007c0c */ /* 0x000fe4000bf66270 */
[----:B------:R-:W-:-:S04]  /*b9a90*/  LOP3.LUT R153, R153, 0xfffbffff, RZ, 0xc0, !PT ;  /* 0xfffbffff99997812 */ /* 0x000fc800078ec0ff */
[----:B------:R-:W-:Y:S01]  /*b9aa0*/  @P2 LOP3.LUT R153, R153, 0x40000, RZ, 0xfc, !PT ;  /* 0x0004000099992812 */ /* 0x000fe200078efcff */
[C---:B------:R-:W-:Y:S02]  /*b9ab0*/  VIADD R15, R10.reuse, 0x19b ;  /* 0x0000019b0a0f7836 */ /* 0x040fe40000000000 */
[C---:B--2---:R-:W-:Y:S01]  /*b9ac0*/  VIADD R16, R10.reuse, 0x19a ;  /* 0x0000019a0a107836 */ /* 0x044fe20000000000 */
[----:B------:R-:W-:Y:S01]  /*b9ad0*/  LOP3.LUT R153, R153, 0xfff7ffff, RZ, 0xc0, !PT ;  /* 0xfff7ffff99997812 */ /* 0x000fe200078ec0ff */
[C---:B------:R-:W-:Y:S02]  /*b9ae0*/  VIADD R17, R10.reuse, 0x199 ;  /* 0x000001990a117836 */ /* 0x040fe40000000000 */
[C---:B---3--:R-:W-:Y:S02]  /*b9af0*/  VIADD R18, R10.reuse, 0x198 ;  /* 0x000001980a127836 */ /* 0x048fe40000000000 */
[----:B------:R-:W-:Y:S01]  /*b9b00*/  VIADD R19, R10, 0x197 ;  /* 0x000001970a137836 */ /* 0x000fe20000000000 */
[----:B------:R-:W-:-:S02]  /*b9b10*/  @P3 LOP3.LUT R153, R153, 0x80000, RZ, 0xfc, !PT ;  /* 0x0008000099993812 */ /* 0x000fc400078efcff */
[----:B------:R-:W-:Y:S02]  /*b9b20*/  ISETP.GE.AND P2, PT, R18, UR7, PT ;  /* 0x0000000712007c0c */ /* 0x000fe4000bf46270 */
[----:B------:R-:W-:Y:S02]  /*b9b30*/  ISETP.GE.AND P1, PT, R19, UR7, PT ;  /* 0x0000000713007c0c */ /* 0x000fe4000bf26270 */
[----:B------:R-:W-:Y:S02]  /*b9b40*/  ISETP.GE.AND P3, PT, R17, UR7, PT ;  /* 0x0000000711007c0c */ /* 0x000fe4000bf66270 */
[----:B------:R-:W-:Y:S02]  /*b9b50*/  ISETP.GE.AND P4, PT, R16, UR7, PT ;  /* 0x0000000710007c0c */ /* 0x000fe4000bf86270 */
[----:B------:R-:W-:Y:S01]  /*b9b60*/  ISETP.GE.AND P5, PT, R15, UR7, PT ;  /* 0x000000070f007c0c */ /* 0x000fe2000bfa6270 */
[----:B------:R-:W2:Y:S04]  /*b9b70*/  LDL.LU R147, [R1+0x12f4] ;  /* 0x0012f40001937983 */ /* 0x000ea80000300800 */
[----:B------:R-:W3:Y:S04]  /*b9b80*/  LDL.LU R139, [R1+0xf04] ;  /* 0x000f0400018b7983 */ /* 0x000ee80000300800 */
[----:B------:R-:W4:Y:S04]  /*b9b90*/  LDL.LU R141, [R1+0xb04] ;  /* 0x000b0400018d7983 */ /* 0x000f280000300800 */
[----:B------:R-:W4:Y:S04]  /*b9ba0*/  LDL.LU R144, [R1+0x704] ;  /* 0x0007040001907983 */ /* 0x000f280000300800 */
[----:B------:R-:W3:Y:S01]  /*b9bb0*/  LDL.LU R143, [R1+0x2684] ;  /* 0x00268400018f7983 */ /* 0x000ee20000300800 */
[----:B------:R-:W-:-:S03]  /*b9bc0*/  LOP3.LUT R155, R155, 0xfffbffff, RZ, 0xc0, !PT ;  /* 0xfffbffff9b9b7812 */ /* 0x000fc600078ec0ff */
[----:B------:R-:W4:Y:S01]  /*b9bd0*/  LDL.LU R148, [R1+0x304] ;  /* 0x0003040001947983 */ /* 0x000f220000300800 */
[----:B------:R-:W-:-:S03]  /*b9be0*/  @P3 LOP3.LUT R155, R155, 0x40000, RZ, 0xfc, !PT ;  /* 0x000400009b9b3812 */ /* 0x000fc600078efcff */
[----:B------:R-:W4:Y:S01]  /*b9bf0*/  LDL.LU R140, [R1+0x1ff8] ;  /* 0x001ff800018c7983 */ /* 0x000f220000300800 */
[----:B------:R-:W-:-:S03]  /*b9c00*/  LOP3.LUT R155, R155, 0xfffdffff, RZ, 0xc0, !PT ;  /* 0xfffdffff9b9b7812 */ /* 0x000fc600078ec0ff */
[----:B------:R-:W4:Y:S04]  /*b9c10*/  LDL.LU R145, [R1+0x1af8] ;  /* 0x001af80001917983 */ /* 0x000f280000300800 */
[----:B------:R-:W4:Y:S01]  /*b9c20*/  LDL.LU R138, [R1+0x2688] ;  /* 0x00268800018a7983 */ /* 0x000f220000300800 */
[----:B------:R-:W-:Y:S01]  /*b9c30*/  @P4 LOP3.LUT R155, R155, 0x20000, RZ, 0xfc, !PT ;  /* 0x000200009b9b4812 */ /* 0x000fe200078efcff */
[----:B------:R-:W-:Y:S01]  /*b9c40*/  IMAD.WIDE R16, R142, 0x4, R8 ;  /* 0x000000048e107825 */ /* 0x000fe200078e0208 */
[----:B------:R-:W-:Y:S01]  /*b9c50*/  LOP3.LUT P4, RZ, R153, 0x2, RZ, 0xc0, !PT ;  /* 0x0000000299ff7812 */ /* 0x000fe2000788c0ff */
[----:B------:R-:W4:Y:S01]  /*b9c60*/  LDL.LU R146, [R1+0x16f8] ;  /* 0x0016f80001927983 */ /* 0x000f220000300800 */
[----:B------:R-:W-:Y:S02]  /*b9c70*/  LOP3.LUT R155, R155, 0xfffeffff, RZ, 0xc0, !PT ;  /* 0xfffeffff9b9b7812 */ /* 0x000fe400078ec0ff */
[----:B------:R-:W-:Y:S01]  /*b9c80*/  LOP3.LUT P3, RZ, R153, 0x1, RZ, 0xc0, !PT ;  /* 0x0000000199ff7812 */ /* 0x000fe2000786c0ff */
[----:B------:R-:W4:Y:S01]  /*b9c90*/  LDL.LU R142, [R1+0x268c] ;  /* 0x00268c00018e7983 */ /* 0x000f220000300800 */
[----:B------:R-:W-:-:S02]  /*b9ca0*/  @P5 LOP3.LUT R155, R155, 0x10000, RZ, 0xfc, !PT ;  /* 0x000100009b9b5812 */ /* 0x000fc400078efcff */
[----:B------:R-:W-:Y:S02]  /*b9cb0*/  LOP3.LUT P5, RZ, R153, 0x4, RZ, 0xc0, !PT ;  /* 0x0000000499ff7812 */ /* 0x000fe400078ac0ff */
[----:B------:R-:W-:Y:S02]  /*b9cc0*/  LOP3.LUT R155, R155, 0xffff7fff, RZ, 0xc0, !PT ;  /* 0xffff7fff9b9b7812 */ /* 0x000fe400078ec0ff */
[----:B------:R-:W-:Y:S02]  /*b9cd0*/  ISETP.LT.AND P5, PT, R14, UR6, !P5 ;  /* 0x000000060e007c0c */ /* 0x000fe4000efa1270 */
[----:B------:R-:W-:-:S11]  /*b9ce0*/  @P6 LOP3.LUT R155, R155, 0x8000, RZ, 0xfc, !PT ;  /* 0x000080009b9b6812 */ /* 0x000fd600078efcff */
[----:B--2---:R3:W-:Y:S01]  /*b9cf0*/  @P5 STG.E desc[UR4][R16.64], R147 ;  /* 0x0000009310005986 */ /* 0x0047e2000c101904 */
[----:B------:R-:W-:Y:S01]  /*b9d00*/  ISETP.LT.AND P5, PT, R11, UR6, !P4 ;  /* 0x000000060b007c0c */ /* 0x000fe2000e7a1270 */
[----:B---3--:R-:W-:-:S12]  /*b9d10*/  IMAD.WIDE R16, R143, 0x4, R2 ;  /* 0x000000048f107825 */ /* 0x008fd800078e0202 */
[----:B------:R1:W-:Y:S04]  /*b9d20*/  @P5 STG.E desc[UR4][R16.64], R139 ;  /* 0x0000008b10005986 */ /* 0x0003e8000c101904 */
[----:B-1----:R-:W2:Y:S01]  /*b9d30*/  LDL.LU R139, [R1+0x12f8] ;  /* 0x0012f800018b7983 */ /* 0x002ea20000300800 */
[----:B------:R-:W-:Y:S01]  /*b9d40*/  ISETP.LT.AND P5, PT, R12, UR6, !P4 ;  /* 0x000000060c007c0c */ /* 0x000fe2000e7a1270 */
[----:B------:R-:W-:-:S12]  /*b9d50*/  IMAD.WIDE R16, R143, 0x4, R4 ;  /* 0x000000048f107825 */ /* 0x000fd800078e0204 */
[----:B----4-:R1:W-:Y:S01]  /*b9d60*/  @P5 STG.E desc[UR4][R16.64], R141 ;  /* 0x0000008d10005986 */ /* 0x0103e2000c101904 */
[----:B------:R-:W-:-:S03]  /*b9d70*/  ISETP.LT.AND P5, PT, R13, UR6, !P4 ;  /* 0x000000060d007c0c */ /* 0x000fc6000e7a1270 */
[----:B-1----:R-:W3:Y:S01]  /*b9d80*/  LDL.LU R141, [R1+0xf08] ;  /* 0x000f0800018d7983 */ /* 0x002ee20000300800 */
[----:B------:R-:W-:-:S09]  /*b9d90*/  IMAD.WIDE R16, R143, 0x4, R6 ;  /* 0x000000048f107825 */ /* 0x000fd200078e0206 */
[----:B------:R1:W-:Y:S04]  /*b9da0*/  @P5 STG.E desc[UR4][R16.64], R144 ;  /* 0x0000009010005986 */ /* 0x0003e8000c101904 */
[----:B-1----:R-:W4:Y:S01]  /*b9db0*/  LDL.LU R144, [R1+0xb08] ;  /* 0x000b080001907983 */ /* 0x002f220000300800 */
[----:B------:R-:W-:-:S03]  /*b9dc0*/  IMAD.WIDE R16, R143, 0x4, R8 ;  /* 0x000000048f107825 */ /* 0x000fc600078e0208 */
[----:B------:R-:W4:Y:S01]  /*b9dd0*/  LDL.LU R143, [R1+0x708] ;  /* 0x00070800018f7983 */ /* 0x000f220000300800 */
[----:B------:R-:W-:-:S03]  /*b9de0*/  ISETP.LT.AND P4, PT, R14, UR6, !P4 ;  /* 0x000000060e007c0c */ /* 0x000fc6000e781270 */
[----:B------:R-:W4:Y:S10]  /*b9df0*/  LDL.LU R147, [R1+0x2690] ;  /* 0x0026900001937983 */ /* 0x000f340000300800 */
[----:B------:R1:W-:Y:S01]  /*b9e00*/  @P4 STG.E desc[UR4][R16.64], R148 ;  /* 0x0000009410004986 */ /* 0x0003e2000c101904 */
[----:B------:R-:W-:Y:S01]  /*b9e10*/  ISETP.LT.AND P4, PT, R11, UR6, !P3 ;  /* 0x000000060b007c0c */ /* 0x000fe2000df81270 */
[----:B-1----:R-:W-:-:S12]  /*b9e20*/  IMAD.WIDE R16, R138, 0x4, R2 ;  /* 0x000000048a107825 */ /* 0x002fd800078e0202 */
[----:B------:R1:W-:Y:S01]  /*b9e30*/  @P4 STG.E desc[UR4][R16.64], R140 ;  /* 0x0000008c10004986 */ /* 0x0003e2000c101904 */
[----:B------:R-:W-:-:S03]  /*b9e40*/  ISETP.LT.AND P4, PT, R12, UR6, !P3 ;  /* 0x000000060c007c0c */ /* 0x000fc6000df81270 */
[----:B-1----:R-:W4:Y:S01]  /*b9e50*/  LDL.LU R140, [R1+0x308] ;  /* 0x00030800018c7983 */ /* 0x002f220000300800 */
[----:B------:R-:W-:-:S09]  /*b9e60*/  IMAD.WIDE R16, R138, 0x4, R4 ;  /* 0x000000048a107825 */ /* 0x000fd200078e0204 */
[----:B------:R1:W-:Y:S01]  /*b9e70*/  @P4 STG.E desc[UR4][R16.64], R145 ;  /* 0x0000009110004986 */ /* 0x0003e2000c101904 */
[----:B------:R-:W-:-:S03]  /*b9e80*/  ISETP.LT.AND P4, PT, R13, UR6, !P3 ;  /* 0x000000060d007c0c */ /* 0x000fc6000df81270 */
[----:B-1----:R-:W4:Y:S01]  /*b9e90*/  LDL.LU R145, [R1+0x1ffc] ;  /* 0x001ffc0001917983 */ /* 0x002f220000300800 */
[----:B------:R-:W-:Y:S01]  /*b9ea0*/  IMAD.WIDE R16, R138, 0x4, R6 ;  /* 0x000000048a107825 */ /* 0x000fe200078e0206 */
[----:B------:R-:W-:-:S08]  /*b9eb0*/  ISETP.LT.AND P3, PT, R14, UR6, !P3 ;  /* 0x000000060e007c0c */ /* 0x000fd0000df61270 */
[----:B------:R1:W-:Y:S04]  /*b9ec0*/  @P4 STG.E desc[UR4][R16.64], R146 ;  /* 0x0000009210004986 */ /* 0x0003e8000c101904 */
[----:B-1----:R-:W4:Y:S01]  /*b9ed0*/  LDL.LU R146, [R1+0x1afc] ;  /* 0x001afc0001927983 */ /* 0x002f220000300800 */
[----:B------:R-:W-:-:S03]  /*b9ee0*/  IMAD.WIDE R16, R138, 0x4, R8 ;  /* 0x000000048a107825 */ /* 0x000fc600078e0208 */
[----:B------:R-:W4:Y:S04]  /*b9ef0*/  LDL.LU R138, [R1+0x2694] ;  /* 0x00269400018a7983 */ /* 0x000f280000300800 */
[----:B--2---:R1:W-:Y:S04]  /*b9f00*/  @P3 STG.E desc[UR4][R16.64], R139 ;  /* 0x0000008b10003986 */ /* 0x0043e8000c101904 */
[----:B-1----:R-:W2:Y:S01]  /*b9f10*/  LDL.LU R139, [R1+0x16fc] ;  /* 0x0016fc00018b7983 */ /* 0x002ea20000300800 */
[----:B------:R-:W-:Y:S01]  /*b9f20*/  ISETP.LT.AND P3, PT, R11, UR6, !P0 ;  /* 0x000000060b007c0c */ /* 0x000fe2000c761270 */
[----:B------:R-:W-:-:S12]  /*b9f30*/  IMAD.WIDE R16, R142, 0x4, R2 ;  /* 0x000000048e107825 */ /* 0x000fd800078e0202 */
[----:B---3--:R1:W-:Y:S01]  /*b9f40*/  @P3 STG.E desc[UR4][R16.64], R141 ;  /* 0x0000008d10003986 */ /* 0x0083e2000c101904 */
[----:B------:R-:W-:-:S03]  /*b9f50*/  ISETP.LT.AND P3, PT, R12, UR6, !P0 ;  /* 0x000000060c007c0c */ /* 0x000fc6000c761270 */
[----:B-1----:R-:W3:Y:S01]  /*b9f60*/  LDL.LU R141, [R1+0x12fc] ;  /* 0x0012fc00018d7983 */ /* 0x002ee20000300800 */
[----:B------:R-:W-:-:S09]  /*b9f70*/  IMAD.WIDE R16, R142, 0x4, R4 ;  /* 0x000000048e107825 */ /* 0x000fd200078e0204 */
[----:B----4-:R1:W-:Y:S01]  /*b9f80*/  @P3 STG.E desc[UR4][R16.64], R144 ;  /* 0x0000009010003986 */ /* 0x0103e2000c101904 */
[----:B------:R-:W-:-:S03]  /*b9f90*/  ISETP.LT.AND P3, PT, R13, UR6, !P0 ;  /* 0x000000060d007c0c */ /* 0x000fc6000c761270 */
[----:B-1----:R-:W4:Y:S01]  /*b9fa0*/  LDL.LU R144, [R1+0xf0c] ;  /* 0x000f0c0001907983 */ /* 0x002f220000300800 */
[----:B------:R-:W-:-:S09]  /*b9fb0*/  IMAD.WIDE R16, R142, 0x4, R6 ;  /* 0x000000048e107825 */ /* 0x000fd200078e0206 */
[----:B------:R1:W-:Y:S04]  /*b9fc0*/  @P3 STG.E desc[UR4][R16.64], R143 ;  /* 0x0000008f10003986 */ /* 0x0003e8000c101904 */
[----:B-1----:R-:W4:Y:S04]  /*b9fd0*/  LDL.LU R143, [R1+0xb0c] ;  /* 0x000b0c00018f7983 */ /* 0x002f280000300800 */
[----:B------:R-:W4:Y:S01]  /*b9fe0*/  LDL.LU R148, [R1+0x70c] ;  /* 0x00070c0001947983 */ /* 0x000f220000300800 */
[----:B------:R-:W-:Y:S01]  /*b9ff0*/  ISETP.LT.AND P0, PT, R14, UR6, !P0 ;  /* 0x000000060e007c0c */ /* 0x000fe2000c701270 */
[----:B------:R-:W-:Y:S01]  /*ba000*/  IMAD.WIDE R16, R142, 0x4, R8 ;  /* 0x000000048e107825 */ /* 0x000fe200078e0208 */
[----:B------:R-:W-:Y:S01]  /*ba010*/  LOP3.LUT P5, RZ, R153, 0x8, RZ, 0xc0, !PT ;  /* 0x0000000899ff7812 */ /* 0x000fe200078ac0ff */
[----:B------:R-:W4:Y:S10]  /*ba020*/  LDL.LU R142, [R1+0x2698] ;  /* 0x00269800018e7983 */ /* 0x000f340000300800 */
[----:B------:R1:W-:Y:S01]  /*ba030*/  @P0 STG.E desc[UR4][R16.64], R140 ;  /* 0x0000008c10000986 */ /* 0x0003e2000c101904 */
[----:B------:R-:W-:-:S03]  /*ba040*/  ISETP.LT.AND P0, PT, R11, UR6, !P5 ;  /* 0x000000060b007c0c */ /* 0x000fc6000ef01270 */
[----:B-1----:R-:W4:Y:S01]  /*ba050*/  LDL.LU R140, [R1+0x30c] ;  /* 0x00030c00018c7983 */ /* 0x002f220000300800 */
[----:B------:R-:W-:-:S09]  /*ba060*/  IMAD.WIDE R16, R147, 0x4, R2 ;  /* 0x0000000493107825 */ /* 0x000fd200078e0202 */
        /* <DEDUP_REMOVED lines=8> */
[----:B------:R-:W-:-:S08]  /*ba0f0*/  LOP3.LUT P6, RZ, R153, 0x10, RZ, 0xc0, !PT ;  /* 0x0000001099ff7812 */ /* 0x000fd000078cc0ff */
[----:B--2---:R1:W-:Y:S04]  /*ba100*/  @P0 STG.E desc[UR4][R16.64], R139 ;  /* 0x0000008b10000986 */ /* 0x0043e8000c101904 */
[----:B-1----:R-:W2:Y:S01]  /*ba110*/  LDL.LU R139, [R1+0x1b00] ;  /* 0x001b0000018b7983 */ /* 0x002ea20000300800 */
[----:B------:R-:W-:Y:S01]  /*ba120*/  ISETP.LT.AND P0, PT, R14, UR6, !P5 ;  /* 0x000000060e007c0c */ /* 0x000fe2000ef01270 */
[----:B------:R-:W-:-:S12]  /*ba130*/  IMAD.WIDE R16, R147, 0x4, R8 ;  /* 0x0000000493107825 */ /* 0x000fd800078e0208 */
[----:B---3--:R1:W-:Y:S01]  /*ba140*/  @P0 STG.E desc[UR4][R16.64], R141 ;  /* 0x0000008d10000986 */ /* 0x0083e2000c101904 */
[----:B------:R-:W-:-:S03]  /*ba150*/  ISETP.LT.AND P0, PT, R11, UR6, !P6 ;  /* 0x000000060b007c0c */ /* 0x000fc6000f701270 */
[----:B-1----:R-:W3:Y:S04]  /*ba160*/  LDL.LU R141, [R1+0x269c] ;  /* 0x00269c00018d7983 */ /* 0x002ee80000300800 */
[----:B------:R-:W3:Y:S01]  /*ba170*/  LDL.LU R147, [R1+0x1700] ;  /* 0x0017000001937983 */ /* 0x000ee20000300800 */
[----:B------:R-:W-:-:S05]  /*ba180*/  IMAD.WIDE R16, R138, 0x4, R2 ;  /* 0x000000048a107825 */ /* 0x000fca00078e0202 */
[----:B----4-:R1:W-:Y:S01]  /*ba190*/  @P0 STG.E desc[UR4][R16.64], R144 ;  /* 0x0000009010000986 */ /* 0x0103e2000c101904 */
[----:B------:R-:W-:-:S03]  /*ba1a0*/  ISETP.LT.AND P0, PT, R12, UR6, !P6 ;  /* 0x000000060c007c0c */ /* 0x000fc6000f701270 */
        /* <DEDUP_REMOVED lines=8> */
[----:B------:R-:W4:Y:S01]  /*ba230*/  LDL.LU R138, [R1+0xb10] ;  /* 0x000b1000018a7983 */ /* 0x000f220000300800 */
[----:B------:R-:W-:Y:S02]  /*ba240*/  ISETP.LT.AND P0, PT, R14, UR6, !P6 ;  /* 0x000000060e007c0c */ /* 0x000fe4000f701270 */
[----:B------:R-:W-:-:S11]  /*ba250*/  LOP3.LUT P4, RZ, R153, 0x20, RZ, 0xc0, !PT ;  /* 0x0000002099ff7812 */ /* 0x000fd6000788c0ff */
[----:B------:R1:W-:Y:S01]  /*ba260*/  @P0 STG.E desc[UR4][R16.64], R140 ;  /* 0x0000008c10000986 */ /* 0x0003e2000c101904 */
[----:B------:R-:W-:Y:S01]  /*ba270*/  ISETP.LT.AND P0, PT, R11, UR6, !P4 ;  /* 0x000000060b007c0c */ /* 0x000fe2000e701270 */
[----:B-1----:R-:W-:Y:S02]  /*ba280*/  IMAD.WIDE R16, R142, 0x4, R2 ;  /* 0x000000048e107825 */ /* 0x002fe400078e0202 */
[----:B------:R-:W4:Y:S10]  /*ba290*/  LDL.LU R140, [R1+0x26a0] ;  /* 0x0026a000018c7983 */ /* 0x000f340000300800 */
[----:B------:R1:W-:Y:S01]  /*ba2a0*/  @P0 STG.E desc[UR4][R16.64], R145 ;  /* 0x0000009110000986 */ /* 0x0003e2000c101904 */
[----:B------:R-:W-:-:S03]  /*ba2b0*/  ISETP.LT.AND P0, PT, R12, UR6, !P4 ;  /* 0x000000060c007c0c */ /* 0x000fc6000e701270 */
[----:B------:R-:W4:Y:S01]  /*ba2c0*/  LDL.LU R148, [R1+0x710] ;  /* 0x0007100001947983 */ /* 0x000f220000300800 */
[----:B-1----:R-:W-:-:S03]  /*ba2d0*/  IMAD.WIDE R16, R142, 0x4, R4 ;  /* 0x000000048e107825 */ /* 0x002fc600078e0204 */
[----:B------:R-:W4:Y:S06]  /*ba2e0*/  LDL.LU R145, [R1+0x2014] ;  /* 0x0020140001917983 */ /* 0x000f2c0000300800 */
[----:B------:R1:W-:Y:S01]  /*ba2f0*/  @P0 STG.E desc[UR4][R16.64], R146 ;  /* 0x0000009210000986 */ /* 0x0003e2000c101904 */
[----:B------:R-:W-:Y:S01]  /*ba300*/  ISETP.LT.AND P0, PT, R13, UR6, !P4 ;  /* 0x000000060d007c0c */ /* 0x000fe2000e701270 */
[----:B-1----:R-:W-:Y:S01]  /*ba310*/  IMAD.WIDE R16, R142, 0x4, R6 ;  /* 0x000000048e107825 */ /* 0x002fe200078e0206 */
[----:B------:R-:W-:-:S11]  /*ba320*/  LOP3.LUT P3, RZ, R153, 0x40, RZ, 0xc0, !PT ;  /* 0x0000004099ff7812 */ /* 0x000fd6000786c0ff */
[----:B--2---:R1:W-:Y:S04]  /*ba330*/  @P0 STG.E desc[UR4][R16.64], R139 ;  /* 0x0000008b10000986 */ /* 0x0043e8000c101904 */
[----:B-1----:R-:W2:Y:S01]  /*ba340*/  LDL.LU R139, [R1+0x2004] ;  /* 0x00200400018b7983 */ /* 0x002ea20000300800 */
[----:B------:R-:W-:Y:S01]  /*ba350*/  ISETP.LT.AND P0, PT, R14, UR6, !P4 ;  /* 0x000000060e007c0c */ /* 0x000fe2000e701270 */
[----:B------:R-:W-:Y:S02]  /*ba360*/  IMAD.WIDE R16, R142, 0x4, R8 ;  /* 0x000000048e107825 */ /* 0x000fe400078e0208 */
[----:B------:R-:W2:Y:S04]  /*ba370*/  LDL.LU R146, [R1+0x1b04] ;  /* 0x001b040001927983 */ /* 0x000ea80000300800 */
[----:B------:R-:W2:Y:S06]  /*ba380*/  LDL.LU R142, [R1+0x26a4] ;  /* 0x0026a400018e7983 */ /* 0x000eac0000300800 */
[----:B---3--:R1:W-:Y:S01]  /*ba390*/  @P0 STG.E desc[UR4][R16.64], R147 ;  /* 0x0000009310000986 */ /* 0x0083e2000c101904 */
[----:B------:R-:W-:Y:S01]  /*ba3a0*/  ISETP.LT.AND P0, PT, R11, UR6, !P3 ;  /* 0x000000060b007c0c */ /* 0x000fe2000df01270 */
[----:B-1----:R-:W-:-:S02]  /*ba3b0*/  IMAD.WIDE R16, R141, 0x4, R2 ;  /* 0x000000048d107825 */ /* 0x002fc400078e0202 */
[----:B------:R-:W3:Y:S10]  /*ba3c0*/  LDL.LU R147, [R1+0x1704] ;  /* 0x0017040001937983 */ /* 0x000ef40000300800 */
[----:B----4-:R1:W-:Y:S01]  /*ba3d0*/  @P0 STG.E desc[UR4][R16.64], R144 ;  /* 0x0000009010000986 */ /* 0x0103e2000c101904 */
[----:B------:R-:W-:Y:S01]  /*ba3e0*/  ISETP.LT.AND P0, PT, R12, UR6, !P3 ;  /* 0x000000060c007c0c */ /* 0x000fe2000df01270 */
[----:B-1----:R-:W-:-:S02]  /*ba3f0*/  IMAD.WIDE R16, R141, 0x4, R4 ;  /* 0x000000048d107825 */ /* 0x002fc400078e0204 */
[----:B------:R-:W4:Y:S10]  /*ba400*/  LDL.LU R144, [R1+0x1304] ;  /* 0x0013040001907983 */ /* 0x000f340000300800 */
[----:B------:R1:W-:Y:S01]  /*ba410*/  @P0 STG.E desc[UR4][R16.64], R143 ;  /* 0x0000008f10000986 */ /* 0x0003e2000c101904 */
[----:B------:R-:W-:Y:S01]  /*ba420*/  ISETP.LT.AND P0, PT, R13, UR6, !P3 ;  /* 0x000000060d007c0c */ /* 0x000fe2000df01270 */
[----:B-1----:R-:W-:-:S12]  /*ba430*/  IMAD.WIDE R16, R141, 0x4, R6 ;  /* 0x000000048d107825 */ /* 0x002fd800078e0206 */
        /* <DEDUP_REMOVED lines=8> */
[----:B------:R-:W-:Y:S01]  /*ba4c0*/  ISETP.LT.AND P0, PT, R11, UR6, !P5 ;  /* 0x000000060b007c0c */ /* 0x000fe2000ef01270 */
[----:B-1----:R-:W-:-:S02]  /*ba4d0*/  IMAD.WIDE R16, R140, 0x4, R2 ;  /* 0x000000048c107825 */ /* 0x002fc400078e0202 */
[----:B------:R-:W4:Y:S10]  /*ba4e0*/  LDL.LU R148, [R1+0x714] ;  /* 0x0007140001947983 */ /* 0x000f340000300800 */
        /* <DEDUP_REMOVED lines=8> */
[----:B------:R-:W2:Y:S10]  /*ba570*/  LDL.LU R145, [R1+0x2008] ;  /* 0x0020080001917983 */ /* 0x000eb40000300800 */
[----:B------:R1:W-:Y:S01]  /*ba580*/  @P0 STG.E desc[UR4][R16.64], R146 ;  /* 0x0000009210000986 */ /* 0x0003e2000c101904 */
[----:B------:R-:W-:Y:S01]  /*ba590*/  ISETP.LT.AND P0, PT, R14, UR6, !P5 ;  /* 0x000000060e007c0c */ /* 0x000fe2000ef01270 */
[----:B-1----:R-:W-:-:S02]  /*ba5a0*/  IMAD.WIDE R16, R140, 0x4, R8 ;  /* 0x000000048c107825 */ /* 0x002fc400078e0208 */
[----:B------:R-:W2:Y:S10]  /*ba5b0*/  LDL.LU R146, [R1+0x1b08] ;  /* 0x001b080001927983 */ /* 0x000eb40000300800 */
[----:B---3--:R1:W-:Y:S01]  /*ba5c0*/  @P0 STG.E desc[UR4][R16.64], R147 ;  /* 0x0000009310000986 */ /* 0x0083e2000c101904 */
[----:B------:R-:W-:-:S03]  /*ba5d0*/  ISETP.LT.AND P0, PT, R11, UR6, !P4 ;  /* 0x000000060b007c0c */ /* 0x000fc6000e701270 */
[----:B------:R-:W3:Y:S01]  /*ba5e0*/  LDL.LU R140, [R1+0x26ac] ;  /* 0x0026ac00018c7983 */ /* 0x000ee20000300800 */
[----:B-1----:R-:W-:-:S03]  /*ba5f0*/  IMAD.WIDE R16, R142, 0x4, R2 ;  /* 0x000000048e107825 */ /* 0x002fc600078e0202 */
[----:B------:R-:W3:Y:S06]  /*ba600*/  LDL.LU R147, [R1+0x1708] ;  /* 0x0017080001937983 */ /* 0x000eec0000300800 */
[----:B----4-:R1:W-:Y:S01]  /*ba610*/  @P0 STG.E desc[UR4][R16.64], R144 ;  /* 0x0000009010000986 */ /* 0x0103e2000c101904 */
[----:B------:R-:W-:Y:S01]  /*ba620*/  ISETP.LT.AND P0, PT, R12, UR6, !P4 ;  /* 0x000000060c007c0c */ /* 0x000fe2000e701270 */
[----:B-1----:R-:W-:-:S12]  /*ba630*/  IMAD.WIDE R16, R142, 0x4, R4 ;  /* 0x000000048e107825 */ /* 0x002fd800078e0204 */
[----:B------:R1:W-:Y:S04]  /*ba640*/  @P0 STG.E desc[UR4][R16.64], R138 ;  /* 0x0000008a10000986 */ /* 0x0003e8000c101904 */
        /* <DEDUP_REMOVED lines=8> */
[----:B------:R-:W-:Y:S01]  /*ba6d0*/  LOP3.LUT P3, RZ, R153, 0x200, RZ, 0xc0, !PT ;  /* 0x0000020099ff7812 */ /* 0x000fe2000786c0ff */
[----:B------:R-:W4:Y:S10]  /*ba6e0*/  LDL.LU R142, [R1+0x26b0] ;  /* 0x0026b000018e7983 */ /* 0x000f340000300800 */
[----:B------:R1:W-:Y:S01]  /*ba6f0*/  @P0 STG.E desc[UR4][R16.64], R148 ;  /* 0x0000009410000986 */ /* 0x0003e2000c101904 */
[----:B------:R-:W-:Y:S01]  /*ba700*/  ISETP.LT.AND P0, PT, R11, UR6, !P3 ;  /* 0x000000060b007c0c */ /* 0x000fe2000df01270 */
[----:B-1----:R-:W-:Y:S01]  /*ba710*/  IMAD.WIDE R16, R141, 0x4, R2 ;  /* 0x000000048d107825 */ /* 0x002fe200078e0202 */
[----:B------:R-:W-:-:S11]  /*ba720*/  LOP3.LUT P6, RZ, R153, 0x400, RZ, 0xc0, !PT ;  /* 0x0000040099ff7812 */ /* 0x000fd600078cc0ff */
[----:B--2---:R1:W-:Y:S04]  /*ba730*/  @P0 STG.E desc[UR4][R16.64], R139 ;  /* 0x0000008b10000986 */ /* 0x0043e8000c101904 */
[----:B-1----:R-:W2:Y:S01]  /*ba740*/  LDL.LU R139, [R1+0x718] ;  /* 0x00071800018b7983 */ /* 0x002ea20000300800 */
[----:B------:R-:W-:-:S03]  /*ba750*/  ISETP.LT.AND P0, PT, R12, UR6, !P3 ;  /* 0x000000060c007c0c */ /* 0x000fc6000df01270 */
[----:B------:R-:W2:Y:S01]  /*ba760*/  LDL.LU R148, [R1+0x201c] ;  /* 0x00201c0001947983 */ /* 0x000ea20000300800 */
[----:B------:R-:W-:-:S09]  /*ba770*/  IMAD.WIDE R16, R141, 0x4, R4 ;  /* 0x000000048d107825 */ /* 0x000fd200078e0204 */
[----:B------:R1:W-:Y:S01]  /*ba780*/  @P0 STG.E desc[UR4][R16.64], R145 ;  /* 0x0000009110000986 */ /* 0x0003e2000c101904 */
[----:B------:R-:W-:-:S03]  /*ba790*/  ISETP.LT.AND P0, PT, R13, UR6, !P3 ;  /* 0x000000060d007c0c */ /* 0x000fc6000df01270 */
[----:B-1----:R-:W2:Y:S01]  /*ba7a0*/  LDL.LU R145, [R1+0x200c] ;  /* 0x00200c0001917983 */ /* 0x002ea20000300800 */
[----:B------:R-:W-:-:S09]  /*ba7b0*/  IMAD.WIDE R16, R141, 0x4, R6 ;  /* 0x000000048d107825 */ /* 0x000fd200078e0206 */
[----:B------:R1:W-:Y:S01]  /*ba7c0*/  @P0 STG.E desc[UR4][R16.64], R146 ;  /* 0x0000009210000986 */ /* 0x0003e2000c101904 */
[----:B------:R-:W-:-:S03]  /*ba7d0*/  ISETP.LT.AND P0, PT, R14, UR6, !P3 ;  /* 0x000000060e007c0c */ /* 0x000fc6000df01270 */
[----:B-1----:R-:W2:Y:S01]  /*ba7e0*/  LDL.LU R146, [R1+0x1b0c] ;  /* 0x001b0c0001927983 */ /* 0x002ea20000300800 */
[----:B------:R-:W-:-:S03]  /*ba7f0*/  IMAD.WIDE R16, R141, 0x4, R8 ;  /* 0x000000048d107825 */ /* 0x000fc600078e0208 */
[----:B------:R-:W2:Y:S06]  /*ba800*/  LDL.LU R141, [R1+0x26b4] ;  /* 0x0026b400018d7983 */ /* 0x000eac0000300800 */
        /* <DEDUP_REMOVED lines=12> */
[----:B------:R1:W-:Y:S04]  /*ba8d0*/  @P0 STG.E desc[UR4][R16.64], R143 ;  /* 0x0000008f10000986 */ /* 0x0003e8000c101904 */
[----:B-1----:R-:W4:Y:S01]  /*ba8e0*/  LDL.LU R143, [R1+0xb1c] ;  /* 0x000b1c00018f7983 */ /* 0x002f220000300800 */
[----:B------:R-:W-:Y:S01]  /*ba8f0*/  ISETP.LT.AND P0, PT, R14, UR6, !P6 ;  /* 0x000000060e007c0c */ /* 0x000fe2000f701270 */
[----:B------:R-:W-:Y:S01]  /*ba900*/  IMAD.WIDE R16, R140, 0x4, R8 ;  /* 0x000000048c107825 */ /* 0x000fe200078e0208 */
[C---:B------:R-:W-:Y:S01]  /*ba910*/  LOP3.LUT P5, RZ, R153.reuse, 0x800, RZ, 0xc0, !PT ;  /* 0x0000080099ff7812 */ /* 0x040fe200078ac0ff */
[----:B------:R-:W4:Y:S01]  /*ba920*/  LDL.LU R140, [R1+0x26b8] ;  /* 0x0026b800018c7983 */ /* 0x000f220000300800 */
[----:B------:R-:W-:-:S09]  /*ba930*/  LOP3.LUT P4, RZ, R153, 0x1000, RZ, 0xc0, !PT ;  /* 0x0000100099ff7812 */ /* 0x000fd2000788c0ff */
[----:B--2---:R1:W-:Y:S01]  /*ba940*/  @P0 STG.E desc[UR4][R16.64], R139 ;  /* 0x0000008b10000986 */ /* 0x0043e2000c101904 */
[----:B------:R-:W-:Y:S01]  /*ba950*/  ISETP.LT.AND P0, PT, R11, UR6, !P5 ;  /* 0x000000060b007c0c */ /* 0x000fe2000ef01270 */
[----:B-1----:R-:W-:Y:S02]  /*ba960*/  IMAD.WIDE R16, R142, 0x4, R2 ;  /* 0x000000048e107825 */ /* 0x002fe400078e0202 */
[----:B------:R-:W2:Y:S10]  /*ba970*/  LDL.LU R139, [R1+0x71c] ;  /* 0x00071c00018b7983 */ /* 0x000eb40000300800 */
[----:B------:R1:W-:Y:S01]  /*ba980*/  @P0 STG.E desc[UR4][R16.64], R148 ;  /* 0x0000009410000986 */ /* 0x0003e2000c101904 */
[----:B------:R-:W-:Y:S01]  /*ba990*/  ISETP.LT.AND P0, PT, R12, UR6, !P5 ;  /* 0x000000060c007c0c */ /* 0x000fe2000ef01270 */
[----:B-1----:R-:W-:-:S12]  /*ba9a0*/  IMAD.WIDE R16, R142, 0x4, R4 ;  /* 0x000000048e107825 */ /* 0x002fd800078e0204 */
        /* <DEDUP_REMOVED lines=11> */
[----:B------:R-:W3:Y:S01]  /*baa60*/  LDL.LU R148, [R1+0x1310] ;  /* 0x0013100001947983 */ /* 0x000ee20000300800 */
[----:B-1----:R-:W-:-:S09]  /*baa70*/  IMAD.WIDE R16, R141, 0x4, R2 ;  /* 0x000000048d107825 */ /* 0x002fd200078e0202 */
[----:B----4-:R1:W-:Y:S01]  /*baa80*/  @P0 STG.E desc[UR4][R16.64], R138 ;  /* 0x0000008a10000986 */ /* 0x0103e2000c101904 */
[----:B------:R-:W-:Y:S01]  /*baa90*/  ISETP.LT.AND P0, PT, R12, UR6, !P4 ;  /* 0x000000060c007c0c */ /* 0x000fe2000e701270 */
[----:B-1----:R-:W-:Y:S02]  /*baaa0*/  IMAD.WIDE R16, R141, 0x4, R4 ;  /* 0x000000048d107825 */ /* 0x002fe400078e0204 */
[----:B------:R-:W4:Y:S10]  /*baab0*/  LDL.LU R138, [R1+0x26bc] ;  /* 0x0026bc00018a7983 */ /* 0x000f340000300800 */
[----:B------:R1:W-:Y:S01]  /*baac0*/  @P0 STG.E desc[UR4][R16.64], R144 ;  /* 0x0000009010000986 */ /* 0x0003e2000c101904 */
[----:B------:R-:W-:-:S03]  /*baad0*/  ISETP.LT.AND P0, PT, R13, UR6, !P4 ;  /* 0x000000060d007c0c */ /* 0x000fc6000e701270 */
[----:B-1----:R-:W4:Y:S01]  /*baae0*/  LDL.LU R144, [R1+0xf20] ;  /* 0x000f200001907983 */ /* 0x002f220000300800 */
[----:B------:R-:W-:-:S09]  /*baaf0*/  IMAD.WIDE R16, R141, 0x4, R6 ;  /* 0x000000048d107825 */ /* 0x000fd200078e0206 */
[----:B------:R1:W-:Y:S04]  /*bab00*/  @P0 STG.E desc[UR4][R16.64], R143 ;  /* 0x0000008f10000986 */ /* 0x0003e8000c101904 */
[----:B-1----:R-:W4:Y:S01]  /*bab10*/  LDL.LU R143, [R1+0x720] ;  /* 0x00072000018f7983 */ /* 0x002f220000300800 */
[----:B------:R-:W-:-:S03]  /*bab20*/  IMAD.WIDE R16, R141, 0x4, R8 ;  /* 0x000000048d107825 */ /* 0x000fc600078e0208 */
[----:B------:R-:W4:Y:S01]  /*bab30*/  LDL.LU R141, [R1+0x320] ;  /* 0x00032000018d7983 */ /* 0x000f220000300800 */
[----:B------:R-:W-:Y:S02]  /*bab40*/  ISETP.LT.AND P0, PT, R14, UR6, !P4 ;  /* 0x000000060e007c0c */ /* 0x000fe4000e701270 */
[C---:B------:R-:W-:Y:S02]  /*bab50*/  LOP3.LUT P3, RZ, R153.reuse, 0x2000, RZ, 0xc0, !PT ;  /* 0x0000200099ff7812 */ /* 0x040fe4000786c0ff */
[----:B------:R-:W-:-:S09]  /*bab60*/  LOP3.LUT P5, RZ, R153, 0x4000, RZ, 0xc0, !PT ;  /* 0x0000400099ff7812 */ /* 0x000fd200078ac0ff */
[----:B--2---:R1:W-:Y:S01]  /*bab70*/  @P0 STG.E desc[UR4][R16.64], R139 ;  /* 0x0000008b10000986 */ /* 0x0043e2000c101904 */
[----:B------:R-:W-:Y:S01]  /*bab80*/  ISETP.LT.AND P0, PT, R11, UR6, !P3 ;  /* 0x000000060b007c0c */ /* 0x000fe2000df01270 */
[----:B-1----:R-:W-:Y:S02]  /*bab90*/  IMAD.WIDE R16, R140, 0x4, R2 ;  /* 0x000000048c107825 */ /* 0x002fe400078e0202 */
[----:B------:R-:W2:Y:S04]  /*baba0*/  LDL.LU R139, [R1+0x26c0] ;  /* 0x0026c000018b7983 */ /* 0x000ea80000300800 */
[----:B------:R-:W2:Y:S06]  /*babb0*/  LDL.LU R147, [R1+0x310] ;  /* 0x0003100001937983 */ /* 0x000eac0000300800 */
[----:B------:R1:W-:Y:S01]  /*babc0*/  @P0 STG.E desc[UR4][R16.64], R145 ;  /* 0x0000009110000986 */ /* 0x0003e2000c101904 */
[----:B------:R-:W-:Y:S01]  /*babd0*/  ISETP.LT.AND P0, PT, R12, UR6, !P3 ;  /* 0x000000060c007c0c */ /* 0x000fe2000df01270 */
[----:B-1----:R-:W-:-:S02]  /*babe0*/  IMAD.WIDE R16, R140, 0x4, R4 ;  /* 0x000000048c107825 */ /* 0x002fc400078e0204 */
[----:B------:R-:W2:Y:S10]  /*babf0*/  LDL.LU R145, [R1+0x2024] ;  /* 0x0020240001917983 */ /* 0x000eb40000300800 */
        /* <DEDUP_REMOVED lines=11> */
[----:B----4-:R-:W-:-:S03]  /*bacb0*/  IMAD.WIDE R16, R138, 0x4, R2 ;  /* 0x000000048a107825 */ /* 0x010fc600078e0202 */
[----:B------:R-:W4:Y:S06]  /*bacc0*/  LDL.LU R148, [R1+0x1314] ;  /* 0x0013140001947983 */ /* 0x000f2c0000300800 */
[----:B------:R1:W-:Y:S01]  /*bacd0*/  @P0 STG.E desc[UR4][R16.64], R144 ;  /* 0x0000009010000986 */ /* 0x0003e2000c101904 */
[----:B------:R-:W-:Y:S01]  /*bace0*/  ISETP.LT.AND P0, PT, R12, UR6, !P5 ;  /* 0x000000060c007c0c */ /* 0x000fe2000ef01270 */
[----:B-1----:R-:W-:-:S12]  /*bacf0*/  IMAD.WIDE R16, R138, 0x4, R4 ;  /* 0x000000048a107825 */ /* 0x002fd800078e0204 */
[----:B------:R1:W-:Y:S04]  /*bad00*/  @P0 STG.E desc[UR4][R16.64], R143 ;  /* 0x0000008f10000986 */ /* 0x0003e8000c101904 */
[----:B-1----:R-:W3:Y:S01]  /*bad10*/  LDL.LU R143, [R1+0xf24] ;  /* 0x000f2400018f7983 */ /* 0x002ee20000300800 */
[----:B------:R-:W-:-:S03]  /*bad20*/  ISETP.LT.AND P0, PT, R13, UR6, !P5 ;  /* 0x000000060d007c0c */ /* 0x000fc6000ef01270 */
[----:B------:R-:W3:Y:S01]  /*bad30*/  LDL.LU R144, [R1+0x724] ;  /* 0x0007240001907983 */ /* 0x000ee20000300800 */
[----:B------:R-:W-:-:S09]  /*bad40*/  IMAD.WIDE R16, R138, 0x4, R6 ;  /* 0x000000048a107825 */ /* 0x000fd200078e0206 */
[----:B------:R1:W-:Y:S04]  /*bad50*/  @P0 STG.E desc[UR4][R16.64], R141 ;  /* 0x0000008d10000986 */ /* 0x0003e8000c101904 */
[----:B-1----:R-:W3:Y:S01]  /*bad60*/  LDL.LU R141, [R1+0x324] ;  /* 0x00032400018d7983 */ /* 0x002ee20000300800 */
[----:B------:R-:W-:Y:S01]  /*bad70*/  ISETP.LT.AND P0, PT, R14, UR6, !P5 ;  /* 0x000000060e007c0c */ /* 0x000fe2000ef01270 */
[----:B------:R-:W-:Y:S01]  /*bad80*/  IMAD.WIDE R16, R138, 0x4, R8 ;  /* 0x000000048a107825 */ /* 0x000fe200078e0208 */
[C---:B------:R-:W-:Y:S01]  /*bad90*/  LOP3.LUT P6, RZ, R153.reuse, 0x8000, RZ, 0xc0, !PT ;  /* 0x0000800099ff7812 */ /* 0x040fe200078cc0ff */
[----:B------:R-:W3:Y:S01]  /*bada0*/  LDL.LU R138, [R1+0x26c8] ;  /* 0x0026c800018a7983 */ /* 0x000ee20000300800 */
[----:B------:R-:W-:-:S09]  /*badb0*/  LOP3.LUT P3, RZ, R153, 0x10000, RZ, 0xc0, !PT ;  /* 0x0001000099ff7812 */ /* 0x000fd2000786c0ff */
[----:B--2---:R1:W-:Y:S01]  /*badc0*/  @P0 STG.E desc[UR4][R16.64], R147 ;  /* 0x0000009310000986 */ /* 0x0043e2000c101904 */
[----:B------:R-:W-:Y:S01]  /*badd0*/  ISETP.LT.AND P0, PT, R11, UR6, !P6 ;  /* 0x000000060b007c0c */ /* 0x000fe2000f701270 */
[C---:B-1----:R-:W-:Y:S02]  /*bade0*/  IMAD.WIDE R16, R139.reuse, 0x4, R2 ;  /* 0x000000048b107825 */ /* 0x042fe400078e0202 */
        /* <DEDUP_REMOVED lines=13> */
[----:B----4-:R3:W-:Y:S01]  /*baec0*/  @P0 STG.E desc[UR4][R16.64], R148 ;  /* 0x0000009410000986 */ /* 0x0107e2000c101904 */
[----:B------:R-:W-:-:S03]  /*baed0*/  ISETP.LT.AND P0, PT, R11, UR6, !P3 ;  /* 0x000000060b007c0c */ /* 0x000fc6000df01270 */
[----:B------:R-:W4:Y:S01]  /*baee0*/  LDL.LU R139, [R1+0x26cc] ;  /* 0x0026cc00018b7983 */ /* 0x000f220000300800 */
[----:B---3--:R-:W-:-:S09]  /*baef0*/  IMAD.WIDE R16, R142, 0x4, R2 ;  /* 0x000000048e107825 */ /* 0x008fd200078e0202 */
[----:B------:R1:W-:Y:S01]  /*baf00*/  @P0 STG.E desc[UR4][R16.64], R143 ;  /* 0x0000008f10000986 */ /* 0x0003e2000c101904 */
[----:B------:R-:W-:-:S03]  /*baf10*/  ISETP.LT.AND P0, PT, R12, UR6, !P3 ;  /* 0x000000060c007c0c */ /* 0x000fc6000df01270 */
[----:B-1----:R-:W3:Y:S01]  /*baf20*/  LDL.LU R143, [R1+0x1318] ;  /* 0x00131800018f7983 */ /* 0x002ee20000300800 */
[----:B------:R-:W-:-:S03]  /*baf30*/  IMAD.WIDE R16, R142, 0x4, R4 ;  /* 0x000000048e107825 */ /* 0x000fc600078e0204 */
[----:B------:R-:W4:Y:S06]  /*baf40*/  LDL.LU R148, [R1+0xf28] ;  /* 0x000f280001947983 */ /* 0x000f2c0000300800 */
[----:B------:R1:W-:Y:S01]  /*baf50*/  @P0 STG.E desc[UR4][R16.64], R144 ;  /* 0x0000009010000986 */ /* 0x0003e2000c101904 */
[----:B------:R-:W-:Y:S01]  /*baf60*/  ISETP.LT.AND P0, PT, R13, UR6, !P3 ;  /* 0x000000060d007c0c */ /* 0x000fe2000df01270 */
[----:B-1----:R-:W-:-:S12]  /*baf70*/  IMAD.WIDE R16, R142, 0x4, R6 ;  /* 0x000000048e107825 */ /* 0x002fd800078e0206 */
[----:B------:R1:W-:Y:S04]  /*baf80*/  @P0 STG.E desc[UR4][R16.64], R141 ;  /* 0x0000008d10000986 */ /* 0x0003e8000c101904 */
[----:B-1----:R-:W4:Y:S01]  /*baf90*/  LDL.LU R141, [R1+0x728] ;  /* 0x00072800018d7983 */ /* 0x002f220000300800 */
[----:B------:R-:W-:-:S03]  /*bafa0*/  IMAD.WIDE R16, R142, 0x4, R8 ;  /* 0x000000048e107825 */ /* 0x000fc600078e0208 */
[----:B------:R-:W4:Y:S01]  /*bafb0*/  LDL.LU R142, [R1+0x328] ;  /* 0x00032800018e7983 */ /* 0x000f220000300800 */
[----:B------:R-:W-:Y:S02]  /*bafc0*/  ISETP.LT.AND P0, PT, R14, UR6, !P3 ;  /* 0x000000060e007c0c */ /* 0x000fe4000df01270 */
        /* <DEDUP_REMOVED lines=9> */
[----:B-1----:R-:W-:-:S02]  /*bb060*/  IMAD.WIDE R16, R138, 0x4, R4 ;  /* 0x000000048a107825 */ /* 0x002fc400078e0204 */
[----:B------:R-:W2:Y:S10]  /*bb070*/  LDL.LU R145, [R1+0x202c] ;  /* 0x00202c0001917983 */ /* 0x000eb40000300800 */
[----:B------:R1:W-:Y:S01]  /*bb080*/  @P0 STG.E desc[UR4][R16.64], R146 ;  /* 0x0000009210000986 */ /* 0x0003e2000c101904 */
[----:B------:R-:W-:Y:S01]  /*bb090*/  ISETP.LT.AND P0, PT, R13, UR6, !P4 ;  /* 0x000000060d007c0c */ /* 0x000fe2000e701270 */
[----:B-1----:R-:W-:-:S12]  /*bb0a0*/  IMAD.WIDE R16, R138, 0x4, R6 ;  /* 0x000000048a107825 */ /* 0x002fd800078e0206 */
[----:B------:R1:W-:Y:S01]  /*bb0b0*/  @P0 STG.E desc[UR4][R16.64], R140 ;  /* 0x0000008c10000986 */ /* 0x0003e2000c101904 */
[----:B------:R-:W-:-:S03]  /*bb0c0*/  ISETP.LT.AND P0, PT, R14, UR6, !P4 ;  /* 0x000000060e007c0c */ /* 0x000fc6000e701270 */
[----:B-1----:R-:W2:Y:S01]  /*bb0d0*/  LDL.LU R140, [R1+0x1b1c] ;  /* 0x001b1c00018c7983 */ /* 0x002ea20000300800 */
[----:B------:R-:W-:-:S03]  /*bb0e0*/  IMAD.WIDE R16, R138, 0x4, R8 ;  /* 0x000000048a107825 */ /* 0x000fc600078e0208 */
[----:B------:R-:W2:Y:S04]  /*bb0f0*/  LDL.LU R146, [R1+0x171c] ;  /* 0x00171c0001927983 */ /* 0x000ea80000300800 */
[----:B------:R-:W2:Y:S04]  /*bb100*/  LDL.LU R138, [R1+0x26d4] ;  /* 0x0026d400018a7983 */ /* 0x000ea80000300800 */
[----:B---3--:R4:W-:Y:S01]  /*bb110*/  @P0 STG.E desc[UR4][R16.64], R143 ;  /* 0x0000008f10000986 */ /* 0x0089e2000c101904 */
[----:B------:R-:W-:Y:S01]  /*bb120*/  ISETP.LT.AND P0, PT, R11, UR6, !P5 ;  /* 0x000000060b007c0c */ /* 0x000fe2000ef01270 */
[----:B----4-:R-:W-:-:S02]  /*bb130*/  IMAD.WIDE R16, R139, 0x4, R2 ;  /* 0x000000048b107825 */ /* 0x010fc400078e0202 */
[----:B------:R-:W3:Y:S10]  /*bb140*/  LDL.LU R143, [R1+0x131c] ;  /* 0x00131c00018f7983 */ /* 0x000ef40000300800 */
[----:B------:R1:W-:Y:S01]  /*bb150*/  @P0 STG.E desc[UR4][R16.64], R148 ;  /* 0x0000009410000986 */ /* 0x0003e2000c101904 */
[----:B------:R-:W-:Y:S01]  /*bb160*/  ISETP.LT.AND P0, PT, R12, UR6, !P5 ;  /* 0x000000060c007c0c */ /* 0x000fe2000ef01270 */
[----:B-1----:R-:W-:-:S12]  /*bb170*/  IMAD.WIDE R16, R139, 0x4, R4 ;  /* 0x000000048b107825 */ /* 0x002fd800078e0204 */
        /* <DEDUP_REMOVED lines=8> */
[----:B------:R-:W-:Y:S01]  /*bb200*/  LOP3.LUT P6, RZ, R153, 0x80000, RZ, 0xc0, !PT ;  /* 0x0008000099ff7812 */ /* 0x000fe200078cc0ff */
[----:B------:R-:W4:Y:S10]  /*bb210*/  LDL.LU R139, [R1+0x26d8] ;  /* 0x0026d800018b7983 */ /* 0x000f340000300800 */
[----:B--2---:R1:W-:Y:S01]  /*bb220*/  @P0 STG.E desc[UR4][R16.64], R147 ;  /* 0x0000009310000986 */ /* 0x0043e2000c101904 */
        /* <DEDUP_REMOVED lines=14> */
[----:B------:R-:W2:Y:S04]  /*bb310*/  LDL.LU R146, [R1+0x1b20] ;  /* 0x001b200001927983 */ /* 0x000ea80000300800 */
[----:B------:R-:W2:Y:S04]  /*bb320*/  LDL.LU R148, [R1+0x1720] ;  /* 0x0017200001947983 */ /* 0x000ea80000300800 */
[----:B------:R-:W2:Y:S04]  /*bb330*/  LDL.LU R144, [R1+0x26dc] ;  /* 0x0026dc0001907983 */ /* 0x000ea80000300800 */
        /* <DEDUP_REMOVED lines=8> */
[----:B------:R1:W-:Y:S04]  /*bb3c0*/  @P0 STG.E desc[UR4][R16.64], R142 ;  /* 0x0000008e10000986 */ /* 0x0003e8000c101904 */
[----:B-1----:R-:W4:Y:S01]  /*bb3d0*/  LDL.LU R142, [R1+0xb20] ;  /* 0x000b2000018e7983 */ /* 0x002f220000300800 */
[----:B------:R-:W-:Y:S01]  /*bb3e0*/  ISETP.LT.AND P0, PT, R13, UR6, !P1 ;  /* 0x000000060d007c0c */ /* 0x000fe2000cf01270 */
[----:B------:R-:W-:Y:S01]  /*bb3f0*/  IMAD.WIDE R16, R138, 0x4, R6 ;  /* 0x000000048a107825 */ /* 0x000fe200078e0206 */
[----:B------:R-:W-:-:S03]  /*bb400*/  ISETP.LT.AND P1, PT, R14, UR6, !P1 ;  /* 0x000000060e007c0c */ /* 0x000fc6000cf21270 */
[----:B------:R-:W-:Y:S01]  /*bb410*/  IMAD.WIDE R18, R139, 0x4, R2 ;  /* 0x000000048b127825 */ /* 0x000fe200078e0202 */
[----:B------:R-:W-:-:S07]  /*bb420*/  LOP3.LUT P3, RZ, R155, 0x40000, RZ, 0xc0, !PT ;  /* 0x000400009bff7812 */ /* 0x000fce000786c0ff */
[----:B--2---:R1:W-:Y:S01]  /*bb430*/  @P0 STG.E desc[UR4][R16.64], R147 ;  /* 0x0000009310000986 */ /* 0x0043e2000c101904 */
[----:B------:R-:W-:Y:S01]  /*bb440*/  ISETP.LT.AND P0, PT, R11, UR6, !P2 ;  /* 0x000000060b007c0c */ /* 0x000fe2000d701270 */
[----:B-1----:R-:W-:Y:S02]  /*bb450*/  IMAD.WIDE R16, R138, 0x4, R8 ;  /* 0x000000048a107825 */ /* 0x002fe400078e0208 */
[----:B------:R-:W2:Y:S04]  /*bb460*/  LDL.LU R138, [R1+0x26e0] ;  /* 0x0026e000018a7983 */ /* 0x000ea80000300800 */
[----:B------:R-:W2:Y:S04]  /*bb470*/  LDL.LU R147, [R1+0x730] ;  /* 0x0007300001937983 */ /* 0x000ea80000300800 */
[----:B------:R1:W-:Y:S01]  /*bb480*/  @P1 STG.E desc[UR4][R16.64], R145 ;  /* 0x0000009110001986 */ /* 0x0003e2000c101904 */
[----:B------:R-:W-:Y:S01]  /*bb490*/  ISETP.LT.AND P1, PT, R12, UR6, !P2 ;  /* 0x000000060c007c0c */ /* 0x000fe2000d721270 */
[----:B-1----:R-:W-:-:S02]  /*bb4a0*/  IMAD.WIDE R16, R139, 0x4, R4 ;  /* 0x000000048b107825 */ /* 0x002fc400078e0204 */
[----:B------:R1:W-:Y:S01]  /*bb4b0*/  @P0 STG.E desc[UR4][R18.64], R140 ;  /* 0x0000008c12000986 */ /* 0x0003e2000c101904 */
[----:B------:R-:W-:Y:S02]  /*bb4c0*/  ISETP.LT.AND P0, PT, R13, UR6, !P2 ;  /* 0x000000060d007c0c */ /* 0x000fe4000d701270 */
[----:B------:R-:W-:Y:S01]  /*bb4d0*/  ISETP.LT.AND P2, PT, R14, UR6, !P2 ;  /* 0x000000060e007c0c */ /* 0x000fe2000d741270 */
[----:B-1----:R-:W-:Y:S01]  /*bb4e0*/  IMAD.WIDE R18, R139, 0x4, R6 ;  /* 0x000000048b127825 */ /* 0x002fe200078e0206 */
[----:B------:R-:W2:Y:S05]  /*bb4f0*/  LDL.LU R140, [R1+0x330] ;  /* 0x00033000018c7983 */ /* 0x000eaa0000300800 */
[----:B------:R1:W-:Y:S01]  /*bb500*/  @P1 STG.E desc[UR4][R16.64], R146 ;  /* 0x0000009210001986 */ /* 0x0003e2000c101904 */
[----:B------:R-:W-:-:S03]  /*bb510*/  ISETP.LT.AND P1, PT, R11, UR6, !P3 ;  /* 0x000000060b007c0c */ /* 0x000fc6000df21270 */
[----:B------:R1:W-:Y:S01]  /*bb520*/  @P0 STG.E desc[UR4][R18.64], R148 ;  /* 0x0000009412000986 */ /* 0x0003e2000c101904 */
[----:B------:R-:W-:-:S03]  /*bb530*/  ISETP.LT.AND P0, PT, R12, UR6, !P3 ;  /* 0x000000060c007c0c */ /* 0x000fc6000df01270 */
[----:B------:R-:W2:Y:S01]  /*bb540*/  LDL.LU R145, [R1+0x2034] ;  /* 0x0020340001917983 */ /* 0x000ea20000300800 */
[----:B-1----:R-:W-:-:S03]  /*bb550*/  IMAD.WIDE R16, R139, 0x4, R8 ;  /* 0x000000048b107825 */ /* 0x002fc600078e0208 */
[----:B------:R-:W2:Y:S01]  /*bb560*/  LDL.LU R146, [R1+0x1b24] ;  /* 0x001b240001927983 */ /* 0x000ea20000300800 */
[----:B------:R-:W-:-:S03]  /*bb570*/  IMAD.WIDE R18, R144, 0x4, R4 ;  /* 0x0000000490127825 */ /* 0x000fc600078e0204 */
[----:B------:R-:W2:Y:S04]  /*bb580*/  LDL.LU R139, [R1+0x26e4] ;  /* 0x0026e400018b7983 */ /* 0x000ea80000300800 */
[----:B---3--:R1:W-:Y:S02]  /*bb590*/  @P2 STG.E desc[UR4][R16.64], R143 ;  /* 0x0000008f10002986 */ /* 0x0083e4000c101904 */
[----:B-1----:R-:W-:Y:S02]  /*bb5a0*/  IMAD.WIDE R16, R144, 0x4, R2 ;  /* 0x0000000490107825 */ /* 0x002fe400078e0202 */
[----:B------:R-:W3:Y:S04]  /*bb5b0*/  LDL.LU R143, [R1+0x1724] ;  /* 0x00172400018f7983 */ /* 0x000ee80000300800 */
[----:B----4-:R1:W-:Y:S04]  /*bb5c0*/  @P1 STG.E desc[UR4][R16.64], R141 ;  /* 0x0000008d10001986 */ /* 0x0103e8000c101904 */
[----:B-1----:R-:W4:Y:S04]  /*bb5d0*/  LDL.LU R141, [R1+0x1324] ;  /* 0x00132400018d7983 */ /* 0x002f280000300800 */
[----:B------:R1:W-:Y:S04]  /*bb5e0*/  @P0 STG.E desc[UR4][R18.64], R142 ;  /* 0x0000008e12000986 */ /* 0x0003e8000c101904 */
[----:B-1----:R-:W4:Y:S01]  /*bb5f0*/  LDL.LU R142, [R1+0xf34] ;  /* 0x000f3400018e7983 */ /* 0x002f220000300800 */
[----:B------:R-:W-:-:S02]  /*bb600*/  ISETP.LT.AND P2, PT, R13, UR6, !P3 ;  /* 0x000000060d007c0c */ /* 0x000fc4000df41270 */
[----:B------:R-:W-:Y:S02]  /*bb610*/  LOP3.LUT P4, RZ, R155, 0x20000, RZ, 0xc0, !PT ;  /* 0x000200009bff7812 */ /* 0x000fe4000788c0ff */
[----:B------:R-:W-:Y:S02]  /*bb620*/  ISETP.LT.AND P3, PT, R14, UR6, !P3 ;  /* 0x000000060e007c0c */ /* 0x000fe4000df61270 */
[----:B------:R-:W-:Y:S01]  /*bb630*/  ISETP.LT.AND P0, PT, R11, UR6, !P4 ;  /* 0x000000060b007c0c */ /* 0x000fe2000e701270 */
[----:B------:R-:W-:Y:S01]  /*bb640*/  IMAD.WIDE R18, R144, 0x4, R6 ;  /* 0x0000000490127825 */ /* 0x000fe200078e0206 */
[----:B------:R-:W-:-:S03]  /*bb650*/  ISETP.LT.AND P1, PT, R12, UR6, !P4 ;  /* 0x000000060c007c0c */ /* 0x000fc6000e721270 */
[----:B------:R-:W-:Y:S02]  /*bb660*/  IMAD.WIDE R16, R144, 0x4, R8 ;  /* 0x0000000490107825 */ /* 0x000fe400078e0208 */
[----:B------:R-:W4:Y:S01]  /*bb670*/  LDL.LU R144, [R1+0x26e8] ;  /* 0x0026e80001907983 */ /* 0x000f220000300800 */
[----:B------:R-:W-:-:S03]  /*bb680*/  LOP3.LUT P5, RZ, R155, 0x10000, RZ, 0xc0, !PT ;  /* 0x000100009bff7812 */ /* 0x000fc600078ac0ff */
[----:B------:R-:W4:Y:S04]  /*bb690*/  LDL.LU R150, [R1+0xb24] ;  /* 0x000b240001967983 */ /* 0x000f280000300800 */
[----:B------:R-:W4:Y:S04]  /*bb6a0*/  LDL.LU R148, [R1+0x734] ;  /* 0x0007340001947983 */ /* 0x000f280000300800 */
[----:B--2---:R1:W-:Y:S01]  /*bb6b0*/  @P2 STG.E desc[UR4][R18.64], R147 ;  /* 0x0000009312002986 */ /* 0x0043e2000c101904 */
[----:B------:R-:W-:Y:S02]  /*bb6c0*/  ISETP.LT.AND P2, PT, R13, UR6, !P4 ;  /* 0x000000060d007c0c */ /* 0x000fe4000e741270 */
[----:B------:R-:W-:Y:S01]  /*bb6d0*/  ISETP.LT.AND P4, PT, R14, UR6, !P4 ;  /* 0x000000060e007c0c */ /* 0x000fe2000e781270 */
[----:B------:R-:W-:-:S04]  /*bb6e0*/  IMAD.WIDE R20, R138, 0x4, R4 ;  /* 0x000000048a147825 */ /* 0x000fc800078e0204 */
[----:B-1----:R-:W-:Y:S01]  /*bb6f0*/  IMAD.WIDE R18, R138, 0x4, R2 ;  /* 0x000000048a127825 */ /* 0x002fe200078e0202 */
[----:B------:R1:W-:Y:S04]  /*bb700*/  @P3 STG.E desc[UR4][R16.64], R140 ;  /* 0x0000008c10003986 */ /* 0x0003e8000c101904 */
[----:B-1----:R-:W2:Y:S04]  /*bb710*/  LDL.LU R140, [R1+0x334] ;  /* 0x00033400018c7983 */ /* 0x002ea80000300800 */
[----:B------:R1:W-:Y:S01]  /*bb720*/  @P0 STG.E desc[UR4][R18.64], R145 ;  /* 0x0000009112000986 */ /* 0x0003e2000c101904 */
[----:B------:R-:W-:-:S03]  /*bb730*/  ISETP.LT.AND P0, PT, R11, UR6, !P5 ;  /* 0x000000060b007c0c */ /* 0x000fc6000ef01270 */
[----:B------:R1:W-:Y:S01]  /*bb740*/  @P1 STG.E desc[UR4][R20.64], R146 ;  /* 0x0000009214001986 */ /* 0x0003e2000c101904 */
[----:B------:R-:W-:-:S03]  /*bb750*/  IMAD.WIDE R16, R139, 0x4, R2 ;  /* 0x000000048b107825 */ /* 0x000fc600078e0202 */
[----:B------:R-:W2:Y:S01]  /*bb760*/  LDL.LU R147, [R1+0x2038] ;  /* 0x0020380001937983 */ /* 0x000ea20000300800 */
[----:B-1----:R-:W-:-:S04]  /*bb770*/  IMAD.WIDE R18, R138, 0x4, R6 ;  /* 0x000000048a127825 */ /* 0x002fc800078e0206 */
[----:B------:R-:W-:Y:S01]  /*bb780*/  IMAD.WIDE R20, R138, 0x4, R8 ;  /* 0x000000048a147825 */ /* 0x000fe200078e0208 */
[----:B------:R-:W2:Y:S04]  /*bb790*/  LDL.LU R146, [R1+0x1b28] ;  /* 0x001b280001927983 */ /* 0x000ea80000300800 */
[----:B------:R-:W2:Y:S04]  /*bb7a0*/  LDL.LU R138, [R1+0x26ec] ;  /* 0x0026ec00018a7983 */ /* 0x000ea80000300800 */
[----:B---3--:R1:W-:Y:S04]  /*bb7b0*/  @P2 STG.E desc[UR4][R18.64], R143 ;  /* 0x0000008f12002986 */ /* 0x0083e8000c101904 */
[----:B-1----:R-:W3:Y:S01]  /*bb7c0*/  LDL.LU R143, [R1+0x1728] ;  /* 0x00172800018f7983 */ /* 0x002ee20000300800 */
[----:B------:R-:W-:-:S03]  /*bb7d0*/  IMAD.WIDE R18, R139, 0x4, R4 ;  /* 0x000000048b127825 */ /* 0x000fc600078e0204 */
[----:B----4-:R1:W-:Y:S04]  /*bb7e0*/  @P4 STG.E desc[UR4][R20.64], R141 ;  /* 0x0000008d14004986 */ /* 0x0103e8000c101904 */
[----:B-1----:R-:W4:Y:S01]  /*bb7f0*/  LDL.LU R141, [R1+0x1328] ;  /* 0x00132800018d7983 */ /* 0x002f220000300800 */
[----:B------:R-:W-:-:S03]  /*bb800*/  IMAD.WIDE R20, R139, 0x4, R8 ;  /* 0x000000048b147825 */ /* 0x000fc600078e0208 */
[----:B------:R1:W-:Y:S02]  /*bb810*/  @P0 STG.E desc[UR4][R16.64], R142 ;  /* 0x0000008e10000986 */ /* 0x0003e4000c101904 */
[----:B-1----:R-:W-:Y:S02]  /*bb820*/  IMAD.WIDE R16, R139, 0x4, R6 ;  /* 0x000000048b107825 */ /* 0x002fe400078e0206 */
[----:B------:R-:W4:Y:S04]  /*bb830*/  LDL.LU R142, [R1+0xf38] ;  /* 0x000f3800018e7983 */ /* 0x000f280000300800 */
[----:B------:R-:W4:Y:S01]  /*bb840*/  LDL.LU R139, [R1+0xb28] ;  /* 0x000b2800018b7983 */ /* 0x000f220000300800 */
[----:B------:R-:W-:Y:S02]  /*bb850*/  ISETP.LT.AND P3, PT, R12, UR6, !P5 ;  /* 0x000000060c007c0c */ /* 0x000fe4000ef61270 */
[----:B------:R-:W-:Y:S01]  /*bb860*/  ISETP.LT.AND P1, PT, R13, UR6, !P5 ;  /* 0x000000060d007c0c */ /* 0x000fe2000ef21270 */
[----:B------:R-:W-:Y:S01]  /*bb870*/  VIADD R0, R10, 0x19d ;  /* 0x0000019d0a007836 */ /* 0x000fe20000000000 */
[----:B------:R-:W-:Y:S01]  /*bb880*/  ISETP.LT.AND P5, PT, R14, UR6, !P5 ;  /* 0x000000060e007c0c */ /* 0x000fe2000efa1270 */
[----:B------:R-:W4:Y:S01]  /*bb890*/  LDL.LU R145, [R1+0x26f0] ;  /* 0x0026f00001917983 */ /* 0x000f220000300800 */
[----:B------:R-:W-:-:S02]  /*bb8a0*/  LOP3.LUT P6, RZ, R155, 0x8000, RZ, 0xc0, !PT ;  /* 0x000080009bff7812 */ /* 0x000fc400078cc0ff */
[----:B------:R-:W-:Y:S01]  /*bb8b0*/  ISETP.GE.AND P2, PT, R0, UR7, PT ;  /* 0x0000000700007c0c */ /* 0x000fe2000bf46270 */
[----:B------:R-:W-:Y:S01]  /*bb8c0*/  VIADD R15, R10, 0x1a0 ;  /* 0x000001a00a0f7836 */ /* 0x000fe20000000000 */
[----:B------:R-:W-:Y:S01]  /*bb8d0*/  ISETP.LT.AND P0, PT, R11, UR6, !P6 ;  /* 0x000000060b007c0c */ /* 0x000fe2000f701270 */
[----:B------:R-:W1:Y:S04]  /*bb8e0*/  LDS.128 R152, [R154] ;  /* 0x000000009a987984 */ /* 0x000e680000000c00 */
[----:B------:R1:W-:Y:S01]  /*bb8f0*/  @P3 STG.E desc[UR4][R18.64], R150 ;  /* 0x0000009612003986 */ /* 0x0003e2000c101904 */
[----:B------:R-:W-:-:S03]  /*bb900*/  ISETP.LT.AND P3, PT, R12, UR6, !P6 ;  /* 0x000000060c007c0c */ /* 0x000fc6000f761270 */
[----:B------:R1:W-:Y:S01]  /*bb910*/  @P1 STG.E desc[UR4][R16.64], R148 ;  /* 0x0000009410001986 */ /* 0x0003e2000c101904 */
[----:B------:R-:W-:Y:S02]  /*bb920*/  ISETP.LT.AND P1, PT, R13, UR6, !P6 ;  /* 0x000000060d007c0c */ /* 0x000fe4000f721270 */
[----:B------:R-:W-:Y:S02]  /*bb930*/  ISETP.LT.AND P6, PT, R14, UR6, !P6 ;  /* 0x000000060e007c0c */ /* 0x000fe4000f7c1270 */
[----:B------:R-:W-:Y:S01]  /*bb940*/  ISETP.LT.AND P4, PT, R12, UR6, !P2 ;  /* 0x000000060c007c0c */ /* 0x000fe2000d781270 */
[----:B-1----:R-:W-:-:S04]  /*bb950*/  IMAD.WIDE R18, R144, 0x4, R4 ;  /* 0x0000000490127825 */ /* 0x002fc800078e0204 */
[----:B------:R-:W-:Y:S01]  /*bb960*/  IMAD.WIDE R16, R144, 0x4, R2 ;  /* 0x0000000490107825 */ /* 0x000fe200078e0202 */
[----:B--2---:R1:W-:Y:S01]  /*bb970*/  @P5 STG.E desc[UR4][R20.64], R140 ;  /* 0x0000008c14005986 */ /* 0x0043e2000c101904 */
[----:B------:R-:W-:-:S03]  /*bb980*/  ISETP.LT.AND P5, PT, R11, UR6, !P2 ;  /* 0x000000060b007c0c */ /* 0x000fc6000d7a1270 */
[----:B-1----:R-:W2:Y:S04]  /*bb990*/  LDL.LU R140, [R1+0x738] ;  /* 0x00073800018c7983 */ /* 0x002ea80000300800 */
[----:B------:R1:W-:Y:S04]  /*bb9a0*/  @P0 STG.E desc[UR4][R16.64], R147 ;  /* 0x0000009310000986 */ /* 0x0003e8000c101904 */
[----:B------:R-:W2:Y:S04]  /*bb9b0*/  LDL.LU R149, [R1+0x338] ;  /* 0x0003380001957983 */ /* 0x000ea80000300800 */
[----:B------:R1:W-:Y:S01]  /*bb9c0*/  @P3 STG.E desc[UR4][R18.64], R146 ;  /* 0x0000009212003986 */ /* 0x0003e2000c101904 */
[----:B------:R-:W-:-:S03]  /*bb9d0*/  IMAD.WIDE R20, R138, 0x4, R2 ;  /* 0x000000048a147825 */ /* 0x000fc600078e0202 */
[----:B------:R-:W2:Y:S01]  /*bb9e0*/  LDL.LU R150, [R1+0x203c] ;  /* 0x00203c0001967983 */ /* 0x000ea20000300800 */
[----:B-1----:R-:W-:-:S03]  /*bb9f0*/  IMAD.WIDE R16, R144, 0x4, R6 ;  /* 0x0000000490107825 */ /* 0x002fc600078e0206 */
[----:B------:R-:W2:Y:S01]  /*bba00*/  LDL.LU R148, [R1+0x1b2c] ;  /* 0x001b2c0001947983 */ /* 0x000ea20000300800 */
[----:B------:R-:W-:-:S03]  /*bba10*/  IMAD.WIDE R22, R138, 0x4, R4 ;  /* 0x000000048a167825 */ /* 0x000fc600078e0204 */
[----:B------:R-:W2:Y:S01]  /*bba20*/  LDL.LU R147, [R1+0x172c] ;  /* 0x00172c0001937983 */ /* 0x000ea20000300800 */
[----:B------:R-:W-:-:S03]  /*bba30*/  IMAD.WIDE R18, R144, 0x4, R8 ;  /* 0x0000000490127825 */ /* 0x000fc600078e0208 */
[----:B------:R-:W2:Y:S04]  /*bba40*/  LDL.LU R146, [R1+0x26f8] ;  /* 0x0026f80001927983 */ /* 0x000ea80000300800 */
[----:B---3--:R-:W-:Y:S04]  /*bba50*/  @P1 STG.E desc[UR4][R16.64], R143 ;  /* 0x0000008f10001986 */ /* 0x008fe8000c101904 */
[----:B----4-:R-:W-:Y:S04]  /*bba60*/  @P6 STG.E desc[UR4][R18.64], R141 ;  /* 0x0000008d12006986 */ /* 0x010fe8000c101904 */
[----:B------:R-:W-:Y:S04]  /*bba70*/  @P5 STG.E desc[UR4][R20.64], R142 ;  /* 0x0000008e14005986 */ /* 0x000fe8000c101904 */
[----:B------:R1:W-:Y:S04]  /*bba80*/  @P4 STG.E desc[UR4][R22.64], R139 ;  /* 0x0000008b16004986 */ /* 0x0003e8000c101904 */
[----:B-1----:R-:W3:Y:S04]  /*bba90*/  LDL.LU R139, [R1+0x132c] ;  /* 0x00132c00018b7983 */ /* 0x002ee80000300800 */
[----:B------:R-:W4:Y:S04]  /*bbaa0*/  LDL.LU R144, [R1+0xf3c] ;  /* 0x000f3c0001907983 */ /* 0x000f280000300800 */
[----:B------:R-:W4:Y:S01]  /*bbab0*/  LDL.LU R142, [R1+0x26f4] ;  /* 0x0026f400018e7983 */ /* 0x000f220000300800 */
[----:B------:R-:W-:Y:S01]  /*bbac0*/  ISETP.LT.AND P3, PT, R13, UR6, !P2 ;  /* 0x000000060d007c0c */ /* 0x000fe2000d761270 */
[----:B------:R-:W-:Y:S01]  /*bbad0*/  VIADD R0, R10, 0x19e ;  /* 0x0000019e0a007836 */ /* 0x000fe20000000000 */
[----:B------:R-:W-:Y:S01]  /*bbae0*/  ISETP.LT.AND P2, PT, R14, UR6, !P2 ;  /* 0x000000060e007c0c */ /* 0x000fe2000d741270 */
[----:B------:R-:W-:Y:S01]  /*bbaf0*/  IMAD.WIDE R16, R138, 0x4, R6 ;  /* 0x000000048a107825 */ /* 0x000fe200078e0206 */
[----:B------:R-:W4:Y:S02]  /*bbb00*/  LDL.LU R143, [R1+0xb2c] ;  /* 0x000b2c00018f7983 */ /* 0x000f240000300800 */
[----:B------:R-:W-:Y:S01]  /*bbb10*/  ISETP.GE.AND P0, PT, R0, UR7, PT ;  /* 0x0000000700007c0c */ /* 0x000fe2000bf06270 */
[----:B------:R-:W-:Y:S01]  /*bbb20*/  VIADD R0, R10, 0x19f ;  /* 0x0000019f0a007836 */ /* 0x000fe20000000000 */
[----:B------:R-:W4:Y:S02]  /*bbb30*/  LDL.LU R141, [R1+0x73c] ;  /* 0x00073c00018d7983 */ /* 0x000f240000300800 */
[----:B------:R-:W-:-:S02]  /*bbb40*/  ISETP.LT.AND P6, PT, R11, UR6, !P0 ;  /* 0x000000060b007c0c */ /* 0x000fc4000c7c1270 */
[----:B------:R-:W-:Y:S02]  /*bbb50*/  ISETP.LT.AND P4, PT, R12, UR6, !P0 ;  /* 0x000000060c007c0c */ /* 0x000fe4000c781270 */
[----:B------:R-:W-:Y:S02]  /*bbb60*/  ISETP.GE.AND P1, PT, R0, UR7, PT ;  /* 0x0000000700007c0c */ /* 0x000fe4000bf26270 */
[----:B------:R-:W-:Y:S02]  /*bbb70*/  ISETP.LT.AND P5, PT, R13, UR6, !P0 ;  /* 0x000000060d007c0c */ /* 0x000fe4000c7a1270 */
[----:B------:R-:W-:Y:S01]  /*bbb80*/  ISETP.LT.AND P0, PT, R14, UR6, !P0 ;  /* 0x000000060e007c0c */ /* 0x000fe2000c701270 */
[----:B------:R-:W-:-:S04]  /*bbb90*/  IMAD.WIDE R18, R145, 0x4, R2 ;  /* 0x0000000491127825 */ /* 0x000fc800078e0202 */
[----:B------:R-:W-:-:S04]  /*bbba0*/  IMAD.WIDE R20, R145, 0x4, R4 ;  /* 0x0000000491147825 */ /* 0x000fc800078e0204 */
[----:B------:R-:W-:Y:S01]  /*bbbb0*/  IMAD.WIDE R22, R145, 0x4, R6 ;  /* 0x0000000491167825 */ /* 0x000fe200078e0206 */
[----:B--2---:R1:W-:Y:S03]  /*bbbc0*/  @P3 STG.E desc[UR4][R16.64], R140 ;  /* 0x0000008c10003986 */ /* 0x0043e6000c101904 */
[----:B-1----:R-:W-:Y:S02]  /*bbbd0*/  IMAD.WIDE R16, R138, 0x4, R8 ;  /* 0x000000048a107825 */ /* 0x002fe400078e0208 */
[----:B------:R-:W2:Y:S04]  /*bbbe0*/  LDL.LU R138, [R1+0x33c] ;  /* 0x00033c00018a7983 */ /* 0x000ea80000300800 */
[----:B------:R-:W2:Y:S04]  /*bbbf0*/  LDL.LU R140, [R1+0x1730] ;  /* 0x00173000018c7983 */ /* 0x000ea80000300800 */
[----:B------:R-:W-:Y:S01]  /*bbc00*/  @P2 STG.E desc[UR4][R16.64], R149 ;  /* 0x0000009510002986 */ /* 0x000fe2000c101904 */
[----:B------:R-:W-:-:S03]  /*bbc10*/  ISETP.LT.AND P2, PT, R11, UR6, !P1 ;  /* 0x000000060b007c0c */ /* 0x000fc6000cf41270 */
[----:B------:R1:W-:Y:S04]  /*bbc20*/  @P6 STG.E desc[UR4][R18.64], R150 ;  /* 0x0000009612006986 */ /* 0x0003e8000c101904 */
[----:B------:R1:W-:Y:S04]  /*bbc30*/  @P4 STG.E desc[UR4][R20.64], R148 ;  /* 0x0000009414004986 */ /* 0x0003e8000c101904 */
[----:B------:R1:W-:Y:S02]  /*bbc40*/  @P5 STG.E desc[UR4][R22.64], R147 ;  /* 0x0000009316005986 */ /* 0x0003e4000c101904 */
[----:B-1----:R-:W-:-:S02]  /*bbc50*/  IMAD.WIDE R18, R145, 0x4, R8 ;  /* 0x0000000491127825 */ /* 0x002fc400078e0208 */
[----:B------:R-:W2:Y:S04]  /*bbc60*/  LDL.LU R148, [R1+0x2040] ;  /* 0x0020400001947983 */ /* 0x000ea80000300800 */
[----:B------:R-:W2:Y:S04]  /*bbc70*/  LDL.LU R147, [R1+0x1b30] ;  /* 0x001b300001937983 */ /* 0x000ea80000300800 */
[----:B---3--:R1:W-:Y:S01]  /*bbc80*/  @P0 STG.E desc[UR4][R18.64], R139 ;  /* 0x0000008b12000986 */ /* 0x0083e2000c101904 */
[----:B----4-:R-:W-:-:S03]  /*bbc90*/  IMAD.WIDE R16, R142, 0x4, R2 ;  /* 0x000000048e107825 */ /* 0x010fc600078e0202 */
[----:B-1----:R-:W3:Y:S01]  /*bbca0*/  LDL.LU R139, [R1+0x26fc] ;  /* 0x0026fc00018b7983 */ /* 0x002ee20000300800 */
[----:B------:R-:W-:-:S03]  /*bbcb0*/  IMAD.WIDE R20, R142, 0x4, R4 ;  /* 0x000000048e147825 */ /* 0x000fc600078e0204 */
[----:B------:R1:W-:Y:S01]  /*bbcc0*/  @P2 STG.E desc[UR4][R16.64], R144 ;  /* 0x0000009010002986 */ /* 0x0003e2000c101904 */
[----:B------:R-:W-:-:S04]  /*bbcd0*/  IMAD.WIDE R18, R142, 0x4, R6 ;  /* 0x000000048e127825 */ /* 0x000fc800078e0206 */
[----:B-1----:R-:W-:Y:S02]  /*bbce0*/  IMAD.WIDE R16, R142, 0x4, R8 ;  /* 0x000000048e107825 */ /* 0x002fe400078e0208 */
[----:B------:R-:W4:Y:S01]  /*bbcf0*/  LDL.LU R142, [R1+0x1330] ;  /* 0x00133000018e7983 */ /* 0x000f220000300800 */
[----:B------:R-:W-:Y:S02]  /*bbd00*/  ISETP.LT.AND P5, PT, R12, UR6, !P1 ;  /* 0x000000060c007c0c */ /* 0x000fe4000cfa1270 */
[----:B------:R-:W-:Y:S01]  /*bbd10*/  ISETP.LT.AND P4, PT, R13, UR6, !P1 ;  /* 0x000000060d007c0c */ /* 0x000fe2000cf81270 */
[----:B------:R-:W3:Y:S01]  /*bbd20*/  LDL.LU R145, [R1+0xf40] ;  /* 0x000f400001917983 */ /* 0x000ee20000300800 */
[----:B------:R-:W-:Y:S02]  /*bbd30*/  ISETP.LT.AND P1, PT, R14, UR6, !P1 ;  /* 0x000000060e007c0c */ /* 0x000fe4000cf21270 */
[----:B------:R-:W-:Y:S01]  /*bbd40*/  ISETP.GE.AND P3, PT, R15, UR7, PT ;  /* 0x000000070f007c0c */ /* 0x000fe2000bf66270 */
[----:B------:R-:W3:Y:S03]  /*bbd50*/  LDL.LU R144, [R1+0xb30] ;  /* 0x000b300001907983 */ /* 0x000ee60000300800 */
[----:B------:R-:W-:-:S03]  /*bbd60*/  ISETP.LT.AND P6, PT, R11, UR6, !P3 ;  /* 0x000000060b007c0c */ /* 0x000fc6000dfc1270 */
[----:B------:R1:W-:Y:S04]  /*bbd70*/  @P5 STG.E desc[UR4][R20.64], R143 ;  /* 0x0000008f14005986 */ /* 0x0003e8000c101904 */
[----:B------:R1:W-:Y:S01]  /*bbd80*/  @P4 STG.E desc[UR4][R18.64], R141 ;  /* 0x0000008d12004986 */ /* 0x0003e2000c101904 */
[----:B------:R-:W-:Y:S01]  /*bbd90*/  ISETP.LT.AND P2, PT, R12, UR6, !P3 ;  /* 0x000000060c007c0c */ /* 0x000fe2000df41270 */
[----:B-1----:R-:W-:Y:S01]  /*bbda0*/  IMAD.WIDE R20, R146, 0x4, R2 ;  /* 0x0000000492147825 */ /* 0x002fe200078e0202 */
[----:B------:R-:W-:Y:S02]  /*bbdb0*/  ISETP.LT.AND P4, PT, R13, UR6, !P3 ;  /* 0x000000060d007c0c */ /* 0x000fe4000df81270 */
[----:B------:R-:W-:Y:S01]  /*bbdc0*/  ISETP.LT.AND P3, PT, R14, UR6, !P3 ;  /* 0x000000060e007c0c */ /* 0x000fe2000df61270 */
[C---:B------:R-:W-:Y:S01]  /*bbdd0*/  IMAD.WIDE R18, R146.reuse, 0x4, R6 ;  /* 0x0000000492127825 */ /* 0x040fe200078e0206 */
[----:B--2---:R1:W-:Y:S04]  /*bbde0*/  @P1 STG.E desc[UR4][R16.64], R138 ;  /* 0x0000008a10001986 */ /* 0x0043e8000c101904 */
[----:B------:R2:W-:Y:S04]  /*bbdf0*/  @P6 STG.E desc[UR4][R20.64], R140 ;  /* 0x0000008c14006986 */ /* 0x0005e8000c101904 */
[----:B-1----:R-:W3:Y:S04]  /*bbe00*/  LDL.LU R138, [R1+0x2700] ;  /* 0x00270000018a7983 */ /* 0x002ee80000300800 */
[----:B------:R-:W3:Y:S04]  /*bbe10*/  LDL.LU R143, [R1+0x340] ;  /* 0x00034000018f7983 */ /* 0x000ee80000300800 */
[----:B------:R-:W3:Y:S04]  /*bbe20*/  LDL.LU R141, [R1+0x740] ;  /* 0x00074000018d7983 */ /* 0x000ee80000300800 */
[----:B--2---:R-:W2:Y:S01]  /*bbe30*/  LDL.LU R140, [R1+0x1734] ;  /* 0x00173400018c7983 */ /* 0x004ea20000300800 */
[----:B------:R-:W-:-:S05]  /*bbe40*/  IMAD.WIDE R16, R146, 0x4, R4 ;  /* 0x0000000492107825 */ /* 0x000fca00078e0204 */
[----:B------:R1:W-:Y:S04]  /*bbe50*/  @P2 STG.E desc[UR4][R16.64], R148 ;  /* 0x0000009410002986 */ /* 0x0003e8000c101904 */
[----:B------:R-:W-:Y:S01]  /*bbe60*/  @P4 STG.E desc[UR4][R18.64], R147 ;  /* 0x0000009312004986 */ /* 0x000fe2000c101904 */
[----:B-1----:R-:W-:-:S03]  /*bbe70*/  IMAD.WIDE R16, R146, 0x4, R8 ;  /* 0x0000000492107825 */ /* 0x002fc600078e0208 */
[----:B------:R-:W2:Y:S04]  /*bbe80*/  LDL.LU R146, [R1+0x2704] ;  /* 0x0027040001927983 */ /* 0x000ea80000300800 */
[----:B------:R-:W2:Y:S04]  /*bbe90*/  LDL.LU R150, [R1+0x2044] ;  /* 0x0020440001967983 */ /* 0x000ea80000300800 */
[----:B------:R-:W2:Y:S04]  /*bbea0*/  LDL.LU R148, [R1+0x1b34] ;  /* 0x001b340001947983 */ /* 0x000ea80000300800 */
[----:B----4-:R1:W-:Y:S04]  /*bbeb0*/  @P3 STG.E desc[UR4][R16.64], R142 ;  /* 0x0000008e10003986 */ /* 0x0103e8000c101904 */
[----:B-1----:R-:W4:Y:S01]  /*bbec0*/  LDL.LU R142, [R1+0x1334] ;  /* 0x00133400018e7983 */ /* 0x002f220000300800 */
[----:B------:R-:W-:-:S02]  /*bbed0*/  VIADD R0, R10, 0x1a1 ;  /* 0x000001a10a007836 */ /* 0x000fc40000000000 */
[----:B------:R-:W-:Y:S01]  /*bbee0*/  VIADD R15, R10, 0x1a2 ;  /* 0x000001a20a0f7836 */ /* 0x000fe20000000000 */
[----:B------:R-:W4:Y:S02]  /*bbef0*/  LDL.LU R147, [R1+0xf44] ;  /* 0x000f440001937983 */ /* 0x000f240000300800 */
[----:B------:R-:W-:-:S04]  /*bbf00*/  ISETP.GE.AND P0, PT, R0, UR7, PT ;  /* 0x0000000700007c0c */ /* 0x000fc8000bf06270 */
[----:B------:R-:W-:Y:S02]  /*bbf10*/  ISETP.LT.AND P5, PT, R11, UR6, !P0 ;  /* 0x000000060b007c0c */ /* 0x000fe4000c7a1270 */
[----:B------:R-:W-:Y:S02]  /*bbf20*/  ISETP.LT.AND P6, PT, R12, UR6, !P0 ;  /* 0x000000060c007c0c */ /* 0x000fe4000c7c1270 */
[----:B------:R-:W-:Y:S02]  /*bbf30*/  ISETP.GE.AND P1, PT, R15, UR7, PT ;  /* 0x000000070f007c0c */ /* 0x000fe4000bf26270 */
[----:B------:R-:W-:Y:S01]  /*bbf40*/  ISETP.LT.AND P4, PT, R13, UR6, !P0 ;  /* 0x000000060d007c0c */ /* 0x000fe2000c781270 */
[----:B---3--:R-:W-:Y:S01]  /*bbf50*/  IMAD.WIDE R18, R139, 0x4, R2 ;  /* 0x000000048b127825 */ /* 0x008fe200078e0202 */
[----:B------:R-:W-:Y:S02]  /*bbf60*/  ISETP.LT.AND P0, PT, R14, UR6, !P0 ;  /* 0x000000060e007c0c */ /* 0x000fe4000c701270 */
[----:B------:R-:W-:Y:S01]  /*bbf70*/  ISETP.LT.AND P3, PT, R11, UR6, !P1 ;  /* 0x000000060b007c0c */ /* 0x000fe2000cf61270 */
[----:B------:R-:W-:-:S02]  /*bbf80*/  IMAD.WIDE R20, R139, 0x4, R4 ;  /* 0x000000048b147825 */ /* 0x000fc400078e0204 */
[----:B------:R1:W-:Y:S04]  /*bbf90*/  @P5 STG.E desc[UR4][R18.64], R145 ;  /* 0x0000009112005986 */ /* 0x0003e8000c101904 */
[----:B------:R3:W-:Y:S01]  /*bbfa0*/  @P6 STG.E desc[UR4][R20.64], R144 ;  /* 0x0000009014006986 */ /* 0x0007e2000c101904 */
[----:B-1----:R-:W-:-:S03]  /*bbfb0*/  IMAD.WIDE R18, R139, 0x4, R6 ;  /* 0x000000048b127825 */ /* 0x002fc600078e0206 */
[----:B------:R-:W4:Y:S01]  /*bbfc0*/  LDL.LU R145, [R1+0xb34] ;  /* 0x000b340001917983 */ /* 0x000f220000300800 */
[----:B---3--:R-:W-:-:S03]  /*bbfd0*/  IMAD.WIDE R20, R139, 0x4, R8 ;  /* 0x000000048b147825 */ /* 0x008fc600078e0208 */
[----:B------:R-:W3:Y:S04]  /*bbfe0*/  LDL.LU R139, [R1+0x2708] ;  /* 0x00270800018b7983 */ /* 0x000ee80000300800 */
[----:B------:R-:W3:Y:S01]  /*bbff0*/  LDL.LU R144, [R1+0x344] ;  /* 0x0003440001907983 */ /* 0x000ee20000300800 */
[----:B------:R-:W-:Y:S02]  /*bc000*/  ISETP.LT.AND P6, PT, R12, UR6, !P1 ;  /* 0x000000060c007c0c */ /* 0x000fe4000cfc1270 */
[----:B------:R-:W-:Y:S02]  /*bc010*/  ISETP.LT.AND P5, PT, R13, UR6, !P1 ;  /* 0x000000060d007c0c */ /* 0x000fe4000cfa1270 */
[----:B------:R-:W-:Y:S01]  /*bc020*/  ISETP.LT.AND P1, PT, R14, UR6, !P1 ;  /* 0x000000060e007c0c */ /* 0x000fe2000cf21270 */
[C---:B------:R-:W-:Y:S01]  /*bc030*/  IMAD.WIDE R16, R138.reuse, 0x4, R2 ;  /* 0x000000048a107825 */ /* 0x040fe200078e0202 */
[----:B------:R1:W-:Y:S04]  /*bc040*/  @P4 STG.E desc[UR4][R18.64], R143 ;  /* 0x0000008f12004986 */ /* 0x0003e8000c101904 */
[----:B------:R1:W-:Y:S04]  /*bc050*/  @P0 STG.E desc[UR4][R20.64], R141 ;  /* 0x0000008d14000986 */ /* 0x0003e8000c101904 */
[----:B--2---:R2:W-:Y:S04]  /*bc060*/  @P3 STG.E desc[UR4][R16.64], R140 ;  /* 0x0000008c10003986 */ /* 0x0045e8000c101904 */
[----:B-1----:R-:W3:Y:S04]  /*bc070*/  LDL.LU R143, [R1+0x744] ;  /* 0x00074400018f7983 */ /* 0x002ee80000300800 */
[----:B------:R-:W3:Y:S04]  /*bc080*/  LDL.LU R141, [R1+0x1738] ;  /* 0x00173800018d7983 */ /* 0x000ee80000300800 */
[----:B--2---:R-:W2:Y:S01]  /*bc090*/  LDL.LU R140, [R1+0x2048] ;  /* 0x00204800018c7983 */ /* 0x004ea20000300800 */
[----:B------:R-:W-:-:S04]  /*bc0a0*/  IMAD.WIDE R18, R138, 0x4, R4 ;  /* 0x000000048a127825 */ /* 0x000fc800078e0204 */
[----:B------:R-:W-:-:S04]  /*bc0b0*/  IMAD.WIDE R16, R138, 0x4, R6 ;  /* 0x000000048a107825 */ /* 0x000fc800078e0206 */
[----:B------:R-:W-:Y:S02]  /*bc0c0*/  IMAD.WIDE R20, R138, 0x4, R8 ;  /* 0x000000048a147825 */ /* 0x000fe400078e0208 */
[----:B------:R-:W2:Y:S04]  /*bc0d0*/  LDL.LU R138, [R1+0x270c] ;  /* 0x00270c00018a7983 */ /* 0x000ea80000300800 */
[----:B------:R-:W-:Y:S04]  /*bc0e0*/  @P6 STG.E desc[UR4][R18.64], R150 ;  /* 0x0000009612006986 */ /* 0x000fe8000c101904 */
[----:B------:R-:W-:Y:S04]  /*bc0f0*/  @P5 STG.E desc[UR4][R16.64], R148 ;  /* 0x0000009410005986 */ /* 0x000fe8000c101904 */
[----:B----4-:R1:W-:Y:S04]  /*bc100*/  @P1 STG.E desc[UR4][R20.64], R142 ;  /* 0x0000008e14001986 */ /* 0x0103e8000c101904 */
[----:B-1----:R-:W4:Y:S01]  /*bc110*/  LDL.LU R142, [R1+0x1b38] ;  /* 0x001b3800018e7983 */ /* 0x002f220000300800 */
[----:B------:R-:W-:-:S02]  /*bc120*/  VIADD R0, R10, 0x1a3 ;  /* 0x000001a30a007836 */ /* 0x000fc40000000000 */
[----:B------:R-:W-:Y:S01]  /*bc130*/  IMAD.WIDE R16, R146, 0x4, R2 ;  /* 0x0000000492107825 */ /* 0x000fe200078e0202 */
[----:B------:R-:W4:Y:S02]  /*bc140*/  LDL.LU R149, [R1+0x1338] ;  /* 0x0013380001957983 */ /* 0x000f240000300800 */
[----:B------:R-:W-:Y:S01]  /*bc150*/  ISETP.GE.AND P2, PT, R0, UR7, PT ;  /* 0x0000000700007c0c */ /* 0x000fe2000bf46270 */
[----:B------:R-:W-:Y:S01]  /*bc160*/  VIADD R0, R10, 0x1a4 ;  /* 0x000001a40a007836 */ /* 0x000fe20000000000 */
[----:B------:R-:W4:Y:S02]  /*bc170*/  LDL.LU R150, [R1+0xf48] ;  /* 0x000f480001967983 */ /* 0x000f240000300800 */
[----:B------:R-:W-:Y:S02]  /*bc180*/  ISETP.LT.AND P0, PT, R11, UR6, !P2 ;  /* 0x000000060b007c0c */ /* 0x000fe4000d701270 */
[----:B------:R-:W-:Y:S01]  /*bc190*/  ISETP.LT.AND P3, PT, R12, UR6, !P2 ;  /* 0x000000060c007c0c */ /* 0x000fe2000d761270 */
[----:B------:R-:W-:Y:S01]  /*bc1a0*/  IMAD.WIDE R18, R146, 0x4, R4 ;  /* 0x0000000492127825 */ /* 0x000fe200078e0204 */
[----:B------:R-:W-:Y:S01]  /*bc1b0*/  ISETP.GE.AND P4, PT, R0, UR7, PT ;  /* 0x0000000700007c0c */ /* 0x000fe2000bf86270 */
[----:B------:R-:W4:Y:S01]  /*bc1c0*/  LDL.LU R148, [R1+0xb38] ;  /* 0x000b380001947983 */ /* 0x000f220000300800 */
[----:B------:R-:W-:-:S02]  /*bc1d0*/  ISETP.LT.AND P1, PT, R13, UR6, !P2 ;  /* 0x000000060d007c0c */ /* 0x000fc4000d721270 */
[----:B------:R-:W-:Y:S02]  /*bc1e0*/  ISETP.LT.AND P2, PT, R14, UR6, !P2 ;  /* 0x000000060e007c0c */ /* 0x000fe4000d741270 */
[----:B------:R-:W-:Y:S02]  /*bc1f0*/  ISETP.LT.AND P6, PT, R11, UR6, !P4 ;  /* 0x000000060b007c0c */ /* 0x000fe4000e7c1270 */
[----:B------:R-:W-:Y:S01]  /*bc200*/  ISETP.LT.AND P5, PT, R12, UR6, !P4 ;  /* 0x000000060c007c0c */ /* 0x000fe2000e7a1270 */
[----:B------:R1:W-:Y:S04]  /*bc210*/  @P0 STG.E desc[UR4][R16.64], R147 ;  /* 0x0000009310000986 */ /* 0x0003e8000c101904 */
[----:B------:R1:W-:Y:S01]  /*bc220*/  @P3 STG.E desc[UR4][R18.64], R145 ;  /* 0x0000009112003986 */ /* 0x0003e2000c101904 */
[----:B---3--:R-:W-:-:S04]  /*bc230*/  IMAD.WIDE R20, R139, 0x4, R2 ;  /* 0x000000048b147825 */ /* 0x008fc800078e0202 */
[----:B-1----:R-:W-:-:S04]  /*bc240*/  IMAD.WIDE R16, R146, 0x4, R6 ;  /* 0x0000000492107825 */ /* 0x002fc800078e0206 */
[----:B------:R-:W-:Y:S01]  /*bc250*/  IMAD.WIDE R18, R146, 0x4, R8 ;  /* 0x0000000492127825 */ /* 0x000fe200078e0208 */
[----:B------:R1:W-:Y:S03]  /*bc260*/  @P1 STG.E desc[UR4][R16.64], R144 ;  /* 0x0000009010001986 */ /* 0x0003e6000c101904 */
[----:B------:R-:W-:Y:S01]  /*bc270*/  IMAD.WIDE R22, R139, 0x4, R4 ;  /* 0x000000048b167825 */ /* 0x000fe200078e0204 */
[----:B------:R-:W3:Y:S04]  /*bc280*/  LDL.LU R145, [R1+0x348] ;  /* 0x0003480001917983 */ /* 0x000ee80000300800 */
[----:B------:R-:W3:Y:S04]  /*bc290*/  LDL.LU R147, [R1+0x2714] ;  /* 0x0027140001937983 */ /* 0x000ee80000300800 */
[----:B------:R-:W3:Y:S01]  /*bc2a0*/  LDL.LU R146, [R1+0x748] ;  /* 0x0007480001927983 */ /* 0x000ee20000300800 */
[----:B------:R-:W-:Y:S01]  /*bc2b0*/  ISETP.LT.AND P3, PT, R13, UR6, !P4 ;  /* 0x000000060d007c0c */ /* 0x000fe2000e761270 */
[----:B-1----:R-:W-:-:S02]  /*bc2c0*/  IMAD.WIDE R16, R139, 0x4, R6 ;  /* 0x000000048b107825 */ /* 0x002fc400078e0206 */
[----:B------:R-:W-:Y:S04]  /*bc2d0*/  @P2 STG.E desc[UR4][R18.64], R143 ;  /* 0x0000008f12002986 */ /* 0x000fe8000c101904 */
[----:B------:R-:W-:Y:S04]  /*bc2e0*/  @P6 STG.E desc[UR4][R20.64], R141 ;  /* 0x0000008d14006986 */ /* 0x000fe8000c101904 */
[----:B--2---:R1:W-:Y:S04]  /*bc2f0*/  @P5 STG.E desc[UR4][R22.64], R140 ;  /* 0x0000008c16005986 */ /* 0x0043e8000c101904 */
[----:B-1----:R-:W2:Y:S04]  /*bc300*/  LDL.LU R140, [R1+0x173c] ;  /* 0x00173c00018c7983 */ /* 0x002ea80000300800 */
[----:B------:R-:W2:Y:S04]  /*bc310*/  LDL.LU R144, [R1+0x2710] ;  /* 0x0027100001907983 */ /* 0x000ea80000300800 */
[----:B------:R-:W2:Y:S04]  /*bc320*/  LDL.LU R143, [R1+0x204c] ;  /* 0x00204c00018f7983 */ /* 0x000ea80000300800 */
[----:B------:R-:W2:Y:S04]  /*bc330*/  LDL.LU R141, [R1+0x1b3c] ;  /* 0x001b3c00018d7983 */ /* 0x000ea80000300800 */
[----:B----4-:R1:W-:Y:S02]  /*bc340*/  @P3 STG.E desc[UR4][R16.64], R142 ;  /* 0x0000008e10003986 */ /* 0x0103e4000c101904 */
[----:B-1----:R-:W-:-:S02]  /*bc350*/  IMAD.WIDE R16, R139, 0x4, R8 ;  /* 0x000000048b107825 */ /* 0x002fc400078e0208 */
[----:B------:R-:W4:Y:S04]  /*bc360*/  LDL.LU R142, [R1+0x133c] ;  /* 0x00133c00018e7983 */ /* 0x000f280000300800 */
[----:B------:R-:W4:Y:S01]  /*bc370*/  LDL.LU R139, [R1+0xf4c] ;  /* 0x000f4c00018b7983 */ /* 0x000f220000300800 */
[----:B------:R-:W-:Y:S01]  /*bc380*/  VIADD R0, R10, 0x1a5 ;  /* 0x000001a50a007836 */ /* 0x000fe20000000000 */
[----:B------:R-:W-:-:S04]  /*bc390*/  ISETP.LT.AND P4, PT, R14, UR6, !P4 ;  /* 0x000000060e007c0c */ /* 0x000fc8000e781270 */
[----:B------:R-:W-:Y:S01]  /*bc3a0*/  ISETP.GE.AND P0, PT, R0, UR7, PT ;  /* 0x0000000700007c0c */ /* 0x000fe2000bf06270 */
[----:B------:R-:W-:-:S03]  /*bc3b0*/  VIADD R0, R10, 0x1a6 ;  /* 0x000001a60a007836 */ /* 0x000fc60000000000 */
[----:B------:R-:W-:Y:S02]  /*bc3c0*/  ISETP.LT.AND P6, PT, R11, UR6, !P0 ;  /* 0x000000060b007c0c */ /* 0x000fe4000c7c1270 */
[----:B------:R-:W-:Y:S02]  /*bc3d0*/  ISETP.LT.AND P2, PT, R12, UR6, !P0 ;  /* 0x000000060c007c0c */ /* 0x000fe4000c741270 */
[----:B------:R-:W-:Y:S02]  /*bc3e0*/  ISETP.LT.AND P5, PT, R13, UR6, !P0 ;  /* 0x000000060d007c0c */ /* 0x000fe4000c7a1270 */
[----:B------:R-:W-:Y:S01]  /*bc3f0*/  ISETP.GE.AND P1, PT, R0, UR7, PT ;  /* 0x0000000700007c0c */ /* 0x000fe2000bf26270 */
[----:B------:R-:W-:Y:S01]  /*bc400*/  IMAD.WIDE R18, R138, 0x4, R2 ;  /* 0x000000048a127825 */ /* 0x000fe200078e0202 */
[----:B------:R-:W-:Y:S01]  /*bc410*/  ISETP.LT.AND P0, PT, R14, UR6, !P0 ;  /* 0x000000060e007c0c */ /* 0x000fe2000c701270 */
[----:B------:R-:W-:Y:S01]  /*bc420*/  @P4 STG.E desc[UR4][R16.64], R149 ;  /* 0x0000009510004986 */ /* 0x000fe2000c101904 */
[----:B------:R-:W-:Y:S01]  /*bc430*/  ISETP.LT.AND P4, PT, R11, UR6, !P1 ;  /* 0x000000060b007c0c */ /* 0x000fe2000cf81270 */
[----:B------:R-:W-:-:S04]  /*bc440*/  IMAD.WIDE R20, R138, 0x4, R4 ;  /* 0x000000048a147825 */ /* 0x000fc800078e0204 */
[----:B------:R-:W-:Y:S01]  /*bc450*/  IMAD.WIDE R22, R138, 0x4, R6 ;  /* 0x000000048a167825 */ /* 0x000fe200078e0206 */
[----:B------:R1:W-:Y:S03]  /*bc460*/  @P6 STG.E desc[UR4][R18.64], R150 ;  /* 0x0000009612006986 */ /* 0x0003e6000c101904 */
[----:B------:R-:W-:Y:S01]  /*bc470*/  VIADD R15, R10, 0x1a7 ;  /* 0x000001a70a0f7836 */ /* 0x000fe20000000000 */
[----:B------:R1:W-:Y:S04]  /*bc480*/  @P2 STG.E desc[UR4][R20.64], R148 ;  /* 0x0000009414002986 */ /* 0x0003e8000c101904 */
[----:B---3--:R-:W-:Y:S01]  /*bc490*/  @P5 STG.E desc[UR4][R22.64], R145 ;  /* 0x0000009116005986 */ /* 0x008fe2000c101904 */
[----:B------:R-:W-:Y:S01]  /*bc4a0*/  ISETP.LT.AND P5, PT, R12, UR6, !P1 ;  /* 0x000000060c007c0c */ /* 0x000fe2000cfa1270 */
[----:B-1----:R-:W-:Y:S01]  /*bc4b0*/  IMAD.WIDE R18, R138, 0x4, R8 ;  /* 0x000000048a127825 */ /* 0x002fe200078e0208 */
[----:B------:R-:W-:Y:S01]  /*bc4c0*/  ISETP.GE.AND P3, PT, R15, UR7, PT ;  /* 0x000000070f007c0c */ /* 0x000fe2000bf66270 */
[----:B------:R-:W3:Y:S01]  /*bc4d0*/  LDL.LU R148, [R1+0xb3c] ;  /* 0x000b3c0001947983 */ /* 0x000ee20000300800 */
[----:B------:R-:W-:-:S02]  /*bc4e0*/  ISETP.LT.AND P2, PT, R13, UR6, !P1 ;  /* 0x000000060d007c0c */ /* 0x000fc4000cf41270 */
[----:B------:R-:W-:Y:S01]  /*bc4f0*/  ISETP.LT.AND P1, PT, R14, UR6, !P1 ;  /* 0x000000060e007c0c */ /* 0x000fe2000cf21270 */
[----:B------:R-:W3:Y:S01]  /*bc500*/  LDL.LU R138, [R1+0x2718] ;  /* 0x00271800018a7983 */ /* 0x000ee20000300800 */
[----:B------:R-:W-:-:S03]  /*bc510*/  ISETP.LT.AND P6, PT, R11, UR6, !P3 ;  /* 0x000000060b007c0c */ /* 0x000fc6000dfc1270 */
[----:B------:R1:W-:Y:S04]  /*bc520*/  @P0 STG.E desc[UR4][R18.64], R146 ;  /* 0x0000009212000986 */ /* 0x0003e8000c101904 */
[----:B-1----:R-:W3:Y:S01]  /*bc530*/  LDL.LU R146, [R1+0x34c] ;  /* 0x00034c0001927983 */ /* 0x002ee20000300800 */
[----:B--2---:R-:W-:-:S05]  /*bc540*/  IMAD.WIDE R16, R144, 0x4, R2 ;  /* 0x0000000490107825 */ /* 0x004fca00078e0202 */
[----:B------:R1:W-:Y:S01]  /*bc550*/  @P4 STG.E desc[UR4][R16.64], R140 ;  /* 0x0000008c10004986 */ /* 0x0003e2000c101904 */
[----:B------:R-:W-:-:S04]  /*bc560*/  IMAD.WIDE R20, R144, 0x4, R4 ;  /* 0x0000000490147825 */ /* 0x000fc800078e0204 */
[C---:B------:R-:W-:Y:S01]  /*bc570*/  IMAD.WIDE R18, R144.reuse, 0x4, R6 ;  /* 0x0000000490127825 */ /* 0x040fe200078e0206 */
[----:B------:R2:W-:Y:S04]  /*bc580*/  @P5 STG.E desc[UR4][R20.64], R143 ;  /* 0x0000008f14005986 */ /* 0x0005e8000c101904 */
[----:B-1----:R-:W3:Y:S01]  /*bc590*/  LDL.LU R140, [R1+0x74c] ;  /* 0x00074c00018c7983 */ /* 0x002ee20000300800 */
[----:B------:R-:W-:-:S03]  /*bc5a0*/  IMAD.WIDE R16, R144, 0x4, R8 ;  /* 0x0000000490107825 */ /* 0x000fc600078e0208 */
[----:B------:R-:W3:Y:S01]  /*bc5b0*/  LDL.LU R145, [R1+0x1740] ;  /* 0x0017400001917983 */ /* 0x000ee20000300800 */
[----:B--2---:R-:W-:-:S03]  /*bc5c0*/  IMAD.WIDE R20, R147, 0x4, R2 ;  /* 0x0000000493147825 */ /* 0x004fc600078e0202 */
[----:B------:R-:W2:Y:S04]  /*bc5d0*/  LDL.LU R144, [R1+0x2050] ;  /* 0x0020500001907983 */ /* 0x000ea80000300800 */
[----:B------:R1:W-:Y:S04]  /*bc5e0*/  @P2 STG.E desc[UR4][R18.64], R141 ;  /* 0x0000008d12002986 */ /* 0x0003e8000c101904 */
[----:B------:R-:W2:Y:S04]  /*bc5f0*/  LDL.LU R143, [R1+0x1b40] ;  /* 0x001b4000018f7983 */ /* 0x000ea80000300800 */
[----:B-1----:R-:W2:Y:S04]  /*bc600*/  LDL.LU R141, [R1+0x1340] ;  /* 0x00134000018d7983 */ /* 0x002ea80000300800 */
[----:B----4-:R1:W-:Y:S04]  /*bc610*/  @P1 STG.E desc[UR4][R16.64], R142 ;  /* 0x0000008e10001986 */ /* 0x0103e8000c101904 */
[----:B------:R4:W-:Y:S04]  /*bc620*/  @P6 STG.E desc[UR4][R20.64], R139 ;  /* 0x0000008b14006986 */ /* 0x0009e8000c101904 */
[----:B-1----:R-:W2:Y:S04]  /*bc630*/  LDL.LU R142, [R1+0xf50] ;  /* 0x000f5000018e7983 */ /* 0x002ea80000300800 */
[----:B----4-:R-:W4:Y:S01]  /*bc640*/  LDL.LU R139, [R1+0x271c] ;  /* 0x00271c00018b7983 */ /* 0x010f220000300800 */
[----:B------:R-:W-:-:S02]  /*bc650*/  ISETP.LT.AND P4, PT, R12, UR6, !P3 ;  /* 0x000000060c007c0c */ /* 0x000fc4000df81270 */
[----:B------:R-:W-:Y:S01]  /*bc660*/  ISETP.LT.AND P2, PT, R13, UR6, !P3 ;  /* 0x000000060d007c0c */ /* 0x000fe2000df41270 */
[----:B------:R-:W-:Y:S01]  /*bc670*/  VIADD R0, R10, 0x1a8 ;  /* 0x000001a80a007836 */ /* 0x000fe20000000000 */
[----:B------:R-:W-:Y:S01]  /*bc680*/  ISETP.LT.AND P3, PT, R14, UR6, !P3 ;  /* 0x000000060e007c0c */ /* 0x000fe2000df61270 */
[C---:B------:R-:W-:Y:S01]  /*bc690*/  IMAD.WIDE R18, R147.reuse, 0x4, R4 ;  /* 0x0000000493127825 */ /* 0x040fe200078e0204 */
[----:B------:R-:W4:Y:S02]  /*bc6a0*/  LDL.LU R150, [R1+0xb40] ;  /* 0x000b400001967983 */ /* 0x000f240000300800 */
[----:B------:R-:W-:Y:S01]  /*bc6b0*/  ISETP.GE.AND P0, PT, R0, UR7, PT ;  /* 0x0000000700007c0c */ /* 0x000fe2000bf06270 */
[----:B------:R-:W-:-:S03]  /*bc6c0*/  IMAD.WIDE R16, R147, 0x4, R6 ;  /* 0x0000000493107825 */ /* 0x000fc600078e0206 */
[----:B------:R-:W-:Y:S01]  /*bc6d0*/  ISETP.LT.AND P5, PT, R11, UR6, !P0 ;  /* 0x000000060b007c0c */ /* 0x000fe2000c7a1270 */
[----:B------:R-:W-:Y:S01]  /*bc6e0*/  VIADD R15, R10, 0x1a9 ;  /* 0x000001a90a0f7836 */ /* 0x000fe20000000000 */
[----:B------:R-:W-:-:S04]  /*bc6f0*/  ISETP.LT.AND P6, PT, R12, UR6, !P0 ;  /* 0x000000060c007c0c */ /* 0x000fc8000c7c1270 */
[----:B------:R-:W-:Y:S01]  /*bc700*/  ISETP.GE.AND P1, PT, R15, UR7, PT ;  /* 0x000000070f007c0c */ /* 0x000fe2000bf26270 */
[----:B---3--:R1:W-:Y:S02]  /*bc710*/  @P4 STG.E desc[UR4][R18.64], R148 ;  /* 0x0000009412004986 */ /* 0x0083e4000c101904 */
[----:B-1----:R-:W-:Y:S02]  /*bc720*/  IMAD.WIDE R18, R147, 0x4, R8 ;  /* 0x0000000493127825 */ /* 0x002fe400078e0208 */
[----:B------:R-:W3:Y:S04]  /*bc730*/  LDL.LU R148, [R1+0x750] ;  /* 0x0007500001947983 */ /* 0x000ee80000300800 */
[----:B------:R1:W-:Y:S01]  /*bc740*/  @P2 STG.E desc[UR4][R16.64], R146 ;  /* 0x0000009210002986 */ /* 0x0003e2000c101904 */
[----:B------:R-:W-:-:S02]  /*bc750*/  ISETP.LT.AND P2, PT, R13, UR6, !P0 ;  /* 0x000000060d007c0c */ /* 0x000fc4000c741270 */
[----:B------:R-:W-:Y:S01]  /*bc760*/  ISETP.LT.AND P0, PT, R14, UR6, !P0 ;  /* 0x000000060e007c0c */ /* 0x000fe2000c701270 */
[----:B------:R-:W-:-:S04]  /*bc770*/  IMAD.WIDE R20, R138, 0x4, R4 ;  /* 0x000000048a147825 */ /* 0x000fc800078e0204 */
[----:B-1----:R-:W-:Y:S01]  /*bc780*/  IMAD.WIDE R16, R138, 0x4, R2 ;  /* 0x000000048a107825 */ /* 0x002fe200078e0202 */
[----:B------:R1:W-:Y:S01]  /*bc790*/  @P3 STG.E desc[UR4][R18.64], R140 ;  /* 0x0000008c12003986 */ /* 0x0003e2000c101904 */
[----:B------:R-:W-:-:S03]  /*bc7a0*/  ISETP.LT.AND P3, PT, R11, UR6, !P1 ;  /* 0x000000060b007c0c */ /* 0x000fc6000cf61270 */
[----:B-1----:R-:W3:Y:S04]  /*bc7b0*/  LDL.LU R140, [R1+0x350] ;  /* 0x00035000018c7983 */ /* 0x002ee80000300800 */
[----:B------:R-:W3:Y:S01]  /*bc7c0*/  LDL.LU R146, [R1+0x2720] ;  /* 0x0027200001927983 */ /* 0x000ee20000300800 */
[----:B------:R-:W-:-:S03]  /*bc7d0*/  IMAD.WIDE R18, R138, 0x4, R6 ;  /* 0x000000048a127825 */ /* 0x000fc600078e0206 */
[----:B------:R1:W-:Y:S04]  /*bc7e0*/  @P5 STG.E desc[UR4][R16.64], R145 ;  /* 0x0000009110005986 */ /* 0x0003e8000c101904 */
[----:B------:R-:W3:Y:S04]  /*bc7f0*/  LDL.LU R147, [R1+0x1744] ;  /* 0x0017440001937983 */ /* 0x000ee80000300800 */
[----:B--2---:R2:W-:Y:S04]  /*bc800*/  @P6 STG.E desc[UR4][R20.64], R144 ;  /* 0x0000009014006986 */ /* 0x0045e8000c101904 */
[----:B-1----:R-:W3:Y:S04]  /*bc810*/  LDL.LU R145, [R1+0x2054] ;  /* 0x0020540001917983 */ /* 0x002ee80000300800 */
[----:B------:R1:W-:Y:S01]  /*bc820*/  @P2 STG.E desc[UR4][R18.64], R143 ;  /* 0x0000008f12002986 */ /* 0x0003e2000c101904 */
[----:B--2---:R-:W-:-:S03]  /*bc830*/  IMAD.WIDE R20, R138, 0x4, R8 ;  /* 0x000000048a147825 */ /* 0x004fc600078e0208 */
[----:B------:R-:W2:Y:S04]  /*bc840*/  LDL.LU R138, [R1+0x2724] ;  /* 0x00272400018a7983 */ /* 0x000ea80000300800 */
[----:B------:R-:W2:Y:S04]  /*bc850*/  LDL.LU R144, [R1+0x1b44] ;  /* 0x001b440001907983 */ /* 0x000ea80000300800 */
[----:B------:R4:W-:Y:S04]  /*bc860*/  @P0 STG.E desc[UR4][R20.64], R141 ;  /* 0x0000008d14000986 */ /* 0x0009e8000c101904 */
[----:B-1----:R-:W2:Y:S01]  /*bc870*/  LDL.LU R143, [R1+0x1344] ;  /* 0x00134400018f7983 */ /* 0x002ea20000300800 */
[----:B----4-:R-:W-:-:S04]  /*bc880*/  IMAD.WIDE R16, R139, 0x4, R2 ;  /* 0x000000048b107825 */ /* 0x010fc800078e0202 */
[C---:B------:R-:W-:Y:S01]  /*bc890*/  IMAD.WIDE R18, R139.reuse, 0x4, R4 ;  /* 0x000000048b127825 */ /* 0x040fe200078e0204 */
[----:B------:R1:W-:Y:S03]  /*bc8a0*/  @P3 STG.E desc[UR4][R16.64], R142 ;  /* 0x0000008e10003986 */ /* 0x0003e6000c101904 */
[----:B------:R-:W-:-:S04]  /*bc8b0*/  IMAD.WIDE R20, R139, 0x4, R8 ;  /* 0x000000048b147825 */ /* 0x000fc800078e0208 */
[----:B-1----:R-:W-:Y:S01]  /*bc8c0*/  IMAD.WIDE R16, R139, 0x4, R6 ;  /* 0x000000048b107825 */ /* 0x002fe200078e0206 */
[----:B------:R-:W4:Y:S04]  /*bc8d0*/  LDL.LU R142, [R1+0xf54] ;  /* 0x000f5400018e7983 */ /* 0x000f280000300800 */
[----:B------:R-:W4:Y:S01]  /*bc8e0*/  LDL.LU R139, [R1+0xb44] ;  /* 0x000b4400018b7983 */ /* 0x000f220000300800 */
[----:B------:R-:W-:Y:S01]  /*bc8f0*/  ISETP.LT.AND P6, PT, R12, UR6, !P1 ;  /* 0x000000060c007c0c */ /* 0x000fe2000cfc1270 */
[----:B------:R-:W-:Y:S01]  /*bc900*/  VIADD R0, R10, 0x1aa ;  /* 0x000001aa0a007836 */ /* 0x000fe20000000000 */
[----:B------:R-:W-:Y:S01]  /*bc910*/  ISETP.LT.AND P5, PT, R13, UR6, !P1 ;  /* 0x000000060d007c0c */ /* 0x000fe2000cfa1270 */
[----:B------:R-:W4:Y:S01]  /*bc920*/  LDL.LU R141, [R1+0x2728] ;  /* 0x00272800018d7983 */ /* 0x000f220000300800 */
[----:B------:R-:W-:-:S02]  /*bc930*/  ISETP.LT.AND P1, PT, R14, UR6, !P1 ;  /* 0x000000060e007c0c */ /* 0x000fc4000cf21270 */
[----:B------:R-:W-:Y:S01]  /*bc940*/  ISETP.GE.AND P4, PT, R0, UR7, PT ;  /* 0x0000000700007c0c */ /* 0x000fe2000bf86270 */
[----:B------:R-:W-:-:S03]  /*bc950*/  VIADD R0, R10, 0x1ab ;  /* 0x000001ab0a007836 */ /* 0x000fc60000000000 */
[----:B------:R-:W-:Y:S02]  /*bc960*/  ISETP.LT.AND P0, PT, R11, UR6, !P4 ;  /* 0x000000060b007c0c */ /* 0x000fe4000e701270 */
[----:B------:R-:W-:Y:S01]  /*bc970*/  ISETP.LT.AND P3, PT, R12, UR6, !P4 ;  /* 0x000000060c007c0c */ /* 0x000fe2000e761270 */
[----:B------:R-:W-:Y:S01]  /*bc980*/  @P6 STG.E desc[UR4][R18.64], R150 ;  /* 0x0000009612006986 */ /* 0x000fe2000c101904 */
[----:B------:R-:W-:-:S03]  /*bc990*/  ISETP.GE.AND P2, PT, R0, UR7, PT ;  /* 0x0000000700007c0c */ /* 0x000fc6000bf46270 */
[----:B---3--:R1:W-:Y:S01]  /*bc9a0*/  @P5 STG.E desc[UR4][R16.64], R148 ;  /* 0x0000009410005986 */ /* 0x0083e2000c101904 */
[----:B------:R-:W-:Y:S02]  /*bc9b0*/  ISETP.LT.AND P6, PT, R11, UR6, !P2 ;  /* 0x000000060b007c0c */ /* 0x000fe4000d7c1270 */
[----:B------:R-:W-:Y:S01]  /*bc9c0*/  ISETP.LT.AND P5, PT, R12, UR6, !P2 ;  /* 0x000000060c007c0c */ /* 0x000fe2000d7a1270 */
[----:B------:R3:W-:Y:S01]  /*bc9d0*/  @P1 STG.E desc[UR4][R20.64], R140 ;  /* 0x0000008c14001986 */ /* 0x0007e2000c101904 */
[----:B------:R-:W-:Y:S02]  /*bc9e0*/  ISETP.LT.AND P1, PT, R13, UR6, !P4 ;  /* 0x000000060d007c0c */ /* 0x000fe4000e721270 */
[----:B------:R-:W-:Y:S01]  /*bc9f0*/  ISETP.LT.AND P4, PT, R14, UR6, !P4 ;  /* 0x000000060e007c0c */ /* 0x000fe2000e781270 */
[----:B-1----:R-:W-:-:S04]  /*bca00*/  IMAD.WIDE R16, R146, 0x4, R2 ;  /* 0x0000000492107825 */ /* 0x002fc800078e0202 */
[C---:B------:R-:W-:Y:S01]  /*bca10*/  IMAD.WIDE R18, R146.reuse, 0x4, R4 ;  /* 0x0000000492127825 */ /* 0x040fe200078e0204 */
[----:B---3--:R-:W3:Y:S04]  /*bca20*/  LDL.LU R140, [R1+0x754] ;  /* 0x00075400018c7983 */ /* 0x008ee80000300800 */
[----:B------:R1:W-:Y:S04]  /*bca30*/  @P0 STG.E desc[UR4][R16.64], R147 ;  /* 0x0000009310000986 */ /* 0x0003e8000c101904 */
[----:B------:R1:W-:Y:S04]  /*bca40*/  @P3 STG.E desc[UR4][R18.64], R145 ;  /* 0x0000009112003986 */ /* 0x0003e8000c101904 */
[----:B------:R-:W3:Y:S01]  /*bca50*/  LDL.LU R149, [R1+0x354] ;  /* 0x0003540001957983 */ /* 0x000ee20000300800 */
[----:B-1----:R-:W-:-:S03]  /*bca60*/  IMAD.WIDE R16, R146, 0x4, R6 ;  /* 0x0000000492107825 */ /* 0x002fc600078e0206 */
[----:B------:R-:W3:Y:S01]  /*bca70*/  LDL.LU R150, [R1+0x1748] ;  /* 0x0017480001967983 */ /* 0x000ee20000300800 */
[----:B------:R-:W-:-:S03]  /*bca80*/  IMAD.WIDE R18, R146, 0x4, R8 ;  /* 0x0000000492127825 */ /* 0x000fc600078e0208 */
[----:B------:R-:W3:Y:S01]  /*bca90*/  LDL.LU R148, [R1+0x2058] ;  /* 0x0020580001947983 */ /* 0x000ee20000300800 */
[----:B--2---:R-:W-:-:S03]  /*bcaa0*/  IMAD.WIDE R20, R138, 0x4, R2 ;  /* 0x000000048a147825 */ /* 0x004fc600078e0202 */
[----:B------:R-:W2:Y:S01]  /*bcab0*/  LDL.LU R145, [R1+0x1b48] ;  /* 0x001b480001917983 */ /* 0x000ea20000300800 */
[----:B------:R-:W-:-:S03]  /*bcac0*/  IMAD.WIDE R22, R138, 0x4, R4 ;  /* 0x000000048a167825 */ /* 0x000fc600078e0204 */
[----:B------:R-:W-:Y:S04]  /*bcad0*/  @P1 STG.E desc[UR4][R16.64], R144 ;  /* 0x0000009010001986 */ /* 0x000fe8000c101904 */
[----:B------:R-:W2:Y:S04]  /*bcae0*/  LDL.LU R147, [R1+0x2730] ;  /* 0x0027300001937983 */ /* 0x000ea80000300800 */
[----:B------:R1:W-:Y:S04]  /*bcaf0*/  @P4 STG.E desc[UR4][R18.64], R143 ;  /* 0x0000008f12004986 */ /* 0x0003e8000c101904 */
[----:B-1----:R-:W2:Y:S04]  /*bcb00*/  LDL.LU R143, [R1+0x1348] ;  /* 0x00134800018f7983 */ /* 0x002ea80000300800 */
[----:B----4-:R-:W-:Y:S04]  /*bcb10*/  @P6 STG.E desc[UR4][R20.64], R142 ;  /* 0x0000008e14006986 */ /* 0x010fe8000c101904 */
[----:B------:R1:W-:Y:S04]  /*bcb20*/  @P5 STG.E desc[UR4][R22.64], R139 ;  /* 0x0000008b16005986 */ /* 0x0003e8000c101904 */
[----:B-1----:R-:W4:Y:S04]  /*bcb30*/  LDL.LU R139, [R1+0xf58] ;  /* 0x000f5800018b7983 */ /* 0x002f280000300800 */
[----:B------:R-:W4:Y:S04]  /*bcb40*/  LDL.LU R146, [R1+0x272c] ;  /* 0x00272c0001927983 */ /* 0x000f280000300800 */
[----:B------:R-:W4:Y:S04]  /*bcb50*/  LDL.LU R144, [R1+0xb48] ;  /* 0x000b480001907983 */ /* 0x000f280000300800 */
[----:B------:R-:W4:Y:S01]  /*bcb60*/  LDL.LU R142, [R1+0x758] ;  /* 0x00075800018e7983 */ /* 0x000f220000300800 */
[----:B------:R-:W-:Y:S01]  /*bcb70*/  ISETP.LT.AND P3, PT, R13, UR6, !P2 ;  /* 0x000000060d007c0c */ /* 0x000fe2000d761270 */
[----:B------:R-:W-:Y:S01]  /*bcb80*/  VIADD R0, R10, 0x1ac ;  /* 0x000001ac0a007836 */ /* 0x000fe20000000000 */
[----:B------:R-:W-:Y:S01]  /*bcb90*/  ISETP.LT.AND P2, PT, R14, UR6, !P2 ;  /* 0x000000060e007c0c */ /* 0x000fe2000d741270 */
[----:B------:R-:W-:-:S03]  /*bcba0*/  IMAD.WIDE R16, R138, 0x4, R6 ;  /* 0x000000048a107825 */ /* 0x000fc600078e0206 */
[----:B------:R-:W-:-:S04]  /*bcbb0*/  ISETP.GE.AND P0, PT, R0, UR7, PT ;  /* 0x0000000700007c0c */ /* 0x000fc8000bf06270 */
[----:B------:R-:W-:Y:S02]  /*bcbc0*/  ISETP.LT.AND P6, PT, R11, UR6, !P0 ;  /* 0x000000060b007c0c */ /* 0x000fe4000c7c1270 */
[----:B------:R-:W-:Y:S01]  /*bcbd0*/  ISETP.LT.AND P4, PT, R12, UR6, !P0 ;  /* 0x000000060c007c0c */ /* 0x000fe2000c781270 */
[----:B------:R-:W-:Y:S01]  /*bcbe0*/  VIADD R0, R10, 0x1ad ;  /* 0x000001ad0a007836 */ /* 0x000fe20000000000 */
[----:B------:R-:W-:Y:S02]  /*bcbf0*/  ISETP.LT.AND P5, PT, R13, UR6, !P0 ;  /* 0x000000060d007c0c */ /* 0x000fe4000c7a1270 */
[----:B------:R-:W-:Y:S01]  /*bcc00*/  ISETP.LT.AND P0, PT, R14, UR6, !P0 ;  /* 0x000000060e007c0c */ /* 0x000fe2000c701270 */
[----:B------:R-:W-:Y:S01]  /*bcc10*/  IMAD.WIDE R18, R141, 0x4, R2 ;  /* 0x000000048d127825 */ /* 0x000fe200078e0202 */
[----:B------:R-:W-:-:S03]  /*bcc20*/  ISETP.GE.AND P1, PT, R0, UR7, PT ;  /* 0x0000000700007c0c */ /* 0x000fc6000bf26270 */
[----:B------:R-:W-:-:S04]  /*bcc30*/  IMAD.WIDE R20, R141, 0x4, R4 ;  /* 0x000000048d147825 */ /* 0x000fc800078e0204 */
[----:B------:R-:W-:Y:S01]  /*bcc40*/  IMAD.WIDE R22, R141, 0x4, R6 ;  /* 0x000000048d167825 */ /* 0x000fe200078e0206 */
[----:B---3--:R1:W-:Y:S03]  /*bcc50*/  @P3 STG.E desc[UR4][R16.64], R140 ;  /* 0x0000008c10003986 */ /* 0x0083e6000c101904 */
[----:B-1----:R-:W-:Y:S01]  /*bcc60*/  IMAD.WIDE R16, R138, 0x4, R8 ;  /* 0x000000048a107825 */ /* 0x002fe200078e0208 */
[----:B------:R-:W3:Y:S04]  /*bcc70*/  LDL.LU R140, [R1+0x358] ;  /* 0x00035800018c7983 */ /* 0x000ee80000300800 */
[----:B------:R-:W3:Y:S04]  /*bcc80*/  LDL.LU R138, [R1+0x174c] ;  /* 0x00174c00018a7983 */ /* 0x000ee80000300800 */
[----:B------:R-:W-:Y:S01]  /*bcc90*/  @P2 STG.E desc[UR4][R16.64], R149 ;  /* 0x0000009510002986 */ /* 0x000fe2000c101904 */
[----:B------:R-:W-:-:S03]  /*bcca0*/  ISETP.LT.AND P2, PT, R11, UR6, !P1 ;  /* 0x000000060b007c0c */ /* 0x000fc6000cf41270 */
[----:B------:R1:W-:Y:S04]  /*bccb0*/  @P6 STG.E desc[UR4][R18.64], R150 ;  /* 0x0000009612006986 */ /* 0x0003e8000c101904 */
[----:B------:R1:W-:Y:S04]  /*bccc0*/  @P4 STG.E desc[UR4][R20.64], R148 ;  /* 0x0000009414004986 */ /* 0x0003e8000c101904 */
[----:B--2---:R-:W-:Y:S01]  /*bccd0*/  @P5 STG.E desc[UR4][R22.64], R145 ;  /* 0x0000009116005986 */ /* 0x004fe2000c101904 */
[----:B-1----:R-:W-:-:S03]  /*bcce0*/  IMAD.WIDE R18, R141, 0x4, R8 ;  /* 0x000000048d127825 */ /* 0x002fc600078e0208 */
[----:B------:R-:W2:Y:S04]  /*bccf0*/  LDL.LU R148, [R1+0x205c] ;  /* 0x00205c0001947983 */ /* 0x000ea80000300800 */
[----:B------:R-:W2:Y:S04]  /*bcd00*/  LDL.LU R141, [R1+0x2734] ;  /* 0x00273400018d7983 */ /* 0x000ea80000300800 */
[----:B------:R1:W-:Y:S01]  /*bcd10*/  @P0 STG.E desc[UR4][R18.64], R143 ;  /* 0x0000008f12000986 */ /* 0x0003e2000c101904 */
[----:B------:R-:W-:Y:S02]  /*bcd20*/  ISETP.LT.AND P5, PT, R12, UR6, !P1 ;  /* 0x000000060c007c0c */ /* 0x000fe4000cfa1270 */
[----:B------:R-:W-:Y:S01]  /*bcd30*/  ISETP.LT.AND P4, PT, R13, UR6, !P1 ;  /* 0x000000060d007c0c */ /* 0x000fe2000cf81270 */
[----:B-1----:R-:W2:Y:S01]  /*bcd40*/  LDL.LU R143, [R1+0x1b4c] ;  /* 0x001b4c00018f7983 */ /* 0x002ea20000300800 */
[----:B----4-:R-:W-:-:S05]  /*bcd50*/  IMAD.WIDE R16, R146, 0x4, R2 ;  /* 0x0000000492107825 */ /* 0x010fca00078e0202 */
[----:B------:R1:W-:Y:S01]  /*bcd60*/  @P2 STG.E desc[UR4][R16.64], R139 ;  /* 0x0000008b10002986 */ /* 0x0003e2000c101904 */
[----:B------:R-:W-:-:S04]  /*bcd70*/  IMAD.WIDE R20, R146, 0x4, R4 ;  /* 0x0000000492147825 */ /* 0x000fc800078e0204 */
[C---:B------:R-:W-:Y:S01]  /*bcd80*/  IMAD.WIDE R18, R146.reuse, 0x4, R6 ;  /* 0x0000000492127825 */ /* 0x040fe200078e0206 */
[----:B-1----:R-:W4:Y:S04]  /*bcd90*/  LDL.LU R139, [R1+0x134c] ;  /* 0x00134c00018b7983 */ /* 0x002f280000300800 */
[----:B------:R-:W4:Y:S04]  /*bcda0*/  LDL.LU R145, [R1+0xf5c] ;  /* 0x000f5c0001917983 */ /* 0x000f280000300800 */
[----:B------:R1:W-:Y:S01]  /*bcdb0*/  @P5 STG.E desc[UR4][R20.64], R144 ;  /* 0x0000009014005986 */ /* 0x0003e2000c101904 */
[----:B------:R-:W-:-:S03]  /*bcdc0*/  IMAD.WIDE R16, R146, 0x4, R8 ;  /* 0x0000000492107825 */ /* 0x000fc600078e0208 */
[----:B------:R1:W-:Y:S04]  /*bcdd0*/  @P4 STG.E desc[UR4][R18.64], R142 ;  /* 0x0000008e12004986 */ /* 0x0003e8000c101904 */
[----:B-1----:R-:W4:Y:S04]  /*bcde0*/  LDL.LU R144, [R1+0xb4c] ;  /* 0x000b4c0001907983 */ /* 0x002f280000300800 */
[----:B------:R-:W4:Y:S04]  /*bcdf0*/  LDL.LU R146, [R1+0x75c] ;  /* 0x00075c0001927983 */ /* 0x000f280000300800 */
[----:B------:R-:W4:Y:S01]  /*bce00*/  LDL.LU R142, [R1+0x35c] ;  /* 0x00035c00018e7983 */ /* 0x000f220000300800 */
[----:B------:R-:W-:Y:S01]  /*bce10*/  VIADD R15, R10, 0x1ae ;  /* 0x000001ae0a0f7836 */ /* 0x000fe20000000000 */
[----:B------:R-:W-:-:S04]  /*bce20*/  ISETP.LT.AND P1, PT, R14, UR6, !P1 ;  /* 0x000000060e007c0c */ /* 0x000fc8000cf21270 */
[----:B------:R-:W-:-:S04]  /*bce30*/  ISETP.GE.AND P3, PT, R15, UR7, PT ;  /* 0x000000070f007c0c */ /* 0x000fc8000bf66270 */
[----:B------:R-:W-:Y:S01]  /*bce40*/  ISETP.LT.AND P6, PT, R11, UR6, !P3 ;  /* 0x000000060b007c0c */ /* 0x000fe2000dfc1270 */
[----:B------:R-:W-:Y:S01]  /*bce50*/  IMAD.WIDE R20, R147, 0x4, R2 ;  /* 0x0000000493147825 */ /* 0x000fe200078e0202 */
[----:B------:R-:W-:Y:S02]  /*bce60*/  ISETP.LT.AND P2, PT, R12, UR6, !P3 ;  /* 0x000000060c007c0c */ /* 0x000fe4000df41270 */
[----:B------:R-:W-:Y:S01]  /*bce70*/  ISETP.LT.AND P4, PT, R13, UR6, !P3 ;  /* 0x000000060d007c0c */ /* 0x000fe2000df81270 */
[----:B------:R-:W-:Y:S01]  /*bce80*/  VIADD R0, R10, 0x1af ;  /* 0x000001af0a007836 */ /* 0x000fe20000000000 */
[----:B------:R-:W-:Y:S01]  /*bce90*/  ISETP.LT.AND P3, PT, R14, UR6, !P3 ;  /* 0x000000060e007c0c */ /* 0x000fe2000df61270 */
[----:B------:R-:W-:-:S03]  /*bcea0*/  IMAD.WIDE R18, R147, 0x4, R6 ;  /* 0x0000000493127825 */ /* 0x000fc600078e0206 */
[----:B------:R-:W-:-:S04]  /*bceb0*/  ISETP.GE.AND P0, PT, R0, UR7, PT ;  /* 0x0000000700007c0c */ /* 0x000fc8000bf06270 */
[----:B------:R-:W-:Y:S01]  /*bcec0*/  ISETP.LT.AND P5, PT, R11, UR6, !P0 ;  /* 0x000000060b007c0c */ /* 0x000fe2000c7a1270 */
[----:B---3--:R1:W-:Y:S04]  /*bced0*/  @P1 STG.E desc[UR4][R16.64], R140 ;  /* 0x0000008c10001986 */ /* 0x0083e8000c101904 */
[----:B------:R3:W-:Y:S04]  /*bcee0*/  @P6 STG.E desc[UR4][R20.64], R138 ;  /* 0x0000008a14006986 */ /* 0x0007e8000c101904 */
[----:B-1----:R-:W4:Y:S04]  /*bcef0*/  LDL.LU R140, [R1+0x1b50] ;  /* 0x001b5000018c7983 */ /* 0x002f280000300800 */
[----:B---3--:R-:W3:Y:S01]  /*bcf00*/  LDL.LU R138, [R1+0x2738] ;  /* 0x00273800018a7983 */ /* 0x008ee20000300800 */
[----:B------:R-:W-:-:S03]  /*bcf10*/  IMAD.WIDE R16, R147, 0x4, R4 ;  /* 0x0000000493107825 */ /* 0x000fc600078e0204 */
[----:B------:R-:W3:Y:S01]  /*bcf20*/  LDL.LU R150, [R1+0x1750] ;  /* 0x0017500001967983 */ /* 0x000ee20000300800 */
[----:B------:R-:W-:-:S03]  /*bcf30*/  ISETP.LT.AND P6, PT, R12, UR6, !P0 ;  /* 0x000000060c007c0c */ /* 0x000fc6000c7c1270 */
[----:B--2---:R1:W-:Y:S04]  /*bcf40*/  @P2 STG.E desc[UR4][R16.64], R148 ;  /* 0x0000009410002986 */ /* 0x0043e8000c101904 */
[----:B-1----:R-:W2:Y:S01]  /*bcf50*/  LDL.LU R148, [R1+0x2060] ;  /* 0x0020600001947983 */ /* 0x002ea20000300800 */
[----:B------:R-:W-:-:S03]  /*bcf60*/  IMAD.WIDE R16, R147, 0x4, R8 ;  /* 0x0000000493107825 */ /* 0x000fc600078e0208 */
[----:B------:R1:W-:Y:S01]  /*bcf70*/  @P4 STG.E desc[UR4][R18.64], R143 ;  /* 0x0000008f12004986 */ /* 0x0003e2000c101904 */
[----:B------:R-:W-:Y:S02]  /*bcf80*/  ISETP.LT.AND P4, PT, R13, UR6, !P0 ;  /* 0x000000060d007c0c */ /* 0x000fe4000c781270 */
[----:B------:R-:W-:Y:S01]  /*bcf90*/  ISETP.LT.AND P0, PT, R14, UR6, !P0 ;  /* 0x000000060e007c0c */ /* 0x000fe2000c701270 */
[----:B-1----:R-:W2:Y:S01]  /*bcfa0*/  LDL.LU R143, [R1+0x1350] ;  /* 0x00135000018f7983 */ /* 0x002ea20000300800 */
[----:B------:R-:W-:-:S04]  /*bcfb0*/  IMAD.WIDE R18, R141, 0x4, R2 ;  /* 0x000000048d127825 */ /* 0x000fc800078e0202 */
[C---:B------:R-:W-:Y:S01]  /*bcfc0*/  IMAD.WIDE R20, R141.reuse, 0x4, R4 ;  /* 0x000000048d147825 */ /* 0x040fe200078e0204 */
[----:B----4-:R1:W-:Y:S04]  /*bcfd0*/  @P3 STG.E desc[UR4][R16.64], R139 ;  /* 0x0000008b10003986 */ /* 0x0103e8000c101904 */
[----:B------:R4:W-:Y:S04]  /*bcfe0*/  @P5 STG.E desc[UR4][R18.64], R145 ;  /* 0x0000009112005986 */ /* 0x0009e8000c101904 */
[----:B-1----:R-:W2:Y:S01]  /*bcff0*/  LDL.LU R139, [R1+0x273c] ;  /* 0x00273c00018b7983 */ /* 0x002ea20000300800 */
[----:B------:R-:W-:-:S03]  /*bd000*/  IMAD.WIDE R16, R141, 0x4, R6 ;  /* 0x000000048d107825 */ /* 0x000fc600078e0206 */
[----:B------:R-:W2:Y:S01]  /*bd010*/  LDL.LU R147, [R1+0xf60] ;  /* 0x000f600001937983 */ /* 0x000ea20000300800 */
[----:B----4-:R-:W-:-:S03]  /*bd020*/  IMAD.WIDE R18, R141, 0x4, R8 ;  /* 0x000000048d127825 */ /* 0x010fc600078e0208 */
[----:B------:R-:W4:Y:S04]  /*bd030*/  LDL.LU R141, [R1+0xb50] ;  /* 0x000b5000018d7983 */ /* 0x000f280000300800 */
[----:B------:R1:W-:Y:S04]  /*bd040*/  @P6 STG.E desc[UR4][R20.64], R144 ;  /* 0x0000009014006986 */ /* 0x0003e8000c101904 */
[----:B------:R1:W-:Y:S04]  /*bd050*/  @P4 STG.E desc[UR4][R16.64], R146 ;  /* 0x0000009210004986 */ /* 0x0003e8000c101904 */
[----:B------:R1:W-:Y:S04]  /*bd060*/  @P0 STG.E desc[UR4][R18.64], R142 ;  /* 0x0000008e12000986 */ /* 0x0003e8000c101904 */
[----:B-1----:R-:W4:Y:S04]  /*bd070*/  LDL.LU R144, [R1+0x2740] ;  /* 0x0027400001907983 */ /* 0x002f280000300800 */
[----:B------:R-:W4:Y:S04]  /*bd080*/  LDL.LU R145, [R1+0x760] ;  /* 0x0007600001917983 */ /* 0x000f280000300800 */
[----:B------:R-:W4:Y:S04]  /*bd090*/  LDL.LU R146, [R1+0x360] ;  /* 0x0003600001927983 */ /* 0x000f280000300800 */
[----:B------:R-:W4:Y:S01]  /*bd0a0*/  LDL.LU R142, [R1+0x1b54] ;  /* 0x001b5400018e7983 */ /* 0x000f220000300800 */
[----:B------:R-:W-:-:S05]  /*bd0b0*/  VIADD R15, R10, 0x1b0 ;  /* 0x000001b00a0f7836 */ /* 0x000fca0000000000 */
[----:B------:R-:W-:-:S04]  /*bd0c0*/  ISETP.GE.AND P1, PT, R15, UR7, PT ;  /* 0x000000070f007c0c */ /* 0x000fc8000bf26270 */
[----:B------:R-:W-:Y:S02]  /*bd0d0*/  ISETP.LT.AND P3, PT, R11, UR6, !P1 ;  /* 0x000000060b007c0c */ /* 0x000fe4000cf61270 */
[----:B------:R-:W-:Y:S02]  /*bd0e0*/  ISETP.LT.AND P6, PT, R12, UR6, !P1 ;  /* 0x000000060c007c0c */ /* 0x000fe4000cfc1270 */
[----:B------:R-:W-:Y:S02]  /*bd0f0*/  ISETP.LT.AND P5, PT, R13, UR6, !P1 ;  /* 0x000000060d007c0c */ /* 0x000fe4000cfa1270 */
[----:B------:R-:W-:Y:S01]  /*bd100*/  ISETP.LT.AND P1, PT, R14, UR6, !P1 ;  /* 0x000000060e007c0c */ /* 0x000fe2000cf21270 */
[----:B------:R-:W-:-:S05]  /*bd110*/  VIADD R0, R10, 0x1b1 ;  /* 0x000001b10a007836 */ /* 0x000fca0000000000 */
[----:B------:R-:W-:Y:S01]  /*bd120*/  ISETP.GE.AND P2, PT, R0, UR7, PT ;  /* 0x0000000700007c0c */ /* 0x000fe2000bf46270 */
[----:B------:R-:W-:-:S03]  /*bd130*/  VIADD R0, R10, 0x1b2 ;  /* 0x000001b20a007836 */ /* 0x000fc60000000000 */
[----:B------:R-:W-:Y:S02]  /*bd140*/  ISETP.LT.AND P0, PT, R11, UR6, !P2 ;  /* 0x000000060b007c0c */ /* 0x000fe4000d701270 */
[----:B------:R-:W-:Y:S01]  /*bd150*/  ISETP.GE.AND P4, PT, R0, UR7, PT ;  /* 0x0000000700007c0c */ /* 0x000fe2000bf86270 */
[----:B---3--:R-:W-:-:S04]  /*bd160*/  IMAD.WIDE R20, R138, 0x4, R2 ;  /* 0x000000048a147825 */ /* 0x008fc800078e0202 */
[C---:B------:R-:W-:Y:S01]  /*bd170*/  IMAD.WIDE R16, R138.reuse, 0x4, R4 ;  /* 0x000000048a107825 */ /* 0x040fe200078e0204 */
[----:B------:R1:W-:Y:S03]  /*bd180*/  @P3 STG.E desc[UR4][R20.64], R140 ;  /* 0x0000008c14003986 */ /* 0x0003e6000c101904 */
[C---:B------:R-:W-:Y:S01]  /*bd190*/  IMAD.WIDE R18, R138.reuse, 0x4, R6 ;  /* 0x000000048a127825 */ /* 0x040fe200078e0206 */
[----:B------:R-:W-:Y:S03]  /*bd1a0*/  @P6 STG.E desc[UR4][R16.64], R150 ;  /* 0x0000009610006986 */ /* 0x000fe6000c101904 */
[----:B-1----:R-:W-:Y:S02]  /*bd1b0*/  IMAD.WIDE R20, R138, 0x4, R8 ;  /* 0x000000048a147825 */ /* 0x002fe400078e0208 */
[----:B------:R-:W3:Y:S01]  /*bd1c0*/  LDL.LU R138, [R1+0x1754] ;  /* 0x00175400018a7983 */ /* 0x000ee20000300800 */
[----:B------:R-:W-:-:S03]  /*bd1d0*/  ISETP.LT.AND P3, PT, R12, UR6, !P2 ;  /* 0x000000060c007c0c */ /* 0x000fc6000d761270 */
[----:B------:R-:W3:Y:S04]  /*bd1e0*/  LDL.LU R140, [R1+0x2744] ;  /* 0x00274400018c7983 */ /* 0x000ee80000300800 */
[----:B--2---:R-:W-:Y:S01]  /*bd1f0*/  @P5 STG.E desc[UR4][R18.64], R148 ;  /* 0x0000009412005986 */ /* 0x004fe2000c101904 */
[----:B------:R-:W-:-:S03]  /*bd200*/  ISETP.LT.AND P6, PT, R11, UR6, !P4 ;  /* 0x000000060b007c0c */ /* 0x000fc6000e7c1270 */
[----:B------:R1:W-:Y:S01]  /*bd210*/  @P1 STG.E desc[UR4][R20.64], R143 ;  /* 0x0000008f14001986 */ /* 0x0003e2000c101904 */
[----:B------:R-:W-:Y:S02]  /*bd220*/  ISETP.LT.AND P1, PT, R13, UR6, !P2 ;  /* 0x000000060d007c0c */ /* 0x000fe4000d721270 */
[----:B------:R-:W-:Y:S01]  /*bd230*/  ISETP.LT.AND P2, PT, R14, UR6, !P2 ;  /* 0x000000060e007c0c */ /* 0x000fe2000d741270 */
[----:B-1----:R-:W2:Y:S04]  /*bd240*/  LDL.LU R143, [R1+0x2064] ;  /* 0x00206400018f7983 */ /* 0x002ea80000300800 */
[----:B------:R-:W2:Y:S04]  /*bd250*/  LDL.LU R149, [R1+0x1354] ;  /* 0x0013540001957983 */ /* 0x000ea80000300800 */
[----:B------:R-:W2:Y:S04]  /*bd260*/  LDL.LU R150, [R1+0xf64] ;  /* 0x000f640001967983 */ /* 0x000ea80000300800 */
[----:B------:R-:W2:Y:S01]  /*bd270*/  LDL.LU R148, [R1+0xb54] ;  /* 0x000b540001947983 */ /* 0x000ea20000300800 */
[----:B------:R-:W-:-:S04]  /*bd280*/  IMAD.WIDE R16, R139, 0x4, R2 ;  /* 0x000000048b107825 */ /* 0x000fc800078e0202 */
[C---:B------:R-:W-:Y:S01]  /*bd290*/  IMAD.WIDE R18, R139.reuse, 0x4, R4 ;  /* 0x000000048b127825 */ /* 0x040fe200078e0204 */
[----:B------:R1:W-:Y:S04]  /*bd2a0*/  @P0 STG.E desc[UR4][R16.64], R147 ;  /* 0x0000009310000986 */ /* 0x0003e8000c101904 */
[----:B----4-:R4:W-:Y:S01]  /*bd2b0*/  @P3 STG.E desc[UR4][R18.64], R141 ;  /* 0x0000008d12003986 */ /* 0x0109e2000c101904 */
[----:B-1----:R-:W-:-:S04]  /*bd2c0*/  IMAD.WIDE R16, R139, 0x4, R6 ;  /* 0x000000048b107825 */ /* 0x002fc800078e0206 */
[----:B----4-:R-:W-:Y:S01]  /*bd2d0*/  IMAD.WIDE R18, R139, 0x4, R8 ;  /* 0x000000048b127825 */ /* 0x010fe200078e0208 */
[----:B------:R-:W4:Y:S03]  /*bd2e0*/  LDL.LU R141, [R1+0x764] ;  /* 0x00076400018d7983 */ /* 0x000f260000300800 */
[----:B------:R-:W-:Y:S01]  /*bd2f0*/  IMAD.WIDE R20, R144, 0x4, R2 ;  /* 0x0000000490147825 */ /* 0x000fe200078e0202 */
[----:B------:R-:W4:Y:S04]  /*bd300*/  LDL.LU R139, [R1+0x274c] ;  /* 0x00274c00018b7983 */ /* 0x000f280000300800 */
[----:B------:R-:W-:Y:S04]  /*bd310*/  @P1 STG.E desc[UR4][R16.64], R145 ;  /* 0x0000009110001986 */ /* 0x000fe8000c101904 */
[----:B------:R-:W-:Y:S04]  /*bd320*/  @P2 STG.E desc[UR4][R18.64], R146 ;  /* 0x0000009212002986 */ /* 0x000fe8000c101904 */
[----:B------:R1:W-:Y:S04]  /*bd330*/  @P6 STG.E desc[UR4][R20.64], R142 ;  /* 0x0000008e14006986 */ /* 0x0003e8000c101904 */
[----:B-1----:R-:W4:Y:S01]  /*bd340*/  LDL.LU R142, [R1+0x364] ;  /* 0x00036400018e7983 */ /* 0x002f220000300800 */
[----:B------:R-:W-:Y:S01]  /*bd350*/  ISETP.LT.AND P5, PT, R12, UR6, !P4 ;  /* 0x000000060c007c0c */ /* 0x000fe2000e7a1270 */
[----:B------:R-:W-:Y:S01]  /*bd360*/  IMAD.WIDE R22, R144, 0x4, R4 ;  /* 0x0000000490167825 */ /* 0x000fe200078e0204 */
[----:B------:R-:W-:Y:S01]  /*bd370*/  ISETP.LT.AND P3, PT, R13, UR6, !P4 ;  /* 0x000000060d007c0c */ /* 0x000fe2000e761270 */
[----:B------:R-:W4:Y:S02]  /*bd380*/  LDL.LU R147, [R1+0x1b58] ;  /* 0x001b580001937983 */ /* 0x000f240000300800 */
[----:B------:R-:W-:-:S02]  /*bd390*/  VIADD R0, R10, 0x1b3 ;  /* 0x000001b30a007836 */ /* 0x000fc40000000000 */
[----:B------:R-:W-:-:S03]  /*bd3a0*/  IMAD.WIDE R16, R144, 0x4, R6 ;  /* 0x0000000490107825 */ /* 0x000fc600078e0206 */
[----:B------:R-:W-:Y:S02]  /*bd3b0*/  ISETP.GE.AND P0, PT, R0, UR7, PT ;  /* 0x0000000700007c0c */ /* 0x000fe4000bf06270 */
[----:B------:R-:W-:Y:S02]  /*bd3c0*/  ISETP.LT.AND P4, PT, R14, UR6, !P4 ;  /* 0x000000060e007c0c */ /* 0x000fe4000e781270 */
[----:B------:R-:W-:Y:S02]  /*bd3d0*/  ISETP.LT.AND P6, PT, R11, UR6, !P0 ;  /* 0x000000060b007c0c */ /* 0x000fe4000c7c1270 */
[----:B------:R-:W-:Y:S01]  /*bd3e0*/  ISETP.LT.AND P2, PT, R12, UR6, !P0 ;  /* 0x000000060c007c0c */ /* 0x000fe2000c741270 */
[----:B---3--:R1:W-:Y:S04]  /*bd3f0*/  @P5 STG.E desc[UR4][R22.64], R138 ;  /* 0x0000008a16005986 */ /* 0x0083e8000c101904 */
[----:B-1----:R-:W3:Y:S01]  /*bd400*/  LDL.LU R138, [R1+0x2748] ;  /* 0x00274800018a7983 */ /* 0x002ee20000300800 */
[----:B------:R-:W-:-:S02]  /*bd410*/  ISETP.LT.AND P5, PT, R13, UR6, !P0 ;  /* 0x000000060d007c0c */ /* 0x000fc4000c7a1270 */
[----:B------:R-:W-:Y:S01]  /*bd420*/  ISETP.LT.AND P0, PT, R14, UR6, !P0 ;  /* 0x000000060e007c0c */ /* 0x000fe2000c701270 */
[----:B------:R-:W-:-:S04]  /*bd430*/  IMAD.WIDE R18, R140, 0x4, R2 ;  /* 0x000000048c127825 */ /* 0x000fc800078e0202 */
[----:B------:R-:W-:Y:S01]  /*bd440*/  IMAD.WIDE R20, R140, 0x4, R4 ;  /* 0x000000048c147825 */ /* 0x000fe200078e0204 */
[----:B--2---:R1:W-:Y:S04]  /*bd450*/  @P3 STG.E desc[UR4][R16.64], R143 ;  /* 0x0000008f10003986 */ /* 0x0043e8000c101904 */
[----:B-1----:R-:W2:Y:S01]  /*bd460*/  LDL.LU R143, [R1+0x1758] ;  /* 0x00175800018f7983 */ /* 0x002ea20000300800 */
[----:B------:R-:W-:-:S03]  /*bd470*/  IMAD.WIDE R16, R144, 0x4, R8 ;  /* 0x0000000490107825 */ /* 0x000fc600078e0208 */
[----:B------:R-:W2:Y:S04]  /*bd480*/  LDL.LU R145, [R1+0x2068] ;  /* 0x0020680001917983 */ /* 0x000ea80000300800 */
[----:B------:R-:W2:Y:S01]  /*bd490*/  LDL.LU R146, [R1+0x1358] ;  /* 0x0013580001927983 */ /* 0x000ea20000300800 */
[----:B------:R-:W-:-:S03]  /*bd4a0*/  IMAD.WIDE R22, R140, 0x4, R6 ;  /* 0x000000048c167825 */ /* 0x000fc600078e0206 */
[----:B------:R-:W2:Y:S04]  /*bd4b0*/  LDL.LU R144, [R1+0xf68] ;  /* 0x000f680001907983 */ /* 0x000ea80000300800 */
[----:B------:R-:W-:Y:S04]  /*bd4c0*/  @P4 STG.E desc[UR4][R16.64], R149 ;  /* 0x0000009510004986 */ /* 0x000fe8000c101904 */
[----:B------:R1:W-:Y:S04]  /*bd4d0*/  @P6 STG.E desc[UR4][R18.64], R150 ;  /* 0x0000009612006986 */ /* 0x0003e8000c101904 */
[----:B------:R-:W-:Y:S01]  /*bd4e0*/  @P2 STG.E desc[UR4][R20.64], R148 ;  /* 0x0000009414002986 */ /* 0x000fe2000c101904 */
[----:B-1----:R-:W-:-:S03]  /*bd4f0*/  IMAD.WIDE R18, R140, 0x4, R8 ;  /* 0x000000048c127825 */ /* 0x002fc600078e0208 */
[----:B------:R-:W2:Y:S04]  /*bd500*/  LDL.LU R140, [R1+0xb58] ;  /* 0x000b5800018c7983 */ /* 0x000ea80000300800 */
[----:B----4-:R1:W-:Y:S04]  /*bd510*/  @P5 STG.E desc[UR4][R22.64], R141 ;  /* 0x0000008d16005986 */ /* 0x0103e8000c101904 */
[----:B-1----:R-:W4:Y:S04]  /*bd520*/  LDL.LU R141, [R1+0x2750] ;  /* 0x00275000018d7983 */ /* 0x002f280000300800 */
[----:B------:R1:W-:Y:S04]  /*bd530*/  @P0 STG.E desc[UR4][R18.64], R142 ;  /* 0x0000008e12000986 */ /* 0x0003e8000c101904 */
[----:B-1----:R-:W4:Y:S01]  /*bd540*/  LDL.LU R142, [R1+0x768] ;  /* 0x00076800018e7983 */ /* 0x002f220000300800 */
[----:B------:R-:W-:-:S05]  /*bd550*/  VIADD R0, R10, 0x1b4 ;  /* 0x000001b40a007836 */ /* 0x000fca0000000000 */
[----:B------:R-:W-:-:S04]  /*bd560*/  ISETP.GE.AND P1, PT, R0, UR7, PT ;  /* 0x0000000700007c0c */ /* 0x000fc8000bf26270 */
[----:B------:R-:W-:Y:S02]  /*bd570*/  ISETP.LT.AND P4, PT, R11, UR6, !P1 ;  /* 0x000000060b007c0c */ /* 0x000fe4000cf81270 */
[----:B------:R-:W-:Y:S01]  /*bd580*/  ISETP.LT.AND P5, PT, R12, UR6, !P1 ;  /* 0x000000060c007c0c */ /* 0x000fe2000cfa1270 */
[----:B------:R-:W-:Y:S01]  /*bd590*/  VIADD R15, R10, 0x1b5 ;  /* 0x000001b50a0f7836 */ /* 0x000fe20000000000 */
[----:B------:R-:W-:-:S04]  /*bd5a0*/  ISETP.LT.AND P2, PT, R13, UR6, !P1 ;  /* 0x000000060d007c0c */ /* 0x000fc8000cf41270 */
[----:B------:R-:W-:Y:S02]  /*bd5b0*/  ISETP.GE.AND P3, PT, R15, UR7, PT ;  /* 0x000000070f007c0c */ /* 0x000fe4000bf66270 */
[----:B------:R-:W-:Y:S02]  /*bd5c0*/  ISETP.LT.AND P1, PT, R14, UR6, !P1 ;  /* 0x000000060e007c0c */ /* 0x000fe4000cf21270 */
[----:B------:R-:W-:Y:S01]  /*bd5d0*/  ISETP.LT.AND P6, PT, R11, UR6, !P3 ;  /* 0x000000060b007c0c */ /* 0x000fe2000dfc1270 */
[----:B---3--:R-:W-:-:S04]  /*bd5e0*/  IMAD.WIDE R16, R138, 0x4, R2 ;  /* 0x000000048a107825 */ /* 0x008fc800078e0202 */
[C---:B------:R-:W-:Y:S01]  /*bd5f0*/  IMAD.WIDE R20, R138.reuse, 0x4, R4 ;  /* 0x000000048a147825 */ /* 0x040fe200078e0204 */
[----:B------:R1:W-:Y:S03]  /*bd600*/  @P4 STG.E desc[UR4][R16.64], R147 ;  /* 0x0000009310004986 */ /* 0x0003e6000c101904 */
[----:B------:R-:W-:Y:S01]  /*bd610*/  IMAD.WIDE R18, R138, 0x4, R6 ;  /* 0x000000048a127825 */ /* 0x000fe200078e0206 */
[----:B------:R-:W-:-:S03]  /*bd620*/  ISETP.LT.AND P4, PT, R12, UR6, !P3 ;  /* 0x000000060c007c0c */ /* 0x000fc6000df81270 */
[----:B-1----:R-:W-:Y:S02]  /*bd630*/  IMAD.WIDE R16, R138, 0x4, R8 ;  /* 0x000000048a107825 */ /* 0x002fe400078e0208 */
[----:B------:R-:W3:Y:S04]  /*bd640*/  LDL.LU R138, [R1+0x2754] ;  /* 0x00275400018a7983 */ /* 0x000ee80000300800 */
[----:B------:R-:W3:Y:S04]  /*bd650*/  LDL.LU R150, [R1+0x368] ;  /* 0x0003680001967983 */ /* 0x000ee80000300800 */
[----:B------:R-:W3:Y:S04]  /*bd660*/  LDL.LU R147, [R1+0x1b5c] ;  /* 0x001b5c0001937983 */ /* 0x000ee80000300800 */
[----:B--2---:R1:W-:Y:S04]  /*bd670*/  @P5 STG.E desc[UR4][R20.64], R143 ;  /* 0x0000008f14005986 */ /* 0x0043e8000c101904 */
[----:B------:R2:W-:Y:S04]  /*bd680*/  @P2 STG.E desc[UR4][R18.64], R145 ;  /* 0x0000009112002986 */ /* 0x0005e8000c101904 */
[----:B-1----:R-:W3:Y:S01]  /*bd690*/  LDL.LU R143, [R1+0x175c] ;  /* 0x00175c00018f7983 */ /* 0x002ee20000300800 */
[----:B------:R-:W-:Y:S01]  /*bd6a0*/  IMAD.WIDE R20, R139, 0x4, R2 ;  /* 0x000000048b147825 */ /* 0x000fe200078e0202 */
[----:B------:R-:W-:-:S02]  /*bd6b0*/  ISETP.LT.AND P2, PT, R13, UR6, !P3 ;  /* 0x000000060d007c0c */ /* 0x000fc4000df41270 */
[----:B------:R1:W-:Y:S04]  /*bd6c0*/  @P1 STG.E desc[UR4][R16.64], R146 ;  /* 0x0000009210001986 */ /* 0x0003e8000c101904 */
[----:B--2---:R-:W2:Y:S04]  /*bd6d0*/  LDL.LU R145, [R1+0x206c] ;  /* 0x00206c0001917983 */ /* 0x004ea80000300800 */
[----:B------:R1:W-:Y:S04]  /*bd6e0*/  @P6 STG.E desc[UR4][R20.64], R144 ;  /* 0x0000009014006986 */ /* 0x0003e8000c101904 */
[----:B-1----:R-:W2:Y:S01]  /*bd6f0*/  LDL.LU R146, [R1+0x135c] ;  /* 0x00135c0001927983 */ /* 0x002ea20000300800 */
[----:B------:R-:W-:-:S03]  /*bd700*/  IMAD.WIDE R16, R139, 0x4, R4 ;  /* 0x000000048b107825 */ /* 0x000fc600078e0204 */
[----:B------:R-:W2:Y:S01]  /*bd710*/  LDL.LU R144, [R1+0xf6c] ;  /* 0x000f6c0001907983 */ /* 0x000ea20000300800 */
[----:B------:R-:W-:-:S03]  /*bd720*/  IMAD.WIDE R18, R139, 0x4, R6 ;  /* 0x000000048b127825 */ /* 0x000fc600078e0206 */
[----:B------:R1:W-:Y:S02]  /*bd730*/  @P4 STG.E desc[UR4][R16.64], R140 ;  /* 0x0000008c10004986 */ /* 0x0003e4000c101904 */
[----:B-1----:R-:W-:Y:S02]  /*bd740*/  IMAD.WIDE R16, R139, 0x4, R8 ;  /* 0x000000048b107825 */ /* 0x002fe400078e0208 */
[----:B------:R-:W2:Y:S04]  /*bd750*/  LDL.LU R139, [R1+0x36c] ;  /* 0x00036c00018b7983 */ /* 0x000ea80000300800 */
[----:B------:R-:W2:Y:S04]  /*bd760*/  LDL.LU R140, [R1+0x2758] ;  /* 0x00275800018c7983 */ /* 0x000ea80000300800 */
[----:B------:R-:W2:Y:S04]  /*bd770*/  LDL.LU R148, [R1+0xb5c] ;  /* 0x000b5c0001947983 */ /* 0x000ea80000300800 */
[----:B----4-:R1:W-:Y:S04]  /*bd780*/  @P2 STG.E desc[UR4][R18.64], R142 ;  /* 0x0000008e12002986 */ /* 0x0103e8000c101904 */
[----:B-1----:R-:W4:Y:S01]  /*bd790*/  LDL.LU R142, [R1+0x76c] ;  /* 0x00076c00018e7983 */ /* 0x002f220000300800 */
[----:B------:R-:W-:Y:S01]  /*bd7a0*/  VIADD R0, R10, 0x1b6 ;  /* 0x000001b60a007836 */ /* 0x000fe20000000000 */
[----:B------:R-:W-:-:S04]  /*bd7b0*/  ISETP.LT.AND P3, PT, R14, UR6, !P3 ;  /* 0x000000060e007c0c */ /* 0x000fc8000df61270 */
[----:B------:R-:W-:-:S04]  /*bd7c0*/  ISETP.GE.AND P0, PT, R0, UR7, PT ;  /* 0x0000000700007c0c */ /* 0x000fc8000bf06270 */
[----:B------:R-:W-:Y:S02]  /*bd7d0*/  ISETP.LT.AND P5, PT, R11, UR6, !P0 ;  /* 0x000000060b007c0c */ /* 0x000fe4000c7a1270 */
[----:B------:R-:W-:Y:S01]  /*bd7e0*/  ISETP.LT.AND P6, PT, R12, UR6, !P0 ;  /* 0x000000060c007c0c */ /* 0x000fe2000c7c1270 */
[----:B------:R-:W-:Y:S02]  /*bd7f0*/  VIADD R15, R10, 0x1b7 ;  /* 0x000001b70a0f7836 */ /* 0x000fe40000000000 */
[----:B------:R-:W-:Y:S01]  /*bd800*/  IMAD.WIDE R18, R141, 0x4, R2 ;  /* 0x000000048d127825 */ /* 0x000fe200078e0202 */
[----:B------:R-:W-:Y:S02]  /*bd810*/  ISETP.LT.AND P2, PT, R13, UR6, !P0 ;  /* 0x000000060d007c0c */ /* 0x000fe4000c741270 */
[----:B------:R-:W-:Y:S01]  /*bd820*/  ISETP.GE.AND P1, PT, R15, UR7, PT ;  /* 0x000000070f007c0c */ /* 0x000fe2000bf26270 */
[----:B------:R-:W-:Y:S01]  /*bd830*/  IMAD.WIDE R20, R141, 0x4, R4 ;  /* 0x000000048d147825 */ /* 0x000fe200078e0204 */
[----:B------:R-:W-:Y:S01]  /*bd840*/  ISETP.LT.AND P0, PT, R14, UR6, !P0 ;  /* 0x000000060e007c0c */ /* 0x000fe2000c701270 */
[----:B---3--:R-:W-:Y:S01]  /*bd850*/  @P3 STG.E desc[UR4][R16.64], R150 ;  /* 0x0000009610003986 */ /* 0x008fe2000c101904 */
[----:B------:R-:W-:-:S03]  /*bd860*/  ISETP.LT.AND P3, PT, R11, UR6, !P1 ;  /* 0x000000060b007c0c */ /* 0x000fc6000cf61270 */
[----:B------:R1:W-:Y:S01]  /*bd870*/  @P5 STG.E desc[UR4][R18.64], R147 ;  /* 0x0000009312005986 */ /* 0x0003e2000c101904 */
[----:B------:R-:W-:Y:S01]  /*bd880*/  ISETP.LT.AND P5, PT, R13, UR6, !P1 ;  /* 0x000000060d007c0c */ /* 0x000fe2000cfa1270 */
[----:B-1----:R-:W-:Y:S02]  /*bd890*/  IMAD.WIDE R18, R141, 0x4, R6 ;  /* 0x000000048d127825 */ /* 0x002fe400078e0206 */
[----:B------:R-:W3:Y:S04]  /*bd8a0*/  LDL.LU R147, [R1+0x1b60] ;  /* 0x001b600001937983 */ /* 0x000ee80000300800 */
[----:B------:R1:W-:Y:S01]  /*bd8b0*/  @P6 STG.E desc[UR4][R20.64], R143 ;  /* 0x0000008f14006986 */ /* 0x0003e2000c101904 */
[----:B------:R-:W-:Y:S01]  /*bd8c0*/  IMAD.WIDE R16, R138, 0x4, R2 ;  /* 0x000000048a107825 */ /* 0x000fe200078e0202 */
[----:B------:R-:W-:-:S03]  /*bd8d0*/  ISETP.LT.AND P6, PT, R12, UR6, !P1 ;  /* 0x000000060c007c0c */ /* 0x000fc6000cfc1270 */
[----:B-1----:R-:W-:Y:S02]  /*bd8e0*/  IMAD.WIDE R20, R141, 0x4, R8 ;  /* 0x000000048d147825 */ /* 0x002fe400078e0208 */
[----:B------:R-:W3:Y:S04]  /*bd8f0*/  LDL.LU R141, [R1+0x2070] ;  /* 0x00207000018d7983 */ /* 0x000ee80000300800 */
[----:B------:R-:W3:Y:S04]  /*bd900*/  LDL.LU R143, [R1+0x275c] ;  /* 0x00275c00018f7983 */ /* 0x000ee80000300800 */
[----:B--2---:R1:W-:Y:S04]  /*bd910*/  @P2 STG.E desc[UR4][R18.64], R145 ;  /* 0x0000009112002986 */ /* 0x0043e8000c101904 */
[----:B------:R2:W-:Y:S04]  /*bd920*/  @P0 STG.E desc[UR4][R20.64], R146 ;  /* 0x0000009214000986 */ /* 0x0005e8000c101904 */
[----:B------:R2:W-:Y:S04]  /*bd930*/  @P3 STG.E desc[UR4][R16.64], R144 ;  /* 0x0000009010003986 */ /* 0x0005e8000c101904 */
[----:B-1----:R-:W3:Y:S01]  /*bd940*/  LDL.LU R145, [R1+0x1760] ;  /* 0x0017600001917983 */ /* 0x002ee20000300800 */
[----:B------:R-:W-:-:S03]  /*bd950*/  IMAD.WIDE R18, R138, 0x4, R4 ;  /* 0x000000048a127825 */ /* 0x000fc600078e0204 */
[----:B--2---:R-:W2:Y:S01]  /*bd960*/  LDL.LU R146, [R1+0x1360] ;  /* 0x0013600001927983 */ /* 0x004ea20000300800 */
[----:B------:R-:W-:-:S03]  /*bd970*/  IMAD.WIDE R20, R138, 0x4, R8 ;  /* 0x000000048a147825 */ /* 0x000fc600078e0208 */
[----:B------:R-:W2:Y:S01]  /*bd980*/  LDL.LU R144, [R1+0xf70] ;  /* 0x000f700001907983 */ /* 0x000ea20000300800 */
[----:B------:R-:W-:-:S03]  /*bd990*/  IMAD.WIDE R16, R138, 0x4, R6 ;  /* 0x000000048a107825 */ /* 0x000fc600078e0206 */
[----:B------:R-:W2:Y:S04]  /*bd9a0*/  LDL.LU R138, [R1+0x770] ;  /* 0x00077000018a7983 */ /* 0x000ea80000300800 */
[----:B------:R-:W-:Y:S04]  /*bd9b0*/  @P6 STG.E desc[UR4][R18.64], R148 ;  /* 0x0000009412006986 */ /* 0x000fe8000c101904 */
[----:B----4-:R1:W-:Y:S04]  /*bd9c0*/  @P5 STG.E desc[UR4][R16.64], R142 ;  /* 0x0000008e10005986 */ /* 0x0103e8000c101904 */
[----:B-1----:R-:W4:Y:S01]  /*bd9d0*/  LDL.LU R142, [R1+0xb60] ;  /* 0x000b6000018e7983 */ /* 0x002f220000300800 */
[----:B------:R-:W-:Y:S01]  /*bd9e0*/  VIADD R0, R10, 0x1b8 ;  /* 0x000001b80a007836 */ /* 0x000fe20000000000 */
[----:B------:R-:W-:-:S04]  /*bd9f0*/  ISETP.LT.AND P1, PT, R14, UR6, !P1 ;  /* 0x000000060e007c0c */ /* 0x000fc8000cf21270 */
[----:B------:R-:W-:Y:S01]  /*bda00*/  ISETP.GE.AND P4, PT, R0, UR7, PT ;  /* 0x0000000700007c0c */ /* 0x000fe2000bf86270 */
[----:B------:R-:W-:-:S03]  /*bda10*/  VIADD R0, R10, 0x1b9 ;  /* 0x000001b90a007836 */ /* 0x000fc60000000000 */
[----:B------:R-:W-:Y:S02]  /*bda20*/  ISETP.LT.AND P0, PT, R11, UR6, !P4 ;  /* 0x000000060b007c0c */ /* 0x000fe4000e701270 */
[----:B------:R-:W-:Y:S01]  /*bda30*/  ISETP.LT.AND P3, PT, R12, UR6, !P4 ;  /* 0x000000060c007c0c */ /* 0x000fe2000e761270 */
[----:B------:R-:W-:Y:S01]  /*bda40*/  IMAD.WIDE R16, R140, 0x4, R2 ;  /* 0x000000048c107825 */ /* 0x000fe200078e0202 */
[----:B------:R-:W-:Y:S01]  /*bda50*/  ISETP.GE.AND P2, PT, R0, UR7, PT ;  /* 0x0000000700007c0c */ /* 0x000fe2000bf46270 */
[----:B------:R1:W-:Y:S01]  /*bda60*/  @P1 STG.E desc[UR4][R20.64], R139 ;  /* 0x0000008b14001986 */ /* 0x0003e2000c101904 */
[----:B------:R-:W-:Y:S01]  /*bda70*/  ISETP.LT.AND P1, PT, R13, UR6, !P4 ;  /* 0x000000060d007c0c */ /* 0x000fe2000e721270 */
[----:B------:R-:W-:Y:S01]  /*bda80*/  IMAD.WIDE R18, R140, 0x4, R4 ;  /* 0x000000048c127825 */ /* 0x000fe200078e0204 */
[----:B------:R-:W-:Y:S02]  /*bda90*/  ISETP.LT.AND P4, PT, R14, UR6, !P4 ;  /* 0x000000060e007c0c */ /* 0x000fe4000e781270 */
[----:B------:R-:W-:-:S02]  /*bdaa0*/  ISETP.LT.AND P6, PT, R11, UR6, !P2 ;  /* 0x000000060b007c0c */ /* 0x000fc4000d7c1270 */
[----:B------:R-:W-:Y:S01]  /*bdab0*/  ISETP.LT.AND P5, PT, R12, UR6, !P2 ;  /* 0x000000060c007c0c */ /* 0x000fe2000d7a1270 */
[----:B-1----:R-:W4:Y:S04]  /*bdac0*/  LDL.LU R139, [R1+0x2760] ;  /* 0x00276000018b7983 */ /* 0x002f280000300800 */
[----:B------:R-:W4:Y:S04]  /*bdad0*/  LDL.LU R149, [R1+0x370] ;  /* 0x0003700001957983 */ /* 0x000f280000300800 */
[----:B------:R-:W4:Y:S04]  /*bdae0*/  LDL.LU R150, [R1+0x1b64] ;  /* 0x001b640001967983 */ /* 0x000f280000300800 */
[----:B------:R-:W4:Y:S04]  /*bdaf0*/  LDL.LU R148, [R1+0x2074] ;  /* 0x0020740001947983 */ /* 0x000f280000300800 */
[----:B---3--:R1:W-:Y:S02]  /*bdb00*/  @P0 STG.E desc[UR4][R16.64], R147 ;  /* 0x0000009310000986 */ /* 0x0083e4000c101904 */
[----:B-1----:R-:W-:-:S02]  /*bdb10*/  IMAD.WIDE R16, R140, 0x4, R6 ;  /* 0x000000048c107825 */ /* 0x002fc400078e0206 */
[----:B------:R1:W-:Y:S01]  /*bdb20*/  @P3 STG.E desc[UR4][R18.64], R141 ;  /* 0x0000008d12003986 */ /* 0x0003e2000c101904 */
[----:B------:R-:W-:Y:S01]  /*bdb30*/  ISETP.LT.AND P3, PT, R13, UR6, !P2 ;  /* 0x000000060d007c0c */ /* 0x000fe2000d761270 */
[----:B------:R-:W-:-:S04]  /*bdb40*/  IMAD.WIDE R20, R143, 0x4, R2 ;  /* 0x000000048f147825 */ /* 0x000fc800078e0202 */
[----:B-1----:R-:W-:Y:S02]  /*bdb50*/  IMAD.WIDE R18, R140, 0x4, R8 ;  /* 0x000000048c127825 */ /* 0x002fe400078e0208 */
[----:B------:R-:W3:Y:S02]  /*bdb60*/  LDL.LU R140, [R1+0x1764] ;  /* 0x00176400018c7983 */ /* 0x000ee40000300800 */
[C---:B------:R-:W-:Y:S02]  /*bdb70*/  IMAD.WIDE R22, R143.reuse, 0x4, R4 ;  /* 0x000000048f167825 */ /* 0x040fe400078e0204 */
[----:B------:R-:W3:Y:S04]  /*bdb80*/  LDL.LU R141, [R1+0x2768] ;  /* 0x00276800018d7983 */ /* 0x000ee80000300800 */
[----:B------:R1:W-:Y:S04]  /*bdb90*/  @P1 STG.E desc[UR4][R16.64], R145 ;  /* 0x0000009110001986 */ /* 0x0003e8000c101904 */
[----:B--2---:R-:W-:Y:S04]  /*bdba0*/  @P4 STG.E desc[UR4][R18.64], R146 ;  /* 0x0000009212004986 */ /* 0x004fe8000c101904 */
[----:B------:R-:W-:Y:S04]  /*bdbb0*/  @P6 STG.E desc[UR4][R20.64], R144 ;  /* 0x0000009014006986 */ /* 0x000fe8000c101904 */
[----:B------:R-:W2:Y:S04]  /*bdbc0*/  LDL.LU R147, [R1+0x1364] ;  /* 0x0013640001937983 */ /* 0x000ea80000300800 */
[----:B------:R1:W-:Y:S04]  /*bdbd0*/  @P5 STG.E desc[UR4][R22.64], R138 ;  /* 0x0000008a16005986 */ /* 0x0003e8000c101904 */
[----:B-1----:R-:W2:Y:S01]  /*bdbe0*/  LDL.LU R145, [R1+0xf74] ;  /* 0x000f740001917983 */ /* 0x002ea20000300800 */
[----:B------:R-:W-:-:S03]  /*bdbf0*/  IMAD.WIDE R16, R143, 0x4, R6 ;  /* 0x000000048f107825 */ /* 0x000fc600078e0206 */
[----:B------:R-:W2:Y:S04]  /*bdc00*/  LDL.LU R138, [R1+0x2764] ;  /* 0x00276400018a7983 */ /* 0x000ea80000300800 */
[----:B----4-:R1:W-:Y:S04]  /*bdc10*/  @P3 STG.E desc[UR4][R16.64], R142 ;  /* 0x0000008e10003986 */ /* 0x0103e8000c101904 */
[----:B-1----:R-:W4:Y:S04]  /*bdc20*/  LDL.LU R142, [R1+0x774] ;  /* 0x00077400018e7983 */ /* 0x002f280000300800 */
[----:B------:R-:W4:Y:S04]  /*bdc30*/  LDL.LU R146, [R1+0xb64] ;  /* 0x000b640001927983 */ /* 0x000f280000300800 */
[----:B------:R-:W4:Y:S01]  /*bdc40*/  LDL.LU R144, [R1+0x374] ;  /* 0x0003740001907983 */ /* 0x000f220000300800 */
[----:B------:R-:W-:Y:S01]  /*bdc50*/  VIADD R0, R10, 0x1ba ;  /* 0x000001ba0a007836 */ /* 0x000fe20000000000 */
[----:B------:R-:W-:-:S04]  /*bdc60*/  ISETP.LT.AND P2, PT, R14, UR6, !P2 ;  /* 0x000000060e007c0c */ /* 0x000fc8000d741270 */
[----:B------:R-:W-:-:S04]  /*bdc70*/  ISETP.GE.AND P0, PT, R0, UR7, PT ;  /* 0x0000000700007c0c */ /* 0x000fc8000bf06270 */
[----:B------:R-:W-:Y:S02]  /*bdc80*/  ISETP.LT.AND P6, PT, R11, UR6, !P0 ;  /* 0x000000060b007c0c */ /* 0x000fe4000c7c1270 */
[----:B------:R-:W-:Y:S02]  /*bdc90*/  ISETP.LT.AND P4, PT, R12, UR6, !P0 ;  /* 0x000000060c007c0c */ /* 0x000fe4000c781270 */
[----:B------:R-:W-:Y:S01]  /*bdca0*/  ISETP.LT.AND P5, PT, R13, UR6, !P0 ;  /* 0x000000060d007c0c */ /* 0x000fe2000c7a1270 */
[----:B------:R-:W-:-:S04]  /*bdcb0*/  IMAD.WIDE R16, R143, 0x4, R8 ;  /* 0x000000048f107825 */ /* 0x000fc800078e0208 */
[C---:B------:R-:W-:Y:S01]  /*bdcc0*/  IMAD.WIDE R18, R139.reuse, 0x4, R2 ;  /* 0x000000048b127825 */ /* 0x040fe200078e0202 */
[----:B------:R-:W-:Y:S03]  /*bdcd0*/  @P2 STG.E desc[UR4][R16.64], R149 ;  /* 0x0000009510002986 */ /* 0x000fe6000c101904 */
[----:B------:R-:W-:Y:S02]  /*bdce0*/  VIADD R0, R10, 0x1bb ;  /* 0x000001bb0a007836 */ /* 0x000fe40000000000 */
[C---:B------:R-:W-:Y:S01]  /*bdcf0*/  IMAD.WIDE R20, R139.reuse, 0x4, R4 ;  /* 0x000000048b147825 */ /* 0x040fe200078e0204 */
[----:B------:R1:W-:Y:S03]  /*bdd00*/  @P6 STG.E desc[UR4][R18.64], R150 ;  /* 0x0000009612006986 */ /* 0x0003e6000c101904 */
[----:B------:R-:W-:Y:S01]  /*bdd10*/  IMAD.WIDE R22, R139, 0x4, R6 ;  /* 0x000000048b167825 */ /* 0x000fe200078e0206 */
[----:B------:R-:W-:Y:S01]  /*bdd20*/  ISETP.GE.AND P1, PT, R0, UR7, PT ;  /* 0x0000000700007c0c */ /* 0x000fe2000bf26270 */
[----:B------:R-:W-:Y:S01]  /*bdd30*/  @P4 STG.E desc[UR4][R20.64], R148 ;  /* 0x0000009414004986 */ /* 0x000fe2000c101904 */
[----:B------:R-:W-:-:S03]  /*bdd40*/  ISETP.LT.AND P0, PT, R14, UR6, !P0 ;  /* 0x000000060e007c0c */ /* 0x000fc6000c701270 */
[----:B------:R-:W4:Y:S01]  /*bdd50*/  LDL.LU R143, [R1+0x1b68] ;  /* 0x001b6800018f7983 */ /* 0x000f220000300800 */
[----:B------:R-:W-:Y:S01]  /*bdd60*/  ISETP.LT.AND P2, PT, R11, UR6, !P1 ;  /* 0x000000060b007c0c */ /* 0x000fe2000cf41270 */
[----:B-1----:R-:W-:Y:S01]  /*bdd70*/  IMAD.WIDE R18, R139, 0x4, R8 ;  /* 0x000000048b127825 */ /* 0x002fe200078e0208 */
[----:B------:R-:W-:Y:S01]  /*bdd80*/  ISETP.LT.AND P4, PT, R13, UR6, !P1 ;  /* 0x000000060d007c0c */ /* 0x000fe2000cf81270 */
[----:B---3--:R1:W-:Y:S01]  /*bdd90*/  @P5 STG.E desc[UR4][R22.64], R140 ;  /* 0x0000008c16005986 */ /* 0x0083e2000c101904 */
[----:B------:R-:W-:-:S03]  /*bdda0*/  ISETP.LT.AND P5, PT, R12, UR6, !P1 ;  /* 0x000000060c007c0c */ /* 0x000fc6000cfa1270 */
[----:B-1----:R-:W3:Y:S01]  /*bddb0*/  LDL.LU R140, [R1+0x2078] ;  /* 0x00207800018c7983 */ /* 0x002ee20000300800 */
[----:B------:R-:W-:-:S03]  /*bddc0*/  ISETP.LT.AND P1, PT, R14, UR6, !P1 ;  /* 0x000000060e007c0c */ /* 0x000fc6000cf21270 */
[----:B------:R-:W3:Y:S04]  /*bddd0*/  LDL.LU R139, [R1+0x276c] ;  /* 0x00276c00018b7983 */ /* 0x000ee80000300800 */
[----:B--2---:R1:W-:Y:S04]  /*bdde0*/  @P0 STG.E desc[UR4][R18.64], R147 ;  /* 0x0000009312000986 */ /* 0x0043e8000c101904 */
[----:B-1----:R-:W2:Y:S01]  /*bddf0*/  LDL.LU R147, [R1+0x1768] ;  /* 0x0017680001937983 */ /* 0x002ea20000300800 */
[----:B------:R-:W-:-:S04]  /*bde00*/  IMAD.WIDE R16, R138, 0x4, R2 ;  /* 0x000000048a107825 */ /* 0x000fc800078e0202 */
[C---:B------:R-:W-:Y:S01]  /*bde10*/  IMAD.WIDE R20, R138.reuse, 0x4, R4 ;  /* 0x000000048a147825 */ /* 0x040fe200078e0204 */
[----:B------:R1:W-:Y:S03]  /*bde20*/  @P2 STG.E desc[UR4][R16.64], R145 ;  /* 0x0000009110002986 */ /* 0x0003e6000c101904 */
[----:B------:R-:W-:-:S04]  /*bde30*/  IMAD.WIDE R18, R138, 0x4, R6 ;  /* 0x000000048a127825 */ /* 0x000fc800078e0206 */
[----:B-1----:R-:W-:Y:S02]  /*bde40*/  IMAD.WIDE R16, R138, 0x4, R8 ;  /* 0x000000048a107825 */ /* 0x002fe400078e0208 */
[----:B------:R-:W2:Y:S04]  /*bde50*/  LDL.LU R138, [R1+0x2770] ;  /* 0x00277000018a7983 */ /* 0x000ea80000300800 */
[----:B------:R-:W2:Y:S04]  /*bde60*/  LDL.LU R150, [R1+0x1368] ;  /* 0x0013680001967983 */ /* 0x000ea80000300800 */
[----:B------:R-:W2:Y:S04]  /*bde70*/  LDL.LU R145, [R1+0xf78] ;  /* 0x000f780001917983 */ /* 0x000ea80000300800 */
[----:B----4-:R1:W-:Y:S04]  /*bde80*/  @P5 STG.E desc[UR4][R20.64], R142 ;  /* 0x0000008e14005986 */ /* 0x0103e8000c101904 */
[----:B------:R-:W-:Y:S04]  /*bde90*/  @P4 STG.E desc[UR4][R18.64], R146 ;  /* 0x0000009212004986 */ /* 0x000fe8000c101904 */
[----:B-1----:R-:W4:Y:S04]  /*bdea0*/  LDL.LU R142, [R1+0x778] ;  /* 0x00077800018e7983 */ /* 0x002f280000300800 */
[----:B------:R1:W-:Y:S04]  /*bdeb0*/  @P1 STG.E desc[UR4][R16.64], R144 ;  /* 0x0000009010001986 */ /* 0x0003e8000c101904 */
[----:B-1----:R-:W4:Y:S01]  /*bdec0*/  LDL.LU R144, [R1+0xb68] ;  /* 0x000b680001907983 */ /* 0x002f220000300800 */
[----:B------:R-:W-:-:S05]  /*bded0*/  VIADD R15, R10, 0x1bc ;  /* 0x000001bc0a0f7836 */ /* 0x000fca0000000000 */
[----:B------:R-:W-:-:S04]  /*bdee0*/  ISETP.GE.AND P3, PT, R15, UR7, PT ;  /* 0x000000070f007c0c */ /* 0x000fc8000bf66270 */
[----:B------:R-:W-:Y:S02]  /*bdef0*/  ISETP.LT.AND P6, PT, R11, UR6, !P3 ;  /* 0x000000060b007c0c */ /* 0x000fe4000dfc1270 */
[----:B------:R-:W-:Y:S01]  /*bdf00*/  ISETP.LT.AND P2, PT, R12, UR6, !P3 ;  /* 0x000000060c007c0c */ /* 0x000fe2000df41270 */
[----:B------:R-:W-:-:S04]  /*bdf10*/  IMAD.WIDE R20, R141, 0x4, R2 ;  /* 0x000000048d147825 */ /* 0x000fc800078e0202 */
[----:B------:R-:W-:Y:S01]  /*bdf20*/  IMAD.WIDE R16, R141, 0x4, R4 ;  /* 0x000000048d107825 */ /* 0x000fe200078e0204 */
[----:B------:R-:W-:-:S03]  /*bdf30*/  ISETP.LT.AND P4, PT, R13, UR6, !P3 ;  /* 0x000000060d007c0c */ /* 0x000fc6000df81270 */
[----:B------:R-:W-:Y:S02]  /*bdf40*/  VIADD R0, R10, 0x1bd ;  /* 0x000001bd0a007836 */ /* 0x000fe40000000000 */
[----:B------:R1:W-:Y:S03]  /*bdf50*/  @P6 STG.E desc[UR4][R20.64], R143 ;  /* 0x0000008f14006986 */ /* 0x0003e6000c101904 */
[----:B------:R-:W-:Y:S02]  /*bdf60*/  ISETP.GE.AND P0, PT, R0, UR7, PT ;  /* 0x0000000700007c0c */ /* 0x000fe4000bf06270 */
[----:B------:R-:W-:Y:S01]  /*bdf70*/  ISETP.LT.AND P3, PT, R14, UR6, !P3 ;  /* 0x000000060e007c0c */ /* 0x000fe2000df61270 */
[----:B-1----:R-:W4:Y:S01]  /*bdf80*/  LDL.LU R143, [R1+0x378] ;  /* 0x00037800018f7983 */ /* 0x002f220000300800 */
[----:B------:R-:W-:Y:S01]  /*bdf90*/  ISETP.LT.AND P5, PT, R11, UR6, !P0 ;  /* 0x000000060b007c0c */ /* 0x000fe2000c7a1270 */
[C---:B------:R-:W-:Y:S01]  /*bdfa0*/  IMAD.WIDE R18, R141.reuse, 0x4, R6 ;  /* 0x000000048d127825 */ /* 0x040fe200078e0206 */
[----:B------:R-:W-:Y:S01]  /*bdfb0*/  ISETP.LT.AND P6, PT, R12, UR6, !P0 ;  /* 0x000000060c007c0c */ /* 0x000fe2000c7c1270 */
[----:B---3--:R1:W-:Y:S04]  /*bdfc0*/  @P2 STG.E desc[UR4][R16.64], R140 ;  /* 0x0000008c10002986 */ /* 0x0083e8000c101904 */
[----:B-1----:R-:W3:Y:S01]  /*bdfd0*/  LDL.LU R140, [R1+0x1b6c] ;  /* 0x001b6c00018c7983 */ /* 0x002ee20000300800 */
[----:B------:R-:W-:-:S03]  /*bdfe0*/  IMAD.WIDE R16, R141, 0x4, R8 ;  /* 0x000000048d107825 */ /* 0x000fc600078e0208 */
[----:B------:R-:W3:Y:S04]  /*bdff0*/  LDL.LU R141, [R1+0x136c] ;  /* 0x00136c00018d7983 */ /* 0x000ee80000300800 */
[----:B------:R-:W3:Y:S01]  /*be000*/  LDL.LU R146, [R1+0x2774] ;  /* 0x0027740001927983 */ /* 0x000ee20000300800 */
[----:B------:R-:W-:-:S03]  /*be010*/  IMAD.WIDE R20, R139, 0x4, R4 ;  /* 0x000000048b147825 */ /* 0x000fc600078e0204 */
[----:B--2---:R1:W-:Y:S01]  /*be020*/  @P4 STG.E desc[UR4][R18.64], R147 ;  /* 0x0000009312004986 */ /* 0x0043e2000c101904 */
[----:B------:R-:W-:-:S03]  /*be030*/  ISETP.LT.AND P4, PT, R13, UR6, !P0 ;  /* 0x000000060d007c0c */ /* 0x000fc6000c781270 */
[----:B------:R-:W2:Y:S04]  /*be040*/  LDL.LU R148, [R1+0x207c] ;  /* 0x00207c0001947983 */ /* 0x000ea80000300800 */
[----:B-1----:R-:W2:Y:S01]  /*be050*/  LDL.LU R147, [R1+0x176c] ;  /* 0x00176c0001937983 */ /* 0x002ea20000300800 */
[----:B------:R-:W-:-:S03]  /*be060*/  IMAD.WIDE R18, R139, 0x4, R2 ;  /* 0x000000048b127825 */ /* 0x000fc600078e0202 */
[----:B------:R1:W-:Y:S04]  /*be070*/  @P3 STG.E desc[UR4][R16.64], R150 ;  /* 0x0000009610003986 */ /* 0x0003e8000c101904 */
[----:B------:R-:W-:Y:S01]  /*be080*/  @P5 STG.E desc[UR4][R18.64], R145 ;  /* 0x0000009112005986 */ /* 0x000fe2000c101904 */
[----:B-1----:R-:W-:-:S03]  /*be090*/  IMAD.WIDE R16, R139, 0x4, R6 ;  /* 0x000000048b107825 */ /* 0x002fc600078e0206 */
[----:B----4-:R1:W-:Y:S04]  /*be0a0*/  @P6 STG.E desc[UR4][R20.64], R142 ;  /* 0x0000008e14006986 */ /* 0x0103e8000c101904 */
[----:B-1----:R-:W4:Y:S01]  /*be0b0*/  LDL.LU R142, [R1+0xf7c] ;  /* 0x000f7c00018e7983 */ /* 0x002f220000300800 */
[----:B------:R-:W-:-:S03]  /*be0c0*/  IMAD.WIDE R20, R139, 0x4, R8 ;  /* 0x000000048b147825 */ /* 0x000fc600078e0208 */
[----:B------:R-:W4:Y:S04]  /*be0d0*/  LDL.LU R145, [R1+0x77c] ;  /* 0x00077c0001917983 */ /* 0x000f280000300800 */
[----:B------:R-:W4:Y:S04]  /*be0e0*/  LDL.LU R139, [R1+0x2778] ;  /* 0x00277800018b7983 */ /* 0x000f280000300800 */
[----:B------:R1:W-:Y:S04]  /*be0f0*/  @P4 STG.E desc[UR4][R16.64], R144 ;  /* 0x0000009010004986 */ /* 0x0003e8000c101904 */
[----:B-1----:R-:W4:Y:S01]  /*be100*/  LDL.LU R144, [R1+0xb6c] ;  /* 0x000b6c0001907983 */ /* 0x002f220000300800 */
        /* <DEDUP_REMOVED lines=8> */
[----:B------:R1:W-:Y:S01]  /*be190*/  @P0 STG.E desc[UR4][R20.64], R143 ;  /* 0x0000008f14000986 */ /* 0x0003e2000c101904 */
[----:B------:R-:W-:Y:S01]  /*be1a0*/  ISETP.LT.AND P1, PT, R14, UR6, !P1 ;  /* 0x000000060e007c0c */ /* 0x000fe2000cf21270 */
[----:B------:R-:W-:Y:S02]  /*be1b0*/  IMAD.WIDE R16, R138, 0x4, R4 ;  /* 0x000000048a107825 */ /* 0x000fe400078e0204 */
[----:B------:R-:W-:-:S04]  /*be1c0*/  ISETP.GE.AND P2, PT, R0, UR7, PT ;  /* 0x0000000700007c0c */ /* 0x000fc8000bf46270 */
[----:B------:R-:W-:Y:S01]  /*be1d0*/  ISETP.LT.AND P0, PT, R11, UR6, !P2 ;  /* 0x000000060b007c0c */ /* 0x000fe2000d701270 */
[C---:B-1----:R-:W-:Y:S01]  /*be1e0*/  IMAD.WIDE R20, R138.reuse, 0x4, R8 ;  /* 0x000000048a147825 */ /* 0x042fe200078e0208 */
[----:B---3--:R1:W-:Y:S04]  /*be1f0*/  @P3 STG.E desc[UR4][R18.64], R140 ;  /* 0x0000008c12003986 */ /* 0x0083e8000c101904 */
[----:B-1----:R-:W3:Y:S01]  /*be200*/  LDL.LU R140, [R1+0x37c] ;  /* 0x00037c00018c7983 */ /* 0x002ee20000300800 */
[----:B------:R-:W-:-:S03]  /*be210*/  IMAD.WIDE R18, R138, 0x4, R6 ;  /* 0x000000048a127825 */ /* 0x000fc600078e0206 */
[----:B------:R-:W3:Y:S04]  /*be220*/  LDL.LU R143, [R1+0x1b70] ;  /* 0x001b7000018f7983 */ /* 0x000ee80000300800 */
[----:B------:R-:W3:Y:S01]  /*be230*/  LDL.LU R138, [R1+0x1770] ;  /* 0x00177000018a7983 */ /* 0x000ee20000300800 */
[----:B------:R-:W-:-:S03]  /*be240*/  ISETP.LT.AND P3, PT, R12, UR6, !P2 ;  /* 0x000000060c007c0c */ /* 0x000fc6000d761270 */
[----:B--2---:R1:W-:Y:S04]  /*be250*/  @P6 STG.E desc[UR4][R16.64], R148 ;  /* 0x0000009410006986 */ /* 0x0043e8000c101904 */
[----:B------:R2:W-:Y:S04]  /*be260*/  @P5 STG.E desc[UR4][R18.64], R147 ;  /* 0x0000009312005986 */ /* 0x0005e8000c101904 */
[----:B------:R2:W-:Y:S01]  /*be270*/  @P1 STG.E desc[UR4][R20.64], R141 ;  /* 0x0000008d14001986 */ /* 0x0005e2000c101904 */
[----:B------:R-:W-:Y:S01]  /*be280*/  ISETP.LT.AND P1, PT, R13, UR6, !P2 ;  /* 0x000000060d007c0c */ /* 0x000fe2000d721270 */
[----:B-1----:R-:W-:-:S04]  /*be290*/  IMAD.WIDE R16, R146, 0x4, R2 ;  /* 0x0000000492107825 */ /* 0x002fc800078e0202 */
[C---:B--2---:R-:W-:Y:S01]  /*be2a0*/  IMAD.WIDE R18, R146.reuse, 0x4, R4 ;  /* 0x0000000492127825 */ /* 0x044fe200078e0204 */
[----:B------:R-:W2:Y:S04]  /*be2b0*/  LDL.LU R141, [R1+0x2080] ;  /* 0x00208000018d7983 */ /* 0x000ea80000300800 */
[----:B----4-:R1:W-:Y:S04]  /*be2c0*/  @P0 STG.E desc[UR4][R16.64], R142 ;  /* 0x0000008e10000986 */ /* 0x0103e8000c101904 */
[----:B------:R-:W-:Y:S04]  /*be2d0*/  @P3 STG.E desc[UR4][R18.64], R145 ;  /* 0x0000009112003986 */ /* 0x000fe8000c101904 */
[----:B-1----:R-:W4:Y:S01]  /*be2e0*/  LDL.LU R142, [R1+0x2784] ;  /* 0x00278400018e7983 */ /* 0x002f220000300800 */
[----:B------:R-:W-:-:S03]  /*be2f0*/  IMAD.WIDE R16, R146, 0x4, R6 ;  /* 0x0000000492107825 */ /* 0x000fc600078e0206 */
[----:B------:R-:W4:Y:S04]  /*be300*/  LDL.LU R149, [R1+0x1370] ;  /* 0x0013700001957983 */ /* 0x000f280000300800 */
[----:B------:R-:W4:Y:S04]  /*be310*/  LDL.LU R150, [R1+0xb70] ;  /* 0x000b700001967983 */ /* 0x000f280000300800 */
[----:B------:R1:W-:Y:S04]  /*be320*/  @P1 STG.E desc[UR4][R16.64], R144 ;  /* 0x0000009010001986 */ /* 0x0003e8000c101904 */
[----:B------:R-:W4:Y:S04]  /*be330*/  LDL.LU R147, [R1+0x780] ;  /* 0x0007800001937983 */ /* 0x000f280000300800 */
[----:B-1----:R-:W4:Y:S01]  /*be340*/  LDL.LU R144, [R1+0x380] ;  /* 0x0003800001907983 */ /* 0x002f220000300800 */
[----:B------:R-:W-:Y:S01]  /*be350*/  VIADD R0, R10, 0x1c0 ;  /* 0x000001c00a007836 */ /* 0x000fe20000000000 */
[----:B------:R-:W-:-:S04]  /*be360*/  ISETP.LT.AND P2, PT, R14, UR6, !P2 ;  /* 0x000000060e007c0c */ /* 0x000fc8000d741270 */
[----:B------:R-:W-:-:S04]  /*be370*/  ISETP.GE.AND P4, PT, R0, UR7, PT ;  /* 0x0000000700007c0c */ /* 0x000fc8000bf86270 */
[----:B------:R-:W-:Y:S02]  /*be380*/  ISETP.LT.AND P6, PT, R11, UR6, !P4 ;  /* 0x000000060b007c0c */ /* 0x000fe4000e7c1270 */
[----:B------:R-:W-:Y:S01]  /*be390*/  ISETP.LT.AND P5, PT, R12, UR6, !P4 ;  /* 0x000000060c007c0c */ /* 0x000fe2000e7a1270 */
[----:B------:R-:W-:-:S04]  /*be3a0*/  IMAD.WIDE R18, R146, 0x4, R8 ;  /* 0x0000000492127825 */ /* 0x000fc800078e0208 */
[----:B------:R-:W-:-:S04]  /*be3b0*/  IMAD.WIDE R20, R139, 0x4, R2 ;  /* 0x000000048b147825 */ /* 0x000fc800078e0202 */
[----:B------:R-:W-:Y:S01]  /*be3c0*/  IMAD.WIDE R22, R139, 0x4, R4 ;  /* 0x000000048b167825 */ /* 0x000fe200078e0204 */
[----:B------:R-:W-:-:S03]  /*be3d0*/  ISETP.LT.AND P3, PT, R13, UR6, !P4 ;  /* 0x000000060d007c0c */ /* 0x000fc6000e761270 */
[----:B------:R-:W-:Y:S01]  /*be3e0*/  VIADD R0, R10, 0x1c1 ;  /* 0x000001c10a007836 */ /* 0x000fe20000000000 */
[----:B------:R-:W-:Y:S01]  /*be3f0*/  ISETP.LT.AND P4, PT, R14, UR6, !P4 ;  /* 0x000000060e007c0c */ /* 0x000fe2000e781270 */
[----:B------:R-:W-:-:S03]  /*be400*/  IMAD.WIDE R16, R139, 0x4, R6 ;  /* 0x000000048b107825 */ /* 0x000fc600078e0206 */
[----:B------:R-:W-:Y:S01]  /*be410*/  ISETP.GE.AND P0, PT, R0, UR7, PT ;  /* 0x0000000700007c0c */ /* 0x000fe2000bf06270 */
[----:B---3--:R1:W-:Y:S04]  /*be420*/  @P2 STG.E desc[UR4][R18.64], R140 ;  /* 0x0000008c12002986 */ /* 0x0083e8000c101904 */
[----:B------:R3:W-:Y:S04]  /*be430*/  @P6 STG.E desc[UR4][R20.64], R143 ;  /* 0x0000008f14006986 */ /* 0x0007e8000c101904 */
[----:B------:R3:W-:Y:S04]  /*be440*/  @P5 STG.E desc[UR4][R22.64], R138 ;  /* 0x0000008a16005986 */ /* 0x0007e8000c101904 */
[----:B-1----:R-:W4:Y:S04]  /*be450*/  LDL.LU R140, [R1+0x2794] ;  /* 0x00279400018c7983 */ /* 0x002f280000300800 */
[----:B------:R-:W4:Y:S04]  /*be460*/  LDL.LU R145, [R1+0x2b0] ;  /* 0x0002b00001917983 */ /* 0x000f280000300800 */
[----:B---3--:R-:W3:Y:S04]  /*be470*/  LDL.LU R143, [R1+0x1b74] ;  /* 0x001b7400018f7983 */ /* 0x008ee80000300800 */
[----:B------:R-:W3:Y:S01]  /*be480*/  LDL.LU R138, [R1+0x278c] ;  /* 0x00278c00018a7983 */ /* 0x000ee20000300800 */
[----:B------:R-:W-:-:S02]  /*be490*/  ISETP.LT.AND P6, PT, R11, UR6, !P0 ;  /* 0x000000060b007c0c */ /* 0x000fc4000c7c1270 */
[----:B------:R-:W-:Y:S02]  /*be4a0*/  ISETP.LT.AND P2, PT, R12, UR6, !P0 ;  /* 0x000000060c007c0c */ /* 0x000fe4000c741270 */
[----:B------:R-:W-:Y:S01]  /*be4b0*/  ISETP.LT.AND P5, PT, R13, UR6, !P0 ;  /* 0x000000060d007c0c */ /* 0x000fe2000c7a1270 */
[----:B--2---:R1:W-:Y:S04]  /*be4c0*/  @P3 STG.E desc[UR4][R16.64], R141 ;  /* 0x0000008d10003986 */ /* 0x0043e8000c101904 */
[----:B-1----:R-:W2:Y:S01]  /*be4d0*/  LDL.LU R141, [R1+0x1774] ;  /* 0x00177400018d7983 */ /* 0x002ea20000300800 */
[----:B------:R-:W-:-:S03]  /*be4e0*/  IMAD.WIDE R16, R139, 0x4, R8 ;  /* 0x000000048b107825 */ /* 0x000fc600078e0208 */
[----:B------:R-:W2:Y:S04]  /*be4f0*/  LDL.LU R148, [R1+0x2084] ;  /* 0x0020840001947983 */ /* 0x000ea80000300800 */
[----:B------:R-:W2:Y:S04]  /*be500*/  LDL.LU R146, [R1+0x1374] ;  /* 0x0013740001927983 */ /* 0x000ea80000300800 */
[----:B------:R-:W2:Y:S01]  /*be510*/  LDL.LU R139, [R1+0xb74] ;  /* 0x000b7400018b7983 */ /* 0x000ea20000300800 */
[----:B----4-:R-:W-:-:S04]  /*be520*/  IMAD.WIDE R18, R142, 0x4, R2 ;  /* 0x000000048e127825 */ /* 0x010fc800078e0202 */
[C---:B------:R-:W-:Y:S01]  /*be530*/  IMAD.WIDE R20, R142.reuse, 0x4, R4 ;  /* 0x000000048e147825 */ /* 0x040fe200078e0204 */
[----:B------:R-:W-:Y:S03]  /*be540*/  @P4 STG.E desc[UR4][R16.64], R149 ;  /* 0x0000009510004986 */ /* 0x000fe6000c101904 */
[----:B------:R-:W-:Y:S01]  /*be550*/  IMAD.WIDE R22, R142, 0x4, R6 ;  /* 0x000000048e167825 */ /* 0x000fe200078e0206 */
[----:B------:R-:W-:Y:S04]  /*be560*/  @P6 STG.E desc[UR4][R18.64], R150 ;  /* 0x0000009612006986 */ /* 0x000fe8000c101904 */
[----:B------:R-:W-:Y:S04]  /*be570*/  @P2 STG.E desc[UR4][R20.64], R147 ;  /* 0x0000009314002986 */ /* 0x000fe8000c101904 */
[----:B------:R1:W-:Y:S04]  /*be580*/  @P5 STG.E desc[UR4][R22.64], R144 ;  /* 0x0000009016005986 */ /* 0x0003e8000c101904 */
[----:B-1----:R-:W4:Y:S01]  /*be590*/  LDL.LU R144, [R1+0x784] ;  /* 0x0007840001907983 */ /* 0x002f220000300800 */
[----:B------:R-:W-:Y:S01]  /*be5a0*/  VIADD R0, R10, 0x1c2 ;  /* 0x000001c20a007836 */ /* 0x000fe20000000000 */
[----:B------:R-:W-:-:S04]  /*be5b0*/  ISETP.LT.AND P0, PT, R14, UR6, !P0 ;  /* 0x000000060e007c0c */ /* 0x000fc8000c701270 */
[----:B------:R-:W-:-:S04]  /*be5c0*/  ISETP.GE.AND P1, PT, R0, UR7, PT ;  /* 0x0000000700007c0c */ /* 0x000fc8000bf26270 */
[----:B------:R-:W-:Y:S01]  /*be5d0*/  ISETP.LT.AND P4, PT, R11, UR6, !P1 ;  /* 0x000000060b007c0c */ /* 0x000fe2000cf81270 */
[----:B------:R-:W-:Y:S01]  /*be5e0*/  VIADD R15, R10, 0x1c3 ;  /* 0x000001c30a0f7836 */ /* 0x000fe20000000000 */
[----:B------:R-:W-:Y:S01]  /*be5f0*/  ISETP.LT.AND P5, PT, R12, UR6, !P1 ;  /* 0x000000060c007c0c */ /* 0x000fe2000cfa1270 */
[----:B------:R-:W-:Y:S01]  /*be600*/  IMAD.WIDE R18, R142, 0x4, R8 ;  /* 0x000000048e127825 */ /* 0x000fe200078e0208 */
[----:B------:R-:W-:Y:S01]  /*be610*/  ISETP.LT.AND P2, PT, R13, UR6, !P1 ;  /* 0x000000060d007c0c */ /* 0x000fe2000cf41270 */
[----:B------:R-:W4:Y:S01]  /*be620*/  LDL.LU R142, [R1+0x279c] ;  /* 0x00279c00018e7983 */ /* 0x000f220000300800 */
[----:B------:R-:W-:Y:S02]  /*be630*/  ISETP.GE.AND P3, PT, R15, UR7, PT ;  /* 0x000000070f007c0c */ /* 0x000fe4000bf66270 */
[----:B------:R-:W-:Y:S01]  /*be640*/  ISETP.LT.AND P1, PT, R14, UR6, !P1 ;  /* 0x000000060e007c0c */ /* 0x000fe2000cf21270 */
[----:B------:R-:W4:Y:S01]  /*be650*/  LDL.LU R147, [R1+0x384] ;  /* 0x0003840001937983 */ /* 0x000f220000300800 */
[----:B------:R-:W-:-:S03]  /*be660*/  ISETP.LT.AND P6, PT, R11, UR6, !P3 ;  /* 0x000000060b007c0c */ /* 0x000fc6000dfc1270 */
[----:B------:R1:W-:Y:S01]  /*be670*/  @P0 STG.E desc[UR4][R18.64], R145 ;  /* 0x0000009112000986 */ /* 0x0003e2000c101904 */
[----:B---3--:R-:W-:-:S05]  /*be680*/  IMAD.WIDE R16, R138, 0x4, R2 ;  /* 0x000000048a107825 */ /* 0x008fca00078e0202 */
[----:B------:R3:W-:Y:S01]  /*be690*/  @P4 STG.E desc[UR4][R16.64], R143 ;  /* 0x0000008f10004986 */ /* 0x0007e2000c101904 */
[----:B------:R-:W-:Y:S01]  /*be6a0*/  IMAD.WIDE R20, R138, 0x4, R4 ;  /* 0x000000048a147825 */ /* 0x000fe200078e0204 */
[----:B------:R-:W-:-:S03]  /*be6b0*/  ISETP.LT.AND P4, PT, R12, UR6, !P3 ;  /* 0x000000060c007c0c */ /* 0x000fc6000df81270 */
[C---:B-1----:R-:W-:Y:S01]  /*be6c0*/  IMAD.WIDE R18, R138.reuse, 0x4, R6 ;  /* 0x000000048a127825 */ /* 0x042fe200078e0206 */
[----:B---3--:R-:W3:Y:S03]  /*be6d0*/  LDL.LU R143, [R1+0x2b4] ;  /* 0x0002b400018f7983 */ /* 0x008ee60000300800 */
[----:B------:R-:W-:Y:S02]  /*be6e0*/  IMAD.WIDE R16, R138, 0x4, R8 ;  /* 0x000000048a107825 */ /* 0x000fe400078e0208 */
[----:B------:R-:W3:Y:S04]  /*be6f0*/  LDL.LU R138, [R1+0x27ac] ;  /* 0x0027ac00018a7983 */ /* 0x000ee80000300800 */
[----:B--2---:R1:W-:Y:S04]  /*be700*/  @P5 STG.E desc[UR4][R20.64], R141 ;  /* 0x0000008d14005986 */ /* 0x0043e8000c101904 */
[----:B------:R-:W2:Y:S04]  /*be710*/  LDL.LU R145, [R1+0x1b78] ;  /* 0x001b780001917983 */ /* 0x000ea80000300800 */
[----:B------:R-:W-:Y:S04]  /*be720*/  @P2 STG.E desc[UR4][R18.64], R148 ;  /* 0x0000009412002986 */ /* 0x000fe8000c101904 */
[----:B-1----:R-:W2:Y:S01]  /*be730*/  LDL.LU R141, [R1+0x1778] ;  /* 0x00177800018d7983 */ /* 0x002ea20000300800 */
[----:B------:R-:W-:-:S03]  /*be740*/  IMAD.WIDE R20, R140, 0x4, R2 ;  /* 0x000000048c147825 */ /* 0x000fc600078e0202 */
[----:B------:R1:W-:Y:S04]  /*be750*/  @P1 STG.E desc[UR4][R16.64], R146 ;  /* 0x0000009210001986 */ /* 0x0003e8000c101904 */
[----:B------:R1:W-:Y:S04]  /*be760*/  @P6 STG.E desc[UR4][R20.64], R139 ;  /* 0x0000008b14006986 */ /* 0x0003e8000c101904 */
[----:B-1----:R-:W2:Y:S01]  /*be770*/  LDL.LU R146, [R1+0x2088] ;  /* 0x0020880001927983 */ /* 0x002ea20000300800 */
[----:B------:R-:W-:-:S03]  /*be780*/  IMAD.WIDE R16, R140, 0x4, R4 ;  /* 0x000000048c107825 */ /* 0x000fc600078e0204 */
[----:B------:R-:W2:Y:S04]  /*be790*/  LDL.LU R139, [R1+0x1378] ;  /* 0x00137800018b7983 */ /* 0x000ea80000300800 */
[----:B----4-:R1:W-:Y:S04]  /*be7a0*/  @P4 STG.E desc[UR4][R16.64], R144 ;  /* 0x0000009010004986 */ /* 0x0103e8000c101904 */
[----:B-1----:R-:W4:Y:S01]  /*be7b0*/  LDL.LU R144, [R1+0xb78] ;  /* 0x000b780001907983 */ /* 0x002f220000300800 */
[----:B------:R-:W-:Y:S01]  /*be7c0*/  VIADD R0, R10, 0x1c4 ;  /* 0x000001c40a007836 */ /* 0x000fe20000000000 */
[----:B------:R-:W-:-:S02]  /*be7d0*/  ISETP.LT.AND P2, PT, R13, UR6, !P3 ;  /* 0x000000060d007c0c */ /* 0x000fc4000df41270 */
[----:B------:R-:W-:Y:S02]  /*be7e0*/  ISETP.LT.AND P3, PT, R14, UR6, !P3 ;  /* 0x000000060e007c0c */ /* 0x000fe4000df61270 */
[----:B------:R-:W-:Y:S01]  /*be7f0*/  ISETP.GE.AND P0, PT, R0, UR7, PT ;  /* 0x0000000700007c0c */ /* 0x000fe2000bf06270 */
[----:B------:R-:W-:-:S03]  /*be800*/  IMAD.WIDE R18, R140, 0x4, R6 ;  /* 0x000000048c127825 */ /* 0x000fc600078e0206 */
[----:B------:R-:W-:Y:S01]  /*be810*/  ISETP.LT.AND P5, PT, R11, UR6, !P0 ;  /* 0x000000060b007c0c */ /* 0x000fe2000c7a1270 */
[----:B------:R-:W-:Y:S01]  /*be820*/  IMAD.WIDE R16, R140, 0x4, R8 ;  /* 0x000000048c107825 */ /* 0x000fe200078e0208 */
[----:B------:R-:W-:Y:S01]  /*be830*/  ISETP.LT.AND P6, PT, R12, UR6, !P0 ;  /* 0x000000060c007c0c */ /* 0x000fe2000c7c1270 */
[----:B------:R-:W4:Y:S02]  /*be840*/  LDL.LU R140, [R1+0x27b4] ;  /* 0x0027b400018c7983 */ /* 0x000f240000300800 */
[----:B------:R-:W-:Y:S02]  /*be850*/  VIADD R15, R10, 0x1c5 ;  /* 0x000001c50a0f7836 */ /* 0x000fe40000000000 */
[----:B------:R1:W-:Y:S01]  /*be860*/  @P2 STG.E desc[UR4][R18.64], R147 ;  /* 0x0000009312002986 */ /* 0x0003e2000c101904 */
[----:B------:R-:W-:-:S03]  /*be870*/  ISETP.LT.AND P2, PT, R13, UR6, !P0 ;  /* 0x000000060d007c0c */ /* 0x000fc6000c741270 */
[----:B------:R-:W4:Y:S01]  /*be880*/  LDL.LU R150, [R1+0x788] ;  /* 0x0007880001967983 */ /* 0x000f220000300800 */
[----:B------:R-:W-:-:S03]  /*be890*/  ISETP.LT.AND P0, PT, R14, UR6, !P0 ;  /* 0x000000060e007c0c */ /* 0x000fc6000c701270 */
[----:B------:R-:W4:Y:S01]  /*be8a0*/  LDL.LU R148, [R1+0x388] ;  /* 0x0003880001947983 */ /* 0x000f220000300800 */
[----:B------:R-:W-:Y:S01]  /*be8b0*/  ISETP.GE.AND P1, PT, R15, UR7, PT ;  /* 0x000000070f007c0c */ /* 0x000fe2000bf26270 */
[----:B------:R-:W-:-:S04]  /*be8c0*/  IMAD.WIDE R20, R142, 0x4, R4 ;  /* 0x000000048e147825 */ /* 0x000fc800078e0204 */
[----:B-1----:R-:W-:Y:S01]  /*be8d0*/  IMAD.WIDE R18, R142, 0x4, R2 ;  /* 0x000000048e127825 */ /* 0x002fe200078e0202 */
[----:B---3--:R1:W-:Y:S01]  /*be8e0*/  @P3 STG.E desc[UR4][R16.64], R143 ;  /* 0x0000008f10003986 */ /* 0x0083e2000c101904 */
[----:B------:R-:W-:-:S03]  /*be8f0*/  ISETP.LT.AND P3, PT, R11, UR6, !P1 ;  /* 0x000000060b007c0c */ /* 0x000fc6000cf61270 */
[----:B-1----:R-:W3:Y:S04]  /*be900*/  LDL.LU R143, [R1+0x2b8] ;  /* 0x0002b800018f7983 */ /* 0x002ee80000300800 */
[----:B--2---:R1:W-:Y:S04]  /*be910*/  @P5 STG.E desc[UR4][R18.64], R145 ;  /* 0x0000009112005986 */ /* 0x0043e8000c101904 */
[----:B------:R2:W-:Y:S04]  /*be920*/  @P6 STG.E desc[UR4][R20.64], R141 ;  /* 0x0000008d14006986 */ /* 0x0005e8000c101904 */
[----:B------:R-:W3:Y:S01]  /*be930*/  LDL.LU R147, [R1+0x1b7c] ;  /* 0x001b7c0001937983 */ /* 0x000ee20000300800 */
[----:B-1----:R-:W-:-:S03]  /*be940*/  IMAD.WIDE R18, R142, 0x4, R6 ;  /* 0x000000048e127825 */ /* 0x002fc600078e0206 */
        /* <DEDUP_REMOVED lines=8> */
[----:B------:R-:W2:Y:S04]  /*be9d0*/  LDL.LU R146, [R1+0x137c] ;  /* 0x00137c0001927983 */ /* 0x000ea80000300800 */
[----:B----4-:R1:W-:Y:S04]  /*be9e0*/  @P3 STG.E desc[UR4][R16.64], R144 ;  /* 0x0000009010003986 */ /* 0x0103e8000c101904 */
[----:B-1----:R-:W4:Y:S01]  /*be9f0*/  LDL.LU R144, [R1+0xb7c] ;  /* 0x000b7c0001907983 */ /* 0x002f220000300800 */
[----:B------:R-:W-:Y:S01]  /*bea00*/  ISETP.LT.AND P6, PT, R12, UR6, !P1 ;  /* 0x000000060c007c0c */ /* 0x000fe2000cfc1270 */
[----:B------:R-:W-:Y:S01]  /*bea10*/  VIADD R0, R10, 0x1c6 ;  /* 0x000001c60a007836 */ /* 0x000fe20000000000 */
[----:B------:R-:W-:-:S02]  /*bea20*/  ISETP.LT.AND P5, PT, R13, UR6, !P1 ;  /* 0x000000060d007c0c */ /* 0x000fc4000cfa1270 */
[----:B------:R-:W-:Y:S02]  /*bea30*/  ISETP.LT.AND P1, PT, R14, UR6, !P1 ;  /* 0x000000060e007c0c */ /* 0x000fe4000cf21270 */
[----:B------:R-:W-:Y:S01]  /*bea40*/  ISETP.GE.AND P4, PT, R0, UR7, PT ;  /* 0x0000000700007c0c */ /* 0x000fe2000bf86270 */
[----:B------:R-:W-:-:S03]  /*bea50*/  IMAD.WIDE R18, R138, 0x4, R4 ;  /* 0x000000048a127825 */ /* 0x000fc600078e0204 */
[----:B------:R-:W-:Y:S01]  /*bea60*/  ISETP.LT.AND P0, PT, R11, UR6, !P4 ;  /* 0x000000060b007c0c */ /* 0x000fe2000e701270 */
[----:B------:R-:W-:Y:S01]  /*bea70*/  IMAD.WIDE R16, R138, 0x4, R6 ;  /* 0x000000048a107825 */ /* 0x000fe200078e0206 */
[----:B------:R-:W-:-:S03]  /*bea80*/  ISETP.LT.AND P3, PT, R12, UR6, !P4 ;  /* 0x000000060c007c0c */ /* 0x000fc6000e761270 */
[----:B------:R-:W-:Y:S01]  /*bea90*/  IMAD.WIDE R20, R138, 0x4, R8 ;  /* 0x000000048a147825 */ /* 0x000fe200078e0208 */
[----:B------:R1:W-:Y:S03]  /*beaa0*/  @P6 STG.E desc[UR4][R18.64], R150 ;  /* 0x0000009612006986 */ /* 0x0003e6000c101904 */
[----:B------:R-:W-:Y:S01]  /*beab0*/  VIADD R0, R10, 0x1c7 ;  /* 0x000001c70a007836 */ /* 0x000fe20000000000 */
[----:B------:R1:W-:Y:S04]  /*beac0*/  @P5 STG.E desc[UR4][R16.64], R148 ;  /* 0x0000009410005986 */ /* 0x0003e8000c101904 */
[----:B------:R-:W-:Y:S01]  /*bead0*/  ISETP.GE.AND P2, PT, R0, UR7, PT ;  /* 0x0000000700007c0c */ /* 0x000fe2000bf46270 */
[----:B------:R-:W4:Y:S01]  /*beae0*/  LDL.LU R138, [R1+0x27c4] ;  /* 0x0027c400018a7983 */ /* 0x000f220000300800 */
[----:B-1----:R-:W-:-:S02]  /*beaf0*/  IMAD.WIDE R18, R140, 0x4, R4 ;  /* 0x000000048c127825 */ /* 0x002fc400078e0204 */
[----:B------:R-:W-:Y:S02]  /*beb00*/  ISETP.LT.AND P6, PT, R11, UR6, !P2 ;  /* 0x000000060b007c0c */ /* 0x000fe4000d7c1270 */
[----:B------:R-:W-:Y:S01]  /*beb10*/  IMAD.WIDE R16, R140, 0x4, R2 ;  /* 0x000000048c107825 */ /* 0x000fe200078e0202 */
[----:B------:R-:W-:Y:S01]  /*beb20*/  ISETP.LT.AND P5, PT, R12, UR6, !P2 ;  /* 0x000000060c007c0c */ /* 0x000fe2000d7a1270 */
[----:B---3--:R1:W-:Y:S01]  /*beb30*/  @P1 STG.E desc[UR4][R20.64], R143 ;  /* 0x0000008f14001986 */ /* 0x0083e2000c101904 */
[----:B------:R-:W-:Y:S02]  /*beb40*/  ISETP.LT.AND P1, PT, R13, UR6, !P4 ;  /* 0x000000060d007c0c */ /* 0x000fe4000e721270 */
[----:B------:R-:W-:Y:S01]  /*beb50*/  ISETP.LT.AND P4, PT, R14, UR6, !P4 ;  /* 0x000000060e007c0c */ /* 0x000fe2000e781270 */
[----:B-1----:R-:W3:Y:S04]  /*beb60*/  LDL.LU R143, [R1+0x38c] ;  /* 0x00038c00018f7983 */ /* 0x002ee80000300800 */
[----:B------:R1:W-:Y:S04]  /*beb70*/  @P0 STG.E desc[UR4][R16.64], R147 ;  /* 0x0000009310000986 */ /* 0x0003e8000c101904 */
[----:B------:R1:W-:Y:S02]  /*beb80*/  @P3 STG.E desc[UR4][R18.64], R145 ;  /* 0x0000009112003986 */ /* 0x0003e4000c101904 */
[----:B-1----:R-:W-:-:S04]  /*beb90*/  IMAD.WIDE R16, R140, 0x4, R6 ;  /* 0x000000048c107825 */ /* 0x002fc800078e0206 */
[----:B------:R-:W-:Y:S02]  /*beba0*/  IMAD.WIDE R18, R140, 0x4, R8 ;  /* 0x000000048c127825 */ /* 0x000fe400078e0208 */
[----:B------:R-:W3:Y:S02]  /*bebb0*/  LDL.LU R140, [R1+0x2bc] ;  /* 0x0002bc00018c7983 */ /* 0x000ee40000300800 */
[C---:B--2---:R-:W-:Y:S02]  /*bebc0*/  IMAD.WIDE R20, R142.reuse, 0x4, R2 ;  /* 0x000000048e147825 */ /* 0x044fe400078e0202 */
[----:B------:R-:W2:Y:S02]  /*bebd0*/  LDL.LU R150, [R1+0x260] ;  /* 0x0002600001967983 */ /* 0x000ea40000300800 */
[----:B------:R-:W-:Y:S02]  /*bebe0*/  IMAD.WIDE R22, R142, 0x4, R4 ;  /* 0x000000048e167825 */ /* 0x000fe400078e0204 */
[----:B------:R-:W2:Y:S04]  /*bebf0*/  LDL.LU R147, [R1+0x210] ;  /* 0x0002100001937983 */ /* 0x000ea80000300800 */
[----:B------:R1:W-:Y:S04]  /*bec00*/  @P1 STG.E desc[UR4][R16.64], R139 ;  /* 0x0000008b10001986 */ /* 0x0003e8000c101904 */
[----:B------:R1:W-:Y:S04]  /*bec10*/  @P4 STG.E desc[UR4][R18.64], R146 ;  /* 0x0000009212004986 */ /* 0x0003e8000c101904 */
[----:B-1----:R-:W2:Y:S04]  /*bec20*/  LDL.LU R139, [R1+0x1f0] ;  /* 0x0001f000018b7983 */ /* 0x002ea80000300800 */
[----:B------:R-:W2:Y:S04]  /*bec30*/  LDL.LU R145, [R1+0x1b0] ;  /* 0x0001b00001917983 */ /* 0x000ea80000300800 */
[----:B------:R-:W2:Y:S04]  /*bec40*/  LDL.LU R146, [R1+0x190] ;  /* 0x0001900001927983 */ /* 0x000ea80000300800 */
[----:B----4-:R-:W-:Y:S04]  /*bec50*/  @P6 STG.E desc[UR4][R20.64], R144 ;  /* 0x0000009014006986 */ /* 0x010fe8000c101904 */
[----:B------:R1:W-:Y:S04]  /*bec60*/  @P5 STG.E desc[UR4][R22.64], R141 ;  /* 0x0000008d16005986 */ /* 0x0003e8000c101904 */
[----:B-1----:R-:W4:Y:S01]  /*bec70*/  LDL.LU R141, [R1+0x27cc] ;  /* 0x0027cc00018d7983 */ /* 0x002f220000300800 */
[----:B------:R-:W-:Y:S01]  /*bec80*/  VIADD R0, R10, 0x1c8 ;  /* 0x000001c80a007836 */ /* 0x000fe20000000000 */
[----:B------:R-:W-:Y:S01]  /*bec90*/  ISETP.LT.AND P3, PT, R13, UR6, !P2 ;  /* 0x000000060d007c0c */ /* 0x000fe2000d761270 */
[----:B------:R-:W-:Y:S01]  /*beca0*/  IMAD.WIDE R16, R142, 0x4, R6 ;  /* 0x000000048e107825 */ /* 0x000fe200078e0206 */
[----:B------:R-:W4:Y:S02]  /*becb0*/  LDL.LU R144, [R1+0x27d8] ;  /* 0x0027d80001907983 */ /* 0x000f240000300800 */
[----:B------:R-:W-:-:S02]  /*becc0*/  ISETP.GE.AND P0, PT, R0, UR7, PT ;  /* 0x0000000700007c0c */ /* 0x000fc4000bf06270 */
[----:B------:R-:W-:Y:S02]  /*becd0*/  ISETP.LT.AND P2, PT, R14, UR6, !P2 ;  /* 0x000000060e007c0c */ /* 0x000fe4000d741270 */
[----:B------:R-:W-:Y:S02]  /*bece0*/  ISETP.LT.AND P6, PT, R11, UR6, !P0 ;  /* 0x000000060b007c0c */ /* 0x000fe4000c7c1270 */
[----:B------:R-:W-:Y:S02]  /*becf0*/  ISETP.LT.AND P4, PT, R12, UR6, !P0 ;  /* 0x000000060c007c0c */ /* 0x000fe4000c781270 */
[----:B------:R-:W-:Y:S01]  /*bed00*/  ISETP.LT.AND P5, PT, R13, UR6, !P0 ;  /* 0x000000060d007c0c */ /* 0x000fe2000c7a1270 */
[----:B------:R-:W-:Y:S02]  /*bed10*/  VIADD R0, R10, 0x1c9 ;  /* 0x000001c90a007836 */ /* 0x000fe40000000000 */
[----:B------:R-:W-:-:S03]  /*bed20*/  IMAD.WIDE R18, R138, 0x4, R2 ;  /* 0x000000048a127825 */ /* 0x000fc600078e0202 */
[----:B------:R-:W-:Y:S01]  /*bed30*/  ISETP.GE.AND P1, PT, R0, UR7, PT ;  /* 0x0000000700007c0c */ /* 0x000fe2000bf26270 */
[----:B------:R-:W-:Y:S01]  /*bed40*/  IMAD.WIDE R20, R138, 0x4, R4 ;  /* 0x000000048a147825 */ /* 0x000fe200078e0204 */
[----:B------:R-:W-:-:S03]  /*bed50*/  ISETP.LT.AND P0, PT, R14, UR6, !P0 ;  /* 0x000000060e007c0c */ /* 0x000fc6000c701270 */
[----:B------:R-:W-:Y:S01]  /*bed60*/  IMAD.WIDE R22, R138, 0x4, R6 ;  /* 0x000000048a167825 */ /* 0x000fe200078e0206 */
[----:B---3--:R1:W-:Y:S03]  /*bed70*/  @P3 STG.E desc[UR4][R16.64], R143 ;  /* 0x0000008f10003986 */ /* 0x0083e6000c101904 */
[----:B-1----:R-:W-:Y:S02]  /*bed80*/  IMAD.WIDE R16, R142, 0x4, R8 ;  /* 0x000000048e107825 */ /* 0x002fe400078e0208 */
[----:B------:R-:W3:Y:S04]  /*bed90*/  LDL.LU R142, [R1+0x160] ;  /* 0x00016000018e7983 */ /* 0x000ee80000300800 */
[----:B------:R-:W3:Y:S04]  /*beda0*/  LDL.LU R148, [R1+0x130] ;  /* 0x0001300001947983 */ /* 0x000ee80000300800 */
[----:B------:R-:W3:Y:S04]  /*bedb0*/  LDL.LU R143, [R1+0x110] ;  /* 0x00011000018f7983 */ /* 0x000ee80000300800 */
[----:B------:R1:W-:Y:S01]  /*bedc0*/  @P2 STG.E desc[UR4][R16.64], R140 ;  /* 0x0000008c10002986 */ /* 0x0003e2000c101904 */
[----:B------:R-:W-:-:S03]  /*bedd0*/  ISETP.LT.AND P2, PT, R11, UR6, !P1 ;  /* 0x000000060b007c0c */ /* 0x000fc6000cf41270 */
[----:B--2---:R2:W-:Y:S04]  /*bede0*/  @P6 STG.E desc[UR4][R18.64], R150 ;  /* 0x0000009612006986 */ /* 0x0045e8000c101904 */
[----:B------:R-:W-:Y:S04]  /*bedf0*/  @P4 STG.E desc[UR4][R20.64], R147 ;  /* 0x0000009314004986 */ /* 0x000fe8000c101904 */
[----:B-1----:R-:W3:Y:S04]  /*bee00*/  LDL.LU R140, [R1+0x264] ;  /* 0x00026400018c7983 */ /* 0x002ee80000300800 */
[----:B------:R1:W-:Y:S01]  /*bee10*/  @P5 STG.E desc[UR4][R22.64], R139 ;  /* 0x0000008b16005986 */ /* 0x0003e2000c101904 */
[----:B--2---:R-:W-:-:S03]  /*bee20*/  IMAD.WIDE R18, R138, 0x4, R8 ;  /* 0x000000048a127825 */ /* 0x004fc600078e0208 */
[----:B-1----:R-:W2:Y:S04]  /*bee30*/  LDL.LU R139, [R1+0x214] ;  /* 0x00021400018b7983 */ /* 0x002ea80000300800 */
[----:B------:R1:W-:Y:S04]  /*bee40*/  @P0 STG.E desc[UR4][R18.64], R145 ;  /* 0x0000009112000986 */ /* 0x0003e8000c101904 */
[----:B------:R-:W2:Y:S04]  /*bee50*/  LDL.LU R138, [R1+0x27ec] ;  /* 0x0027ec00018a7983 */ /* 0x000ea80000300800 */
[----:B------:R-:W2:Y:S01]  /*bee60*/  LDL.LU R147, [R1+0x1f4] ;  /* 0x0001f40001937983 */ /* 0x000ea20000300800 */
[----:B----4-:R-:W-:-:S04]  /*bee70*/  IMAD.WIDE R16, R141, 0x4, R2 ;  /* 0x000000048d107825 */ /* 0x010fc800078e0202 */
[C---:B------:R-:W-:Y:S01]  /*bee80*/  IMAD.WIDE R20, R141.reuse, 0x4, R4 ;  /* 0x000000048d147825 */ /* 0x040fe200078e0204 */
[----:B------:R4:W-:Y:S03]  /*bee90*/  @P2 STG.E desc[UR4][R16.64], R146 ;  /* 0x0000009210002986 */ /* 0x0009e6000c101904 */
[----:B-1----:R-:W-:-:S04]  /*beea0*/  IMAD.WIDE R18, R141, 0x4, R6 ;  /* 0x000000048d127825 */ /* 0x002fc800078e0206 */
[----:B----4-:R-:W-:Y:S02]  /*beeb0*/  IMAD.WIDE R16, R141, 0x4, R8 ;  /* 0x000000048d107825 */ /* 0x010fe400078e0208 */
[----:B------:R-:W4:Y:S02]  /*beec0*/  LDL.LU R141, [R1+0x1b4] ;  /* 0x0001b400018d7983 */ /* 0x000f240000300800 */
[----:B------:R-:W-:Y:S01]  /*beed0*/  VIADD R15, R10, 0x1ca ;  /* 0x000001ca0a0f7836 */ /* 0x000fe20000000000 */
[----:B------:R-:W-:Y:S01]  /*beee0*/  ISETP.LT.AND P5, PT, R12, UR6, !P1 ;  /* 0x000000060c007c0c */ /* 0x000fe2000cfa1270 */
[----:B------:R-:W4:Y:S01]  /*beef0*/  LDL.LU R146, [R1+0x27f0] ;  /* 0x0027f00001927983 */ /* 0x000f220000300800 */
[----:B------:R-:W-:Y:S02]  /*bef00*/  ISETP.LT.AND P4, PT, R13, UR6, !P1 ;  /* 0x000000060d007c0c */ /* 0x000fe4000cf81270 */
[----:B------:R-:W-:Y:S01]  /*bef10*/  ISETP.LT.AND P1, PT, R14, UR6, !P1 ;  /* 0x000000060e007c0c */ /* 0x000fe2000cf21270 */
[----:B------:R-:W4:Y:S01]  /*bef20*/  LDL.LU R145, [R1+0x194] ;  /* 0x0001940001917983 */ /* 0x000f220000300800 */
[----:B------:R-:W-:-:S04]  /*bef30*/  ISETP.GE.AND P3, PT, R15, UR7, PT ;  /* 0x000000070f007c0c */ /* 0x000fc8000bf66270 */
[----:B------:R-:W-:Y:S02]  /*bef40*/  ISETP.LT.AND P6, PT, R11, UR6, !P3 ;  /* 0x000000060b007c0c */ /* 0x000fe4000dfc1270 */
[----:B------:R-:W-:Y:S01]  /*bef50*/  ISETP.LT.AND P2, PT, R12, UR6, !P3 ;  /* 0x000000060c007c0c */ /* 0x000fe2000df41270 */
[----:B---3--:R1:W-:Y:S04]  /*bef60*/  @P5 STG.E desc[UR4][R20.64], R142 ;  /* 0x0000008e14005986 */ /* 0x0083e8000c101904 */
[----:B------:R-:W-:Y:S04]  /*bef70*/  @P4 STG.E desc[UR4][R18.64], R148 ;  /* 0x0000009412004986 */ /* 0x000fe8000c101904 */
[----:B------:R3:W-:Y:S01]  /*bef80*/  @P1 STG.E desc[UR4][R16.64], R143 ;  /* 0x0000008f10001986 */ /* 0x0007e2000c101904 */
[----:B-1----:R-:W-:-:S03]  /*bef90*/  IMAD.WIDE R20, R144, 0x4, R2 ;  /* 0x0000000490147825 */ /* 0x002fc600078e0202 */
[----:B------:R-:W4:Y:S01]  /*befa0*/  LDL.LU R142, [R1+0x164] ;  /* 0x00016400018e7983 */ /* 0x000f220000300800 */
[----:B------:R-:W-:Y:S02]  /*befb0*/  ISETP.LT.AND P4, PT, R13, UR6, !P3 ;  /* 0x000000060d007c0c */ /* 0x000fe4000df81270 */
[----:B------:R-:W-:Y:S01]  /*befc0*/  ISETP.LT.AND P3, PT, R14, UR6, !P3 ;  /* 0x000000060e007c0c */ /* 0x000fe2000df61270 */
[C---:B---3--:R-:W-:Y:S01]  /*befd0*/  IMAD.WIDE R16, R144.reuse, 0x4, R4 ;  /* 0x0000000490107825 */ /* 0x048fe200078e0204 */
[----:B------:R-:W3:Y:S04]  /*befe0*/  LDL.LU R143, [R1+0x134] ;  /* 0x00013400018f7983 */ /* 0x000ee80000300800 */
[----:B------:R1:W-:Y:S01]  /*beff0*/  @P6 STG.E desc[UR4][R20.64], R140 ;  /* 0x0000008c14006986 */ /* 0x0003e2000c101904 */
[----:B------:R-:W-:-:S03]  /*bf000*/  IMAD.WIDE R18, R144, 0x4, R6 ;  /* 0x0000000490127825 */ /* 0x000fc600078e0206 */
[----:B-1----:R-:W3:Y:S04]  /*bf010*/  LDL.LU R140, [R1+0x114] ;  /* 0x00011400018c7983 */ /* 0x002ee80000300800 */
[----:B--2---:R1:W-:Y:S04]  /*bf020*/  @P2 STG.E desc[UR4][R16.64], R139 ;  /* 0x0000008b10002986 */ /* 0x0043e8000c101904 */
[----:B-1----:R-:W2:Y:S01]  /*bf030*/  LDL.LU R139, [R1+0x268] ;  /* 0x00026800018b7983 */ /* 0x002ea20000300800 */
[----:B------:R-:W-:-:S03]  /*bf040*/  IMAD.WIDE R16, R144, 0x4, R8 ;  /* 0x0000000490107825 */ /* 0x000fc600078e0208 */
[----:B------:R-:W2:Y:S04]  /*bf050*/  LDL.LU R144, [R1+0x27f4] ;  /* 0x0027f40001907983 */ /* 0x000ea80000300800 */
[----:B------:R-:W-:Y:S04]  /*bf060*/  @P4 STG.E desc[UR4][R18.64], R147 ;  /* 0x0000009312004986 */ /* 0x000fe8000c101904 */
        /* <DEDUP_REMOVED lines=11> */
[----:B------:R-:W-:Y:S02]  /*bf120*/  ISETP.LT.AND P4, PT, R13, UR6, !P0 ;  /* 0x000000060d007c0c */ /* 0x000fe4000c781270 */
[----:B------:R-:W-:Y:S01]  /*bf130*/  ISETP.LT.AND P0, PT, R14, UR6, !P0 ;  /* 0x000000060e007c0c */ /* 0x000fe2000c701270 */
[----:B------:R-:W-:Y:S01]  /*bf140*/  IMAD.WIDE R18, R138, 0x4, R2 ;  /* 0x000000048a127825 */ /* 0x000fe200078e0202 */
[----:B------:R-:W-:-:S03]  /*bf150*/  ISETP.LT.AND P3, PT, R11, UR6, !P1 ;  /* 0x000000060b007c0c */ /* 0x000fc6000cf61270 */
[C---:B------:R-:W-:Y:S01]  /*bf160*/  IMAD.WIDE R20, R138.reuse, 0x4, R4 ;  /* 0x000000048a147825 */ /* 0x040fe200078e0204 */
[----:B------:R1:W-:Y:S03]  /*bf170*/  @P5 STG.E desc[UR4][R18.64], R145 ;  /* 0x0000009112005986 */ /* 0x0003e6000c101904 */
[----:B------:R-:W-:Y:S01]  /*bf180*/  IMAD.WIDE R16, R138, 0x4, R6 ;  /* 0x000000048a107825 */ /* 0x000fe200078e0206 */
[----:B------:R-:W-:-:S03]  /*bf190*/  ISETP.LT.AND P5, PT, R13, UR6, !P1 ;  /* 0x000000060d007c0c */ /* 0x000fc6000cfa1270 */
[----:B-1----:R-:W-:Y:S01]  /*bf1a0*/  IMAD.WIDE R18, R138, 0x4, R8 ;  /* 0x000000048a127825 */ /* 0x002fe200078e0208 */
[----:B------:R-:W4:Y:S04]  /*bf1b0*/  LDL.LU R145, [R1+0x168] ;  /* 0x0001680001917983 */ /* 0x000f280000300800 */
[----:B------:R-:W4:Y:S04]  /*bf1c0*/  LDL.LU R138, [R1+0x21c] ;  /* 0x00021c00018a7983 */ /* 0x000f280000300800 */
[----:B------:R1:W-:Y:S01]  /*bf1d0*/  @P6 STG.E desc[UR4][R20.64], R142 ;  /* 0x0000008e14006986 */ /* 0x0003e2000c101904 */
[----:B------:R-:W-:-:S02]  /*bf1e0*/  ISETP.LT.AND P6, PT, R12, UR6, !P1 ;  /* 0x000000060c007c0c */ /* 0x000fc4000cfc1270 */
[----:B------:R-:W-:Y:S01]  /*bf1f0*/  ISETP.LT.AND P1, PT, R14, UR6, !P1 ;  /* 0x000000060e007c0c */ /* 0x000fe2000cf21270 */
[----:B---3--:R3:W-:Y:S01]  /*bf200*/  @P4 STG.E desc[UR4][R16.64], R143 ;  /* 0x0000008f10004986 */ /* 0x0087e2000c101904 */
[----:B-1----:R-:W-:-:S03]  /*bf210*/  IMAD.WIDE R20, R146, 0x4, R2 ;  /* 0x0000000492147825 */ /* 0x002fc600078e0202 */
[----:B------:R-:W4:Y:S04]  /*bf220*/  LDL.LU R142, [R1+0x27fc] ;  /* 0x0027fc00018e7983 */ /* 0x000f280000300800 */
[----:B---3--:R-:W3:Y:S04]  /*bf230*/  LDL.LU R143, [R1+0x138] ;  /* 0x00013800018f7983 */ /* 0x008ee80000300800 */
[----:B------:R1:W-:Y:S01]  /*bf240*/  @P0 STG.E desc[UR4][R18.64], R140 ;  /* 0x0000008c12000986 */ /* 0x0003e2000c101904 */
[----:B------:R-:W-:-:S03]  /*bf250*/  IMAD.WIDE R16, R146, 0x4, R4 ;  /* 0x0000000492107825 */ /* 0x000fc600078e0204 */
[----:B-1----:R-:W3:Y:S01]  /*bf260*/  LDL.LU R140, [R1+0x118] ;  /* 0x00011800018c7983 */ /* 0x002ee20000300800 */
[----:B------:R-:W-:-:S03]  /*bf270*/  IMAD.WIDE R18, R146, 0x4, R6 ;  /* 0x0000000492127825 */ /* 0x000fc600078e0206 */
[----:B--2---:R1:W-:Y:S04]  /*bf280*/  @P3 STG.E desc[UR4][R20.64], R139 ;  /* 0x0000008b14003986 */ /* 0x0043e8000c101904 */
[----:B-1----:R-:W2:Y:S01]  /*bf290*/  LDL.LU R139, [R1+0x26c] ;  /* 0x00026c00018b7983 */ /* 0x002ea20000300800 */
[----:B------:R-:W-:-:S03]  /*bf2a0*/  IMAD.WIDE R20, R146, 0x4, R8 ;  /* 0x0000000492147825 */ /* 0x000fc600078e0208 */
[----:B------:R-:W-:Y:S04]  /*bf2b0*/  @P6 STG.E desc[UR4][R16.64], R150 ;  /* 0x0000009610006986 */ /* 0x000fe8000c101904 */
[----:B------:R-:W-:Y:S04]  /*bf2c0*/  @P5 STG.E desc[UR4][R18.64], R148 ;  /* 0x0000009412005986 */ /* 0x000fe8000c101904 */
[----:B------:R-:W2:Y:S04]  /*bf2d0*/  LDL.LU R146, [R1+0x2804] ;  /* 0x0028040001927983 */ /* 0x000ea80000300800 */
        /* <DEDUP_REMOVED lines=19> */
[----:B------:R-:W-:Y:S01]  /*bf410*/  ISETP.LT.AND P3, PT, R13, UR6, !P4 ;  /* 0x000000060d007c0c */ /* 0x000fe2000e761270 */
[----:B-1----:R-:W-:-:S02]  /*bf420*/  IMAD.WIDE R16, R144, 0x4, R6 ;  /* 0x0000000490107825 */ /* 0x002fc400078e0206 */
[----:B------:R-:W4:Y:S02]  /*bf430*/  LDL.LU R147, [R1+0x13c] ;  /* 0x00013c0001937983 */ /* 0x000f240000300800 */
[----:B------:R-:W-:-:S04]  /*bf440*/  IMAD.WIDE R18, R144, 0x4, R8 ;  /* 0x0000000490127825 */ /* 0x000fc800078e0208 */
[----:B------:R-:W-:-:S04]  /*bf450*/  IMAD.WIDE R20, R142, 0x4, R2 ;  /* 0x000000048e147825 */ /* 0x000fc800078e0202 */
[C---:B------:R-:W-:Y:S01]  /*bf460*/  IMAD.WIDE R22, R142.reuse, 0x4, R4 ;  /* 0x000000048e167825 */ /* 0x040fe200078e0204 */
[----:B---3--:R1:W-:Y:S04]  /*bf470*/  @P1 STG.E desc[UR4][R16.64], R143 ;  /* 0x0000008f10001986 */ /* 0x0083e8000c101904 */
[----:B-1----:R-:W3:Y:S04]  /*bf480*/  LDL.LU R143, [R1+0x11c] ;  /* 0x00011c00018f7983 */ /* 0x002ee80000300800 */
[----:B------:R1:W-:Y:S01]  /*bf490*/  @P2 STG.E desc[UR4][R18.64], R140 ;  /* 0x0000008c12002986 */ /* 0x0003e2000c101904 */
[----:B------:R-:W-:-:S03]  /*bf4a0*/  IMAD.WIDE R16, R142, 0x4, R6 ;  /* 0x000000048e107825 */ /* 0x000fc600078e0206 */
[----:B-1----:R-:W3:Y:S04]  /*bf4b0*/  LDL.LU R140, [R1+0xd0] ;  /* 0x0000d000018c7983 */ /* 0x002ee80000300800 */
[----:B--2---:R1:W-:Y:S04]  /*bf4c0*/  @P6 STG.E desc[UR4][R20.64], R139 ;  /* 0x0000008b14006986 */ /* 0x0043e8000c101904 */
[----:B------:R2:W-:Y:S04]  /*bf4d0*/  @P5 STG.E desc[UR4][R22.64], R138 ;  /* 0x0000008a16005986 */ /* 0x0005e8000c101904 */
[----:B-1----:R-:W3:Y:S04]  /*bf4e0*/  LDL.LU R139, [R1+0x2814] ;  /* 0x00281400018b7983 */ /* 0x002ee80000300800 */
[----:B--2---:R-:W2:Y:S04]  /*bf4f0*/  LDL.LU R138, [R1+0x2820] ;  /* 0x00282000018a7983 */ /* 0x004ea80000300800 */
[----:B------:R-:W2:Y:S04]  /*bf500*/  LDL.LU R145, [R1+0xc0] ;  /* 0x0000c00001917983 */ /* 0x000ea80000300800 */
[----:B------:R-:W2:Y:S04]  /*bf510*/  LDL.LU R144, [R1+0x70] ;  /* 0x0000700001907983 */ /* 0x000ea80000300800 */
[----:B----4-:R1:W-:Y:S02]  /*bf520*/  @P3 STG.E desc[UR4][R16.64], R141 ;  /* 0x0000008d10003986 */ /* 0x0103e4000c101904 */
[----:B-1----:R-:W-:-:S02]  /*bf530*/  IMAD.WIDE R16, R142, 0x4, R8 ;  /* 0x000000048e107825 */ /* 0x002fc400078e0208 */
[----:B------:R-:W4:Y:S04]  /*bf540*/  LDL.LU R141, [R1+0x30] ;  /* 0x00003000018d7983 */ /* 0x000f280000300800 */
[----:B------:R-:W4:Y:S01]  /*bf550*/  LDL.LU R142, [R1] ;  /* 0x00000000018e7983 */ /* 0x000f220000300800 */
[----:B------:R-:W-:Y:S01]  /*bf560*/  VIADD R0, R10, 0x1cf ;  /* 0x000001cf0a007836 */ /* 0x000fe20000000000 */
[----:B------:R-:W-:-:S04]  /*bf570*/  ISETP.LT.AND P4, PT, R14, UR6, !P4 ;  /* 0x000000060e007c0c */ /* 0x000fc8000e781270 */
[----:B------:R-:W-:-:S04]  /*bf580*/  ISETP.GE.AND P0, PT, R0, UR7, PT ;  /* 0x0000000700007c0c */ /* 0x000fc8000bf06270 */
[----:B------:R-:W-:Y:S02]  /*bf590*/  ISETP.LT.AND P6, PT, R11, UR6, !P0 ;  /* 0x000000060b007c0c */ /* 0x000fe4000c7c1270 */
[----:B------:R-:W-:Y:S02]  /*bf5a0*/  ISETP.LT.AND P2, PT, R12, UR6, !P0 ;  /* 0x000000060c007c0c */ /* 0x000fe4000c741270 */
[----:B------:R-:W-:Y:S01]  /*bf5b0*/  ISETP.LT.AND P5, PT, R13, UR6, !P0 ;  /* 0x000000060d007c0c */ /* 0x000fe2000c7a1270 */
[----:B------:R-:W-:Y:S02]  /*bf5c0*/  VIADD R0, R10, 0x1d0 ;  /* 0x000001d00a007836 */ /* 0x000fe40000000000 */
[----:B------:R-:W-:Y:S01]  /*bf5d0*/  IMAD.WIDE R18, R146, 0x4, R2 ;  /* 0x0000000492127825 */ /* 0x000fe200078e0202 */
[----:B------:R-:W-:Y:S02]  /*bf5e0*/  ISETP.LT.AND P0, PT, R14, UR6, !P0 ;  /* 0x000000060e007c0c */ /* 0x000fe4000c701270 */
[----:B------:R-:W-:Y:S01]  /*bf5f0*/  ISETP.GE.AND P1, PT, R0, UR7, PT ;  /* 0x0000000700007c0c */ /* 0x000fe2000bf26270 */
[C---:B------:R-:W-:Y:S01]  /*bf600*/  IMAD.WIDE R20, R146.reuse, 0x4, R4 ;  /* 0x0000000492147825 */ /* 0x040fe200078e0204 */
[----:B------:R-:W-:Y:S03]  /*bf610*/  @P4 STG.E desc[UR4][R16.64], R149 ;  /* 0x0000009510004986 */ /* 0x000fe6000c101904 */
[----:B------:R-:W-:Y:S01]  /*bf620*/  IMAD.WIDE R22, R146, 0x4, R6 ;  /* 0x0000000492167825 */ /* 0x000fe200078e0206 */
[----:B------:R1:W-:Y:S01]  /*bf630*/  @P6 STG.E desc[UR4][R18.64], R150 ;  /* 0x0000009612006986 */ /* 0x0003e2000c101904 */
[----:B------:R-:W-:-:S02]  /*bf640*/  ISETP.LT.AND P4, PT, R11, UR6, !P1 ;  /* 0x000000060b007c0c */ /* 0x000fc4000cf81270 */
[----:B------:R-:W-:Y:S01]  /*bf650*/  VIADD R15, R10, 0x1d1 ;  /* 0x000001d10a0f7836 */ /* 0x000fe20000000000 */
[----:B------:R-:W-:Y:S04]  /*bf660*/  @P2 STG.E desc[UR4][R20.64], R148 ;  /* 0x0000009414002986 */ /* 0x000fe8000c101904 */
[----:B------:R-:W-:Y:S01]  /*bf670*/  @P5 STG.E desc[UR4][R22.64], R147 ;  /* 0x0000009316005986 */ /* 0x000fe2000c101904 */
[----:B------:R-:W-:Y:S02]  /*bf680*/  ISETP.LT.AND P5, PT, R12, UR6, !P1 ;  /* 0x000000060c007c0c */ /* 0x000fe4000cfa1270 */
[----:B------:R-:W-:Y:S01]  /*bf690*/  ISETP.GE.AND P3, PT, R15, UR7, PT ;  /* 0x000000070f007c0c */ /* 0x000fe2000bf66270 */
[----:B-1----:R-:W-:Y:S01]  /*bf6a0*/  IMAD.WIDE R18, R146, 0x4, R8 ;  /* 0x0000000492127825 */ /* 0x002fe200078e0208 */
[----:B------:R-:W-:Y:S01]  /*bf6b0*/  ISETP.LT.AND P2, PT, R13, UR6, !P1 ;  /* 0x000000060d007c0c */ /* 0x000fe2000cf41270 */
[----:B------:R-:W4:Y:S01]  /*bf6c0*/  LDL.LU R146, [R1+0x2824] ;  /* 0x0028240001927983 */ /* 0x000f220000300800 */
[----:B------:R-:W-:-:S02]  /*bf6d0*/  ISETP.LT.AND P1, PT, R14, UR6, !P1 ;  /* 0x000000060e007c0c */ /* 0x000fc4000cf21270 */
[----:B------:R-:W-:Y:S01]  /*bf6e0*/  ISETP.LT.AND P6, PT, R11, UR6, !P3 ;  /* 0x000000060b007c0c */ /* 0x000fe2000dfc1270 */
[----:B---3--:R1:W-:Y:S04]  /*bf6f0*/  @P0 STG.E desc[UR4][R18.64], R143 ;  /* 0x0000008f12000986 */ /* 0x0083e8000c101904 */
[----:B-1----:R-:W3:Y:S01]  /*bf700*/  LDL.LU R143, [R1+0xd4] ;  /* 0x0000d400018f7983 */ /* 0x002ee20000300800 */
[----:B------:R-:W-:-:S04]  /*bf710*/  IMAD.WIDE R16, R139, 0x4, R2 ;  /* 0x000000048b107825 */ /* 0x000fc800078e0202 */
[C---:B------:R-:W-:Y:S01]  /*bf720*/  IMAD.WIDE R18, R139.reuse, 0x4, R4 ;  /* 0x000000048b127825 */ /* 0x040fe200078e0204 */
[----:B------:R1:W-:Y:S03]  /*bf730*/  @P4 STG.E desc[UR4][R16.64], R140 ;  /* 0x0000008c10004986 */ /* 0x0003e6000c101904 */
[C---:B------:R-:W-:Y:S01]  /*bf740*/  IMAD.WIDE R20, R139.reuse, 0x4, R6 ;  /* 0x000000048b147825 */ /* 0x040fe200078e0206 */
[----:B--2---:R2:W-:Y:S03]  /*bf750*/  @P5 STG.E desc[UR4][R18.64], R145 ;  /* 0x0000009112005986 */ /* 0x0045e6000c101904 */
[----:B-1----:R-:W-:Y:S02]  /*bf760*/  IMAD.WIDE R16, R139, 0x4, R8 ;  /* 0x000000048b107825 */ /* 0x002fe400078e0208 */
[----:B------:R-:W3:Y:S02]  /*bf770*/  LDL.LU R139, [R1+0xc4] ;  /* 0x0000c400018b7983 */ /* 0x000ee40000300800 */
[----:B--2---:R-:W-:-:S02]  /*bf780*/  IMAD.WIDE R18, R138, 0x4, R2 ;  /* 0x000000048a127825 */ /* 0x004fc400078e0202 */
[----:B------:R-:W2:Y:S04]  /*bf790*/  LDL.LU R140, [R1+0x282c] ;  /* 0x00282c00018c7983 */ /* 0x000ea80000300800 */
[----:B------:R1:W-:Y:S04]  /*bf7a0*/  @P2 STG.E desc[UR4][R20.64], R144 ;  /* 0x0000009014002986 */ /* 0x0003e8000c101904 */
[----:B-1----:R-:W2:Y:S04]  /*bf7b0*/  LDL.LU R144, [R1+0x74] ;  /* 0x0000740001907983 */ /* 0x002ea80000300800 */
[----:B----4-:R1:W-:Y:S04]  /*bf7c0*/  @P1 STG.E desc[UR4][R16.64], R141 ;  /* 0x0000008d10001986 */ /* 0x0103e8000c101904 */
[----:B------:R4:W-:Y:S04]  /*bf7d0*/  @P6 STG.E desc[UR4][R18.64], R142 ;  /* 0x0000008e12006986 */ /* 0x0009e8000c101904 */
[----:B-1----:R-:W2:Y:S04]  /*bf7e0*/  LDL.LU R141, [R1+0x34] ;  /* 0x00003400018d7983 */ /* 0x002ea80000300800 */
[----:B----4-:R-:W4:Y:S01]  /*bf7f0*/  LDL.LU R142, [R1+0x4] ;  /* 0x00000400018e7983 */ /* 0x010f220000300800 */
[----:B------:R-:W-:Y:S01]  /*bf800*/  ISETP.LT.AND P4, PT, R12, UR6, !P3 ;  /* 0x000000060c007c0c */ /* 0x000fe2000df81270 */
[----:B------:R-:W-:Y:S01]  /*bf810*/  VIADD R0, R10, 0x1d2 ;  /* 0x000001d20a007836 */ /* 0x000fe20000000000 */
[----:B------:R-:W-:-:S02]  /*bf820*/  ISETP.LT.AND P2, PT, R13, UR6, !P3 ;  /* 0x000000060d007c0c */ /* 0x000fc4000df41270 */
[----:B------:R-:W-:Y:S01]  /*bf830*/  ISETP.LT.AND P3, PT, R14, UR6, !P3 ;  /* 0x000000060e007c0c */ /* 0x000fe2000df61270 */
[----:B------:R-:W-:Y:S01]  /*bf840*/  IMAD.WIDE R16, R138, 0x4, R4 ;  /* 0x000000048a107825 */ /* 0x000fe200078e0204 */
[----:B------:R-:W-:-:S03]  /*bf850*/  ISETP.GE.AND P0, PT, R0, UR7, PT ;  /* 0x0000000700007c0c */ /* 0x000fc6000bf06270 */
[----:B------:R-:W-:Y:S01]  /*bf860*/  VIADD R15, R10, 0x1d3 ;  /* 0x000001d30a0f7836 */ /* 0x000fe20000000000 */
[----:B------:R-:W-:Y:S01]  /*bf870*/  ISETP.LT.AND P5, PT, R11, UR6, !P0 ;  /* 0x000000060b007c0c */ /* 0x000fe2000c7a1270 */
[----:B------:R-:W-:Y:S01]  /*bf880*/  IMAD.WIDE R18, R138, 0x4, R6 ;  /* 0x000000048a127825 */ /* 0x000fe200078e0206 */
[----:B------:R-:W-:Y:S01]  /*bf890*/  ISETP.LT.AND P6, PT, R12, UR6, !P0 ;  /* 0x000000060c007c0c */ /* 0x000fe2000c7c1270 */
[----:B------:R1:W-:Y:S01]  /*bf8a0*/  @P4 STG.E desc[UR4][R16.64], R240 ;  /* 0x000000f010004986 */ /* 0x0003e2000c101904 */
[----:B------:R-:W-:-:S03]  /*bf8b0*/  ISETP.GE.AND P1, PT, R15, UR7, PT ;  /* 0x000000070f007c0c */ /* 0x000fc6000bf26270 */
[----:B------:R1:W-:Y:S01]  /*bf8c0*/  @P2 STG.E desc[UR4][R18.64], R236 ;  /* 0x000000ec12002986 */ /* 0x0003e2000c101904 */
[----:B------:R-:W-:Y:S02]  /*bf8d0*/  ISETP.LT.AND P2, PT, R13, UR6, !P0 ;  /* 0x000000060d007c0c */ /* 0x000fe4000c741270 */
[----:B------:R-:W-:Y:S01]  /*bf8e0*/  ISETP.LT.AND P0, PT, R14, UR6, !P0 ;  /* 0x000000060e007c0c */ /* 0x000fe2000c701270 */
[----:B-1----:R-:W-:Y:S02]  /*bf8f0*/  IMAD.WIDE R16, R138, 0x4, R8 ;  /* 0x000000048a107825 */ /* 0x002fe400078e0208 */
[----:B------:R-:W4:Y:S02]  /*bf900*/  LDL.LU R138, [R1+0x2838] ;  /* 0x00283800018a7983 */ /* 0x000f240000300800 */
[C---:B------:R-:W-:Y:S02]  /*bf910*/  IMAD.WIDE R18, R146.reuse, 0x4, R2 ;  /* 0x0000000492127825 */ /* 0x040fe400078e0202 */
[----:B------:R1:W-:Y:S01]  /*bf920*/  @P3 STG.E desc[UR4][R16.64], R232 ;  /* 0x000000e810003986 */ /* 0x0003e2000c101904 */
[----:B------:R-:W-:Y:S01]  /*bf930*/  ISETP.LT.AND P3, PT, R11, UR6, !P1 ;  /* 0x000000060b007c0c */ /* 0x000fe2000cf61270 */
[----:B------:R-:W-:-:S04]  /*bf940*/  IMAD.WIDE R20, R146, 0x4, R4 ;  /* 0x0000000492147825 */ /* 0x000fc800078e0204 */
[C---:B-1----:R-:W-:Y:S01]  /*bf950*/  IMAD.WIDE R16, R146.reuse, 0x4, R6 ;  /* 0x0000000492107825 */ /* 0x042fe200078e0206 */
[----:B---3--:R1:W-:Y:S04]  /*bf960*/  @P5 STG.E desc[UR4][R18.64], R143 ;  /* 0x0000008f12005986 */ /* 0x0083e8000c101904 */
[----:B-1----:R-:W3:Y:S01]  /*bf970*/  LDL.LU R143, [R1+0xd8] ;  /* 0x0000d800018f7983 */ /* 0x002ee20000300800 */
[----:B------:R-:W-:-:S03]  /*bf980*/  IMAD.WIDE R18, R146, 0x4, R8 ;  /* 0x0000000492127825 */ /* 0x000fc600078e0208 */
[----:B------:R1:W-:Y:S04]  /*bf990*/  @P6 STG.E desc[UR4][R20.64], R139 ;  /* 0x0000008b14006986 */ /* 0x0003e8000c101904 */
[----:B-1----:R-:W3:Y:S01]  /*bf9a0*/  LDL.LU R139, [R1+0xc8] ;  /* 0x0000c800018b7983 */ /* 0x002ee20000300800 */
[----:B--2---:R-:W-:-:S03]  /*bf9b0*/  IMAD.WIDE R20, R140, 0x4, R2 ;  /* 0x000000048c147825 */ /* 0x004fc600078e0202 */
[----:B------:R-:W2:Y:S04]  /*bf9c0*/  LDL.LU R145, [R1+0x2844] ;  /* 0x0028440001917983 */ /* 0x000ea80000300800 */
[----:B------:R-:W-:Y:S04]  /*bf9d0*/  @P2 STG.E desc[UR4][R16.64], R144 ;  /* 0x0000009010002986 */ /* 0x000fe8000c101904 */
[----:B------:R-:W2:Y:S04]  /*bf9e0*/  LDL.LU R147, [R1+0x78] ;  /* 0x0000780001937983 */ /* 0x000ea80000300800 */
[----:B------:R1:W-:Y:S04]  /*bf9f0*/  @P0 STG.E desc[UR4][R18.64], R141 ;  /* 0x0000008d12000986 */ /* 0x0003e8000c101904 */
[----:B----4-:R4:W-:Y:S04]  /*bfa00*/  @P3 STG.E desc[UR4][R20.64], R142 ;  /* 0x0000008e14003986 */ /* 0x0109e8000c101904 */
[----:B-1----:R-:W2:Y:S04]  /*bfa10*/  LDL.LU R141, [R1+0x38] ;  /* 0x00003800018d7983 */ /* 0x002ea80000300800 */
[----:B----4-:R-:W4:Y:S01]  /*bfa20*/  LDL.LU R142, [R1+0x8] ;  /* 0x00000800018e7983 */ /* 0x010f220000300800 */
[----:B------:R-:W-:Y:S01]  /*bfa30*/  ISETP.LT.AND P6, PT, R12, UR6, !P1 ;  /* 0x000000060c007c0c */ /* 0x000fe2000cfc1270 */
[----:B------:R-:W-:Y:S01]  /*bfa40*/  VIADD R0, R10, 0x1d4 ;  /* 0x000001d40a007836 */ /* 0x000fe20000000000 */
[----:B------:R-:W-:-:S02]  /*bfa50*/  ISETP.LT.AND P5, PT, R13, UR6, !P1 ;  /* 0x000000060d007c0c */ /* 0x000fc4000cfa1270 */
[----:B------:R-:W-:Y:S02]  /*bfa60*/  ISETP.LT.AND P1, PT, R14, UR6, !P1 ;  /* 0x000000060e007c0c */ /* 0x000fe4000cf21270 */
[----:B------:R-:W-:Y:S01]  /*bfa70*/  ISETP.GE.AND P4, PT, R0, UR7, PT ;  /* 0x0000000700007c0c */ /* 0x000fe2000bf86270 */
[----:B------:R-:W-:-:S03]  /*bfa80*/  IMAD.WIDE R16, R140, 0x4, R4 ;  /* 0x000000048c107825 */ /* 0x000fc600078e0204 */
[----:B------:R-:W-:Y:S01]  /*bfa90*/  ISETP.LT.AND P0, PT, R11, UR6, !P4 ;  /* 0x000000060b007c0c */ /* 0x000fe2000e701270 */
[----:B------:R-:W-:Y:S02]  /*bfaa0*/  VIADD R0, R10, 0x1d5 ;  /* 0x000001d50a007836 */ /* 0x000fe40000000000 */
[----:B------:R-:W-:Y:S01]  /*bfab0*/  IMAD.WIDE R18, R140, 0x4, R6 ;  /* 0x000000048c127825 */ /* 0x000fe200078e0206 */
[----:B------:R-:W-:-:S03]  /*bfac0*/  ISETP.LT.AND P3, PT, R12, UR6, !P4 ;  /* 0x000000060c007c0c */ /* 0x000fc6000e761270 */
[----:B------:R-:W-:Y:S01]  /*bfad0*/  IMAD.WIDE R20, R140, 0x4, R8 ;  /* 0x000000048c147825 */ /* 0x000fe200078e0208 */
[----:B------:R1:W-:Y:S01]  /*bfae0*/  @P6 STG.E desc[UR4][R16.64], R241 ;  /* 0x000000f110006986 */ /* 0x0003e2000c101904 */
[----:B------:R-:W-:-:S03]  /*bfaf0*/  ISETP.GE.AND P2, PT, R0, UR7, PT ;  /* 0x0000000700007c0c */ /* 0x000fc6000bf46270 */
[----:B------:R1:W-:Y:S01]  /*bfb00*/  @P5 STG.E desc[UR4][R18.64], R237 ;  /* 0x000000ed12005986 */ /* 0x0003e2000c101904 */
[----:B------:R-:W-:-:S03]  /*bfb10*/  ISETP.LT.AND P6, PT, R11, UR6, !P2 ;  /* 0x000000060b007c0c */ /* 0x000fc6000d7c1270 */
[----:B------:R-:W-:Y:S01]  /*bfb20*/  @P1 STG.E desc[UR4][R20.64], R233 ;  /* 0x000000e914001986 */ /* 0x000fe2000c101904 */
[----:B------:R-:W-:Y:S02]  /*bfb30*/  ISETP.LT.AND P1, PT, R13, UR6, !P4 ;  /* 0x000000060d007c0c */ /* 0x000fe4000e721270 */
[----:B------:R-:W-:Y:S01]  /*bfb40*/  ISETP.LT.AND P4, PT, R14, UR6, !P4 ;  /* 0x000000060e007c0c */ /* 0x000fe2000e781270 */
[C---:B-1----:R-:W-:Y:S01]  /*bfb50*/  IMAD.WIDE R16, R138.reuse, 0x4, R2 ;  /* 0x000000048a107825 */ /* 0x042fe200078e0202 */
[----:B------:R-:W4:Y:S03]  /*bfb60*/  LDL.LU R140, [R1+0x284c] ;  /* 0x00284c00018c7983 */ /* 0x000f260000300800 */
[C---:B------:R-:W-:Y:S01]  /*bfb70*/  IMAD.WIDE R18, R138.reuse, 0x4, R4 ;  /* 0x000000048a127825 */ /* 0x040fe200078e0204 */
[----:B------:R-:W4:Y:S04]  /*bfb80*/  LDL.LU R146, [R1+0xdc] ;  /* 0x0000dc0001927983 */ /* 0x000f280000300800 */
[----:B------:R-:W4:Y:S04]  /*bfb90*/  LDL.LU R144, [R1+0xcc] ;  /* 0x0000cc0001907983 */ /* 0x000f280000300800 */
[----:B---3--:R1:W-:Y:S02]  /*bfba0*/  @P0 STG.E desc[UR4][R16.64], R143 ;  /* 0x0000008f10000986 */ /* 0x0083e4000c101904 */
[----:B-1----:R-:W-:-:S02]  /*bfbb0*/  IMAD.WIDE R16, R138, 0x4, R6 ;  /* 0x000000048a107825 */ /* 0x002fc400078e0206 */
[----:B------:R-:W3:Y:S04]  /*bfbc0*/  LDL.LU R143, [R1+0x7c] ;  /* 0x00007c00018f7983 */ /* 0x000ee80000300800 */
[----:B------:R1:W-:Y:S01]  /*bfbd0*/  @P3 STG.E desc[UR4][R18.64], R139 ;  /* 0x0000008b12003986 */ /* 0x0003e2000c101904 */
[----:B--2---:R-:W-:-:S04]  /*bfbe0*/  IMAD.WIDE R20, R145, 0x4, R2 ;  /* 0x0000000491147825 */ /* 0x004fc800078e0202 */
[----:B-1----:R-:W-:Y:S01]  /*bfbf0*/  IMAD.WIDE R18, R138, 0x4, R8 ;  /* 0x000000048a127825 */ /* 0x002fe200078e0208 */
[----:B------:R-:W2:Y:S04]  /*bfc00*/  LDL.LU R139, [R1+0x285c] ;  /* 0x00285c00018b7983 */ /* 0x000ea80000300800 */
[----:B------:R-:W-:Y:S04]  /*bfc10*/  @P1 STG.E desc[UR4][R16.64], R147 ;  /* 0x0000009310001986 */ /* 0x000fe8000c101904 */
[----:B------:R-:W2:Y:S04]  /*bfc20*/  LDL.LU R138, [R1+0x2860] ;  /* 0x00286000018a7983 */ /* 0x000ea80000300800 */
[----:B------:R1:W-:Y:S04]  /*bfc30*/  @P4 STG.E desc[UR4][R18.64], R141 ;  /* 0x0000008d12004986 */ /* 0x0003e8000c101904 */
[----:B----4-:R4:W-:Y:S04]  /*bfc40*/  @P6 STG.E desc[UR4][R20.64], R142 ;  /* 0x0000008e14006986 */ /* 0x0109e8000c101904 */
[----:B-1----:R-:W2:Y:S04]  /*bfc50*/  LDL.LU R141, [R1+0x3c] ;  /* 0x00003c00018d7983 */ /* 0x002ea80000300800 */
[----:B----4-:R-:W4:Y:S01]  /*bfc60*/  LDL.LU R142, [R1+0xc] ;  /* 0x00000c00018e7983 */ /* 0x010f220000300800 */
[----:B------:R-:W-:-:S02]  /*bfc70*/  ISETP.LT.AND P5, PT, R12, UR6, !P2 ;  /* 0x000000060c007c0c */ /* 0x000fc4000d7a1270 */
[----:B------:R-:W-:Y:S01]  /*bfc80*/  ISETP.LT.AND P3, PT, R13, UR6, !P2 ;  /* 0x000000060d007c0c */ /* 0x000fe2000d761270 */
[----:B------:R-:W-:Y:S01]  /*bfc90*/  VIADD R0, R10, 0x1d6 ;  /* 0x000001d60a007836 */ /* 0x000fe20000000000 */
[----:B------:R-:W-:Y:S01]  /*bfca0*/  ISETP.LT.AND P2, PT, R14, UR6, !P2 ;  /* 0x000000060e007c0c */ /* 0x000fe2000d741270 */
[----:B------:R-:W-:-:S04]  /*bfcb0*/  IMAD.WIDE R22, R145, 0x4, R4 ;  /* 0x0000000491167825 */ /* 0x000fc800078e0204 */
[----:B------:R-:W-:Y:S01]  /*bfcc0*/  IMAD.WIDE R16, R145, 0x4, R6 ;  /* 0x0000000491107825 */ /* 0x000fe200078e0206 */
[----:B------:R-:W-:-:S03]  /*bfcd0*/  ISETP.GE.AND P0, PT, R0, UR7, PT ;  /* 0x0000000700007c0c */ /* 0x000fc6000bf06270 */
[----:B------:R-:W-:Y:S01]  /*bfce0*/  VIADD R15, R10, 0x1d7 ;  /* 0x000001d70a0f7836 */ /* 0x000fe20000000000 */
[----:B------:R-:W-:Y:S01]  /*bfcf0*/  @P5 STG.E desc[UR4][R22.64], R242 ;  /* 0x000000f216005986 */ /* 0x000fe2000c101904 */
[----:B------:R-:W-:-:S03]  /*bfd00*/  ISETP.LT.AND P6, PT, R11, UR6, !P0 ;  /* 0x000000060b007c0c */ /* 0x000fc6000c7c1270 */
[----:B------:R1:W-:Y:S01]  /*bfd10*/  @P3 STG.E desc[UR4][R16.64], R238 ;  /* 0x000000ee10003986 */ /* 0x0003e2000c101904 */
[----:B------:R-:W-:Y:S02]  /*bfd20*/  ISETP.LT.AND P4, PT, R12, UR6, !P0 ;  /* 0x000000060c007c0c */ /* 0x000fe4000c781270 */
[----:B------:R-:W-:Y:S02]  /*bfd30*/  ISETP.GE.AND P1, PT, R15, UR7, PT ;  /* 0x000000070f007c0c */ /* 0x000fe4000bf26270 */
[----:B------:R-:W-:Y:S02]  /*bfd40*/  ISETP.LT.AND P5, PT, R13, UR6, !P0 ;  /* 0x000000060d007c0c */ /* 0x000fe4000c7a1270 */
[----:B------:R-:W-:Y:S01]  /*bfd50*/  ISETP.LT.AND P0, PT, R14, UR6, !P0 ;  /* 0x000000060e007c0c */ /* 0x000fe2000c701270 */
[----:B-1----:R-:W-:-:S05]  /*bfd60*/  IMAD.WIDE R16, R145, 0x4, R8 ;  /* 0x0000000491107825 */ /* 0x002fca00078e0208 */
[----:B------:R1:W-:Y:S01]  /*bfd70*/  @P2 STG.E desc[UR4][R16.64], R234 ;  /* 0x000000ea10002986 */ /* 0x0003e2000c101904 */
[----:B------:R-:W-:Y:S01]  /*bfd80*/  ISETP.LT.AND P2, PT, R11, UR6, !P1 ;  /* 0x000000060b007c0c */ /* 0x000fe2000cf41270 */
[----:B------:R-:W-:-:S04]  /*bfd90*/  IMAD.WIDE R18, R140, 0x4, R2 ;  /* 0x000000048c127825 */ /* 0x000fc800078e0202 */
[----:B------:R-:W-:-:S04]  /*bfda0*/  IMAD.WIDE R20, R140, 0x4, R4 ;  /* 0x000000048c147825 */ /* 0x000fc800078e0204 */
[----:B------:R-:W-:-:S04]  /*bfdb0*/  IMAD.WIDE R22, R140, 0x4, R6 ;  /* 0x000000048c167825 */ /* 0x000fc800078e0206 */
[----:B-1----:R-:W-:Y:S02]  /*bfdc0*/  IMAD.WIDE R16, R140, 0x4, R8 ;  /* 0x000000048c107825 */ /* 0x002fe400078e0208 */
[----:B------:R-:W4:Y:S02]  /*bfdd0*/  LDL.LU R140, [R1+0x2864] ;  /* 0x00286400018c7983 */ /* 0x000f240000300800 */
[----:B------:R-:W-:Y:S02]  /*bfde0*/  VIADD R0, R10, 0x1d8 ;  /* 0x000001d80a007836 */ /* 0x000fe40000000000 */
[----:B------:R2:W-:Y:S04]  /*bfdf0*/  @P6 STG.E desc[UR4][R18.64], R146 ;  /* 0x0000009212006986 */ /* 0x0005e8000c101904 */
[----:B------:R1:W-:Y:S01]  /*bfe00*/  @P4 STG.E desc[UR4][R20.64], R144 ;  /* 0x0000009014004986 */ /* 0x0003e2000c101904 */
[----:B------:R-:W-:-:S02]  /*bfe10*/  ISETP.LT.AND P4, PT, R13, UR6, !P1 ;  /* 0x000000060d007c0c */ /* 0x000fc4000cf81270 */
[----:B------:R-:W-:-:S04]  /*bfe20*/  ISETP.GE.AND P3, PT, R0, UR7, PT ;  /* 0x0000000700007c0c */ /* 0x000fc8000bf66270 */
[----:B------:R-:W-:Y:S01]  /*bfe30*/  ISETP.LT.AND P6, PT, R11, UR6, !P3 ;  /* 0x000000060b007c0c */ /* 0x000fe2000dfc1270 */
[----:B---3--:R-:W-:Y:S01]  /*bfe40*/  @P5 STG.E desc[UR4][R22.64], R143 ;  /* 0x0000008f16005986 */ /* 0x008fe2000c101904 */
[----:B------:R-:W-:Y:S02]  /*bfe50*/  ISETP.LT.AND P5, PT, R12, UR6, !P1 ;  /* 0x000000060c007c0c */ /* 0x000fe4000cfa1270 */
[----:B------:R-:W-:Y:S01]  /*bfe60*/  ISETP.LT.AND P1, PT, R14, UR6, !P1 ;  /* 0x000000060e007c0c */ /* 0x000fe2000cf21270 */
[----:B--2---:R-:W-:-:S04]  /*bfe70*/  IMAD.WIDE R18, R139, 0x4, R2 ;  /* 0x000000048b127825 */ /* 0x004fc800078e0202 */
[C---:B-1----:R-:W-:Y:S01]  /*bfe80*/  IMAD.WIDE R20, R139.reuse, 0x4, R8 ;  /* 0x000000048b147825 */ /* 0x042fe200078e0208 */
[----:B------:R1:W-:Y:S04]  /*bfe90*/  @P0 STG.E desc[UR4][R16.64], R141 ;  /* 0x0000008d10000986 */ /* 0x0003e8000c101904 */
[----:B----4-:R2:W-:Y:S01]  /*bfea0*/  @P2 STG.E desc[UR4][R18.64], R142 ;  /* 0x0000008e12002986 */ /* 0x0105e2000c101904 */
[----:B------:R-:W-:Y:S01]  /*bfeb0*/  ISETP.LT.AND P2, PT, R12, UR6, !P3 ;  /* 0x000000060c007c0c */ /* 0x000fe2000df41270 */
[----:B-1----:R-:W-:-:S04]  /*bfec0*/  IMAD.WIDE R16, R139, 0x4, R4 ;  /* 0x000000048b107825 */ /* 0x002fc800078e0204 */
[----:B--2---:R-:W-:Y:S02]  /*bfed0*/  IMAD.WIDE R18, R139, 0x4, R6 ;  /* 0x000000048b127825 */ /* 0x004fe400078e0206 */
[----:B------:R-:W2:Y:S04]  /*bfee0*/  LDL.LU R139, [R1+0x286c] ;  /* 0x00286c00018b7983 */ /* 0x000ea80000300800 */
[----:B------:R1:W-:Y:S04]  /*bfef0*/  @P5 STG.E desc[UR4][R16.64], R243 ;  /* 0x000000f310005986 */ /* 0x0003e8000c101904 */
[----:B------:R3:W-:Y:S04]  /*bff00*/  @P4 STG.E desc[UR4][R18.64], R239 ;  /* 0x000000ef12004986 */ /* 0x0007e8000c101904 */
[----:B------:R-:W-:Y:S01]  /*bff10*/  @P1 STG.E desc[UR4][R20.64], R235 ;  /* 0x000000eb14001986 */ /* 0x000fe2000c101904 */
[----:B-1----:R-:W-:-:S04]  /*bff20*/  IMAD.WIDE R16, R138, 0x4, R2 ;  /* 0x000000048a107825 */ /* 0x002fc800078e0202 */
[C---:B---3--:R-:W-:Y:S01]  /*bff30*/  IMAD.WIDE R18, R138.reuse, 0x4, R4 ;  /* 0x000000048a127825 */ /* 0x048fe200078e0204 */
[----:B------:R1:W-:Y:S04]  /*bff40*/  @P6 STG.E desc[UR4][R16.64], R228 ;  /* 0x000000e410006986 */ /* 0x0003e8000c101904 */
[----:B------:R3:W-:Y:S01]  /*bff50*/  @P2 STG.E desc[UR4][R18.64], R224 ;  /* 0x000000e012002986 */ /* 0x0007e2000c101904 */
[----:B-1----:R-:W-:-:S04]  /*bff60*/  IMAD.WIDE R16, R138, 0x4, R6 ;  /* 0x000000048a107825 */ /* 0x002fc800078e0206 */
[----:B---3--:R-:W-:Y:S02]  /*bff70*/  IMAD.WIDE R18, R138, 0x4, R8 ;  /* 0x000000048a127825 */ /* 0x008fe400078e0208 */
[----:B------:R-:W3:Y:S02]  /*bff80*/  LDL.LU R138, [R1+0x2870] ;  /* 0x00287000018a7983 */ /* 0x000ee40000300800 */
[----:B------:R-:W-:Y:S01]  /*bff90*/  VIADD R0, R10, 0x1d9 ;  /* 0x000001d90a007836 */ /* 0x000fe20000000000 */
[----:B------:R-:W-:Y:S01]  /*bffa0*/  ISETP.LT.AND P4, PT, R13, UR6, !P3 ;  /* 0x000000060d007c0c */ /* 0x000fe2000df81270 */
[----:B------:R-:W4:Y:S01]  /*bffb0*/  LDL.LU R142, [R1+0x2868] ;  /* 0x00286800018e7983 */ /* 0x000f220000300800 */
[----:B------:R-:W-:Y:S02]  /*bffc0*/  ISETP.LT.AND P3, PT, R14, UR6, !P3 ;  /* 0x000000060e007c0c */ /* 0x000fe4000df61270 */
[----:B------:R-:W-:Y:S01]  /*bffd0*/  ISETP.GE.AND P0, PT, R0, UR7, PT ;  /* 0x0000000700007c0c */ /* 0x000fe2000bf06270 */
[----:B------:R-:W-:-:S03]  /*bffe0*/  VIADD R15, R10, 0x1da ;  /* 0x000001da0a0f7836 */ /* 0x000fc60000000000 */
[----:B------:R-:W-:Y:S02]  /*bfff0*/  ISETP.LT.AND P5, PT, R11, UR6, !P0 ;  /* 0x000000060b007c0c */ /* 0x000fe4000c7a1270 */
[----:B------:R-:W-:Y:S02]  /*c0000*/  ISETP.LT.AND P6, PT, R12, UR6, !P0 ;  /* 0x000000060c007c0c */ /* 0x000fe4000c7c1270 */
[----:B------:R-:W-:Y:S01]  /*c0010*/  ISETP.GE.AND P1, PT, R15, UR7, PT ;  /* 0x000000070f007c0c */ /* 0x000fe2000bf26270 */
[----:B------:R1:W-:Y:S01]  /*c0020*/  @P4 STG.E desc[UR4][R16.64], R220 ;  /* 0x000000dc10004986 */ /* 0x0003e2000c101904 */
[----:B------:R-:W-:Y:S02]  /*c0030*/  ISETP.LT.AND P4, PT, R13, UR6, !P0 ;  /* 0x000000060d007c0c */ /* 0x000fe4000c781270 */
[----:B------:R-:W-:Y:S01]  /*c0040*/  ISETP.LT.AND P0, PT, R14, UR6, !P0 ;  /* 0x000000060e007c0c */ /* 0x000fe2000c701270 */
[----:B------:R1:W-:Y:S01]  /*c0050*/  @P3 STG.E desc[UR4][R18.64], R216 ;  /* 0x000000d812003986 */ /* 0x0003e2000c101904 */
[----:B------:R-:W-:Y:S01]  /*c0060*/  ISETP.LT.AND P3, PT, R11, UR6, !P1 ;  /* 0x000000060b007c0c */ /* 0x000fe2000cf61270 */
[----:B------:R-:W-:-:S04]  /*c0070*/  IMAD.WIDE R20, R140, 0x4, R4 ;  /* 0x000000048c147825 */ /* 0x000fc800078e0204 */
[----:B-1----:R-:W-:-:S04]  /*c0080*/  IMAD.WIDE R16, R140, 0x4, R2 ;  /* 0x000000048c107825 */ /* 0x002fc800078e0202 */
[C---:B------:R-:W-:Y:S01]  /*c0090*/  IMAD.WIDE R18, R140.reuse, 0x4, R8 ;  /* 0x000000048c127825 */ /* 0x040fe200078e0208 */
[----:B------:R1:W-:Y:S04]  /*c00a0*/  @P5 STG.E desc[UR4][R16.64], R212 ;  /* 0x000000d410005986 */ /* 0x0003e8000c101904 */
[----:B------:R2:W-:Y:S01]  /*c00b0*/  @P6 STG.E desc[UR4][R20.64], R208 ;  /* 0x000000d014006986 */ /* 0x0005e2000c101904 */
[----:B-1----:R-:W-:-:S03]  /*c00c0*/  IMAD.WIDE R16, R140, 0x4, R6 ;  /* 0x000000048c107825 */ /* 0x002fc600078e0206 */
[----:B------:R-:W4:Y:S01]  /*c00d0*/  LDL.LU R140, [R1+0x2858] ;  /* 0x00285800018c7983 */ /* 0x000f220000300800 */
[----:B------:R-:W-:Y:S02]  /*c00e0*/  ISETP.LT.AND P6, PT, R12, UR6, !P1 ;  /* 0x000000060c007c0c */ /* 0x000fe4000cfc1270 */
[----:B------:R-:W-:Y:S01]  /*c00f0*/  ISETP.LT.AND P5, PT, R13, UR6, !P1 ;  /* 0x000000060d007c0c */ /* 0x000fe2000cfa1270 */
[----:B------:R1:W-:Y:S04]  /*c0100*/  @P4 STG.E desc[UR4][R16.64], R204 ;  /* 0x000000cc10004986 */ /* 0x0003e8000c101904 */
[----:B------:R1:W-:Y:S01]  /*c0110*/  @P0 STG.E desc[UR4][R18.64], R200 ;  /* 0x000000c812000986 */ /* 0x0003e2000c101904 */
[----:B--2---:R-:W-:-:S04]  /*c0120*/  IMAD.WIDE R20, R139, 0x4, R2 ;  /* 0x000000048b147825 */ /* 0x004fc800078e0202 */
[C---:B-1----:R-:W-:Y:S01]  /*c0130*/  IMAD.WIDE R16, R139.reuse, 0x4, R4 ;  /* 0x000000048b107825 */ /* 0x042fe200078e0204 */
[----:B------:R1:W-:Y:S03]  /*c0140*/  @P3 STG.E desc[UR4][R20.64], R229 ;  /* 0x000000e514003986 */ /* 0x0003e6000c101904 */
[----:B------:R-:W-:-:S04]  /*c0150*/  IMAD.WIDE R18, R139, 0x4, R6 ;  /* 0x000000048b127825 */ /* 0x000fc800078e0206 */
[----:B-1----:R-:W-:Y:S02]  /*c0160*/  IMAD.WIDE R20, R139, 0x4, R8 ;  /* 0x000000048b147825 */ /* 0x002fe400078e0208 */
[----:B------:R-:W2:Y:S04]  /*c0170*/  LDL.LU R139, [R1+0x2854] ;  /* 0x00285400018b7983 */ /* 0x000ea80000300800 */
[----:B------:R1:W-:Y:S04]  /*c0180*/  @P6 STG.E desc[UR4][R16.64], R225 ;  /* 0x000000e110006986 */ /* 0x0003e8000c101904 */
[----:B------:R1:W-:Y:S01]  /*c0190*/  @P5 STG.E desc[UR4][R18.64], R221 ;  /* 0x000000dd12005986 */ /* 0x0003e2000c101904 */
[----:B---3--:R-:W-:-:S04]  /*c01a0*/  IMAD.WIDE R22, R138, 0x4, R2 ;  /* 0x000000048a167825 */ /* 0x008fc800078e0202 */
[----:B------:R-:W-:-:S04]  /*c01b0*/  IMAD.WIDE R24, R138, 0x4, R4 ;  /* 0x000000048a187825 */ /* 0x000fc800078e0204 */
[----:B-1----:R-:W-:-:S04]  /*c01c0*/  IMAD.WIDE R16, R138, 0x4, R6 ;  /* 0x000000048a107825 */ /* 0x002fc800078e0206 */
[----:B------:R-:W-:Y:S02]  /*c01d0*/  IMAD.WIDE R18, R138, 0x4, R8 ;  /* 0x000000048a127825 */ /* 0x000fe400078e0208 */
[----:B------:R-:W3:Y:S01]  /*c01e0*/  LDL.LU R138, [R1+0x2850] ;  /* 0x00285000018a7983 */ /* 0x000ee20000300800 */
[----:B------:R-:W-:Y:S01]  /*c01f0*/  ISETP.LT.AND P1, PT, R14, UR6, !P1 ;  /* 0x000000060e007c0c */ /* 0x000fe2000cf21270 */
[----:B------:R-:W-:-:S05]  /*c0200*/  VIADD R0, R10, 0x1db ;  /* 0x000001db0a007836 */ /* 0x000fca0000000000 */
[----:B------:R-:W-:Y:S01]  /*c0210*/  ISETP.GE.AND P2, PT, R0, UR7, PT ;  /* 0x0000000700007c0c */ /* 0x000fe2000bf46270 */
[----:B------:R-:W-:-:S03]  /*c0220*/  VIADD R0, R10, 0x1dc ;  /* 0x000001dc0a007836 */ /* 0x000fc60000000000 */
[----:B------:R-:W-:Y:S02]  /*c0230*/  ISETP.LT.AND P0, PT, R11, UR6, !P2 ;  /* 0x000000060b007c0c */ /* 0x000fe4000d701270 */
[----:B------:R-:W-:Y:S01]  /*c0240*/  ISETP.LT.AND P3, PT, R12, UR6, !P2 ;  /* 0x000000060c007c0c */ /* 0x000fe2000d761270 */
[----:B------:R4:W-:Y:S01]  /*c0250*/  @P1 STG.E desc[UR4][R20.64], R217 ;  /* 0x000000d914001986 */ /* 0x0009e2000c101904 */
[----:B------:R-:W-:Y:S02]  /*c0260*/  ISETP.GE.AND P4, PT, R0, UR7, PT ;  /* 0x0000000700007c0c */ /* 0x000fe4000bf86270 */
[----:B------:R-:W-:Y:S02]  /*c0270*/  ISETP.LT.AND P1, PT, R13, UR6, !P2 ;  /* 0x000000060d007c0c */ /* 0x000fe4000d721270 */
[----:B------:R-:W-:Y:S02]  /*c0280*/  ISETP.LT.AND P2, PT, R14, UR6, !P2 ;  /* 0x000000060e007c0c */ /* 0x000fe4000d741270 */
[----:B------:R-:W-:-:S02]  /*c0290*/  ISETP.LT.AND P6, PT, R11, UR6, !P4 ;  /* 0x000000060b007c0c */ /* 0x000fc4000e7c1270 */
[----:B------:R-:W-:Y:S01]  /*c02a0*/  ISETP.LT.AND P5, PT, R12, UR6, !P4 ;  /* 0x000000060c007c0c */ /* 0x000fe2000e7a1270 */
[----:B------:R-:W-:Y:S01]  /*c02b0*/  VIADD R0, R10, 0x1dd ;  /* 0x000001dd0a007836 */ /* 0x000fe20000000000 */
[----:B------:R1:W-:Y:S01]  /*c02c0*/  @P0 STG.E desc[UR4][R22.64], R213 ;  /* 0x000000d516000986 */ /* 0x0003e2000c101904 */
[----:B----4-:R-:W-:-:S03]  /*c02d0*/  IMAD.WIDE R20, R142, 0x4, R2 ;  /* 0x000000048e147825 */ /* 0x010fc600078e0202 */
[----:B------:R-:W-:Y:S01]  /*c02e0*/  @P3 STG.E desc[UR4][R24.64], R209 ;  /* 0x000000d118003986 */ /* 0x000fe2000c101904 */
[----:B------:R-:W-:Y:S01]  /*c02f0*/  ISETP.LT.AND P3, PT, R13, UR6, !P4 ;  /* 0x000000060d007c0c */ /* 0x000fe2000e761270 */
[----:B------:R-:W-:Y:S01]  /*c0300*/  IMAD.WIDE R26, R142, 0x4, R4 ;  /* 0x000000048e1a7825 */ /* 0x000fe200078e0204 */
[----:B------:R-:W-:Y:S01]  /*c0310*/  ISETP.GE.AND P0, PT, R0, UR7, PT ;  /* 0x0000000700007c0c */ /* 0x000fe2000bf06270 */
[----:B------:R4:W-:Y:S01]  /*c0320*/  @P1 STG.E desc[UR4][R16.64], R205 ;  /* 0x000000cd10001986 */ /* 0x0009e2000c101904 */
[----:B------:R-:W-:-:S03]  /*c0330*/  ISETP.LT.AND P4, PT, R14, UR6, !P4 ;  /* 0x000000060e007c0c */ /* 0x000fc6000e781270 */
[----:B------:R4:W-:Y:S01]  /*c0340*/  @P2 STG.E desc[UR4][R18.64], R201 ;  /* 0x000000c912002986 */ /* 0x0009e2000c101904 */
[----:B------:R-:W-:-:S03]  /*c0350*/  ISETP.LT.AND P2, PT, R12, UR6, !P0 ;  /* 0x000000060c007c0c */ /* 0x000fc6000c741270 */
[----:B------:R4:W-:Y:S01]  /*c0360*/  @P6 STG.E desc[UR4][R20.64], R230 ;  /* 0x000000e614006986 */ /* 0x0009e2000c101904 */
[----:B------:R-:W-:Y:S01]  /*c0370*/  ISETP.LT.AND P6, PT, R11, UR6, !P0 ;  /* 0x000000060b007c0c */ /* 0x000fe2000c7c1270 */
[----:B-1----:R-:W-:Y:S02]  /*c0380*/  IMAD.WIDE R22, R142, 0x4, R6 ;  /* 0x000000048e167825 */ /* 0x002fe400078e0206 */
[----:B------:R-:W-:Y:S01]  /*c0390*/  @P5 STG.E desc[UR4][R26.64], R226 ;  /* 0x000000e21a005986 */ /* 0x000fe2000c101904 */
[----:B------:R-:W-:Y:S01]  /*c03a0*/  ISETP.LT.AND P5, PT, R13, UR6, !P0 ;  /* 0x000000060d007c0c */ /* 0x000fe2000c7a1270 */
[----:B------:R-:W-:Y:S02]  /*c03b0*/  VIADD R15, R10, 0x1de ;  /* 0x000001de0a0f7836 */ /* 0x000fe40000000000 */
[----:B------:R1:W-:Y:S01]  /*c03c0*/  @P3 STG.E desc[UR4][R22.64], R222 ;  /* 0x000000de16003986 */ /* 0x0003e2000c101904 */
[----:B----4-:R-:W-:-:S04]  /*c03d0*/  IMAD.WIDE R16, R142, 0x4, R8 ;  /* 0x000000048e107825 */ /* 0x010fc800078e0208 */
[----:B------:R-:W-:Y:S01]  /*c03e0*/  IMAD.WIDE R18, R140, 0x4, R2 ;  /* 0x000000048c127825 */ /* 0x000fe200078e0202 */
[----:B------:R-:W-:-:S03]  /*c03f0*/  ISETP.GE.AND P1, PT, R15, UR7, PT ;  /* 0x000000070f007c0c */ /* 0x000fc6000bf26270 */
[----:B------:R-:W-:-:S04]  /*c0400*/  IMAD.WIDE R20, R140, 0x4, R4 ;  /* 0x000000048c147825 */ /* 0x000fc800078e0204 */
[----:B------:R-:W-:-:S04]  /*c0410*/  IMAD.WIDE R24, R140, 0x4, R6 ;  /* 0x000000048c187825 */ /* 0x000fc800078e0206 */
[----:B-1----:R-:W-:Y:S02]  /*c0420*/  IMAD.WIDE R22, R140, 0x4, R8 ;  /* 0x000000048c167825 */ /* 0x002fe400078e0208 */
[----:B------:R-:W4:Y:S01]  /*c0430*/  LDL.LU R140, [R1+0x2848] ;  /* 0x00284800018c7983 */ /* 0x000f220000300800 */
[----:B------:R-:W-:-:S03]  /*c0440*/  ISETP.LT.AND P0, PT, R14, UR6, !P0 ;  /* 0x000000060e007c0c */ /* 0x000fc6000c701270 */
[----:B------:R1:W-:Y:S01]  /*c0450*/  @P4 STG.E desc[UR4][R16.64], R218 ;  /* 0x000000da10004986 */ /* 0x0003e2000c101904 */
[----:B------:R-:W-:-:S03]  /*c0460*/  ISETP.LT.AND P4, PT, R11, UR6, !P1 ;  /* 0x000000060b007c0c */ /* 0x000fc6000cf81270 */
[----:B------:R1:W-:Y:S04]  /*c0470*/  @P6 STG.E desc[UR4][R18.64], R214 ;  /* 0x000000d612006986 */ /* 0x0003e8000c101904 */
[----:B------:R1:W-:Y:S01]  /*c0480*/  @P2 STG.E desc[UR4][R20.64], R210 ;  /* 0x000000d214002986 */ /* 0x0003e2000c101904 */
[----:B------:R-:W-:-:S03]  /*c0490*/  ISETP.LT.AND P2, PT, R13, UR6, !P1 ;  /* 0x000000060d007c0c */ /* 0x000fc6000cf41270 */
[----:B------:R3:W-:Y:S01]  /*c04a0*/  @P5 STG.E desc[UR4][R24.64], R206 ;  /* 0x000000ce18005986 */ /* 0x0007e2000c101904 */
[----:B------:R-:W-:-:S03]  /*c04b0*/  ISETP.LT.AND P5, PT, R12, UR6, !P1 ;  /* 0x000000060c007c0c */ /* 0x000fc6000cfa1270 */
[----:B------:R3:W-:Y:S01]  /*c04c0*/  @P0 STG.E desc[UR4][R22.64], R202 ;  /* 0x000000ca16000986 */ /* 0x0007e2000c101904 */
[----:B--2---:R-:W-:-:S04]  /*c04d0*/  IMAD.WIDE R26, R139, 0x4, R2 ;  /* 0x000000048b1a7825 */ /* 0x004fc800078e0202 */
[----:B-1----:R-:W-:-:S04]  /*c04e0*/  IMAD.WIDE R16, R139, 0x4, R4 ;  /* 0x000000048b107825 */ /* 0x002fc800078e0204 */
[----:B------:R-:W-:-:S04]  /*c04f0*/  IMAD.WIDE R18, R139, 0x4, R6 ;  /* 0x000000048b127825 */ /* 0x000fc800078e0206 */
[----:B------:R-:W-:Y:S02]  /*c0500*/  IMAD.WIDE R20, R139, 0x4, R8 ;  /* 0x000000048b147825 */ /* 0x000fe400078e0208 */
[----:B------:R-:W2:Y:S04]  /*c0510*/  LDL.LU R139, [R1+0x2840] ;  /* 0x00284000018b7983 */ /* 0x000ea80000300800 */
[----:B------:R-:W-:Y:S04]  /*c0520*/  @P4 STG.E desc[UR4][R26.64], R231 ;  /* 0x000000e71a004986 */ /* 0x000fe8000c101904 */
[----:B------:R1:W-:Y:S04]  /*c0530*/  @P5 STG.E desc[UR4][R16.64], R227 ;  /* 0x000000e310005986 */ /* 0x0003e8000c101904 */
[----:B------:R1:W-:Y:S01]  /*c0540*/  @P2 STG.E desc[UR4][R18.64], R223 ;  /* 0x000000df12002986 */ /* 0x0003e2000c101904 */
[----:B---3--:R-:W-:-:S04]  /*c0550*/  IMAD.WIDE R24, R138, 0x4, R2 ;  /* 0x000000048a187825 */ /* 0x008fc800078e0202 */
[----:B------:R-:W-:-:S04]  /*c0560*/  IMAD.WIDE R22, R138, 0x4, R4 ;  /* 0x000000048a167825 */ /* 0x000fc800078e0204 */
[----:B-1----:R-:W-:-:S04]  /*c0570*/  IMAD.WIDE R16, R138, 0x4, R6 ;  /* 0x000000048a107825 */ /* 0x002fc800078e0206 */
[----:B------:R-:W-:Y:S02]  /*c0580*/  IMAD.WIDE R18, R138, 0x4, R8 ;  /* 0x000000048a127825 */ /* 0x000fe400078e0208 */
[----:B------:R-:W3:Y:S02]  /*c0590*/  LDL.LU R138, [R1+0x283c] ;  /* 0x00283c00018a7983 */ /* 0x000ee40000300800 */
[----:B------:R-:W-:Y:S01]  /*c05a0*/  VIADD R0, R10, 0x1df ;  /* 0x000001df0a007836 */ /* 0x000fe20000000000 */
[----:B------:R-:W-:Y:S01]  /*c05b0*/  ISETP.LT.AND P1, PT, R14, UR6, !P1 ;  /* 0x000000060e007c0c */ /* 0x000fe2000cf21270 */
[----:B------:R-:W3:Y:S03]  /*c05c0*/  LDL.LU R142, [R1+0x2834] ;  /* 0x00283400018e7983 */ /* 0x000ee60000300800 */
[----:B------:R-:W-:-:S04]  /*c05d0*/  ISETP.GE.AND P3, PT, R0, UR7, PT ;  /* 0x0000000700007c0c */ /* 0x000fc8000bf66270 */
[----:B------:R-:W-:Y:S01]  /*c05e0*/  ISETP.LT.AND P6, PT, R11, UR6, !P3 ;  /* 0x000000060b007c0c */ /* 0x000fe2000dfc1270 */
[----:B------:R-:W-:Y:S01]  /*c05f0*/  VIADD R0, R10, 0x1e0 ;  /* 0x000001e00a007836 */ /* 0x000fe20000000000 */
[----:B------:R-:W-:Y:S02]  /*c0600*/  ISETP.LT.AND P4, PT, R12, UR6, !P3 ;  /* 0x000000060c007c0c */ /* 0x000fe4000df81270 */
[----:B------:R-:W-:Y:S02]  /*c0610*/  ISETP.LT.AND P2, PT, R13, UR6, !P3 ;  /* 0x000000060d007c0c */ /* 0x000fe4000df41270 */
[----:B------:R-:W-:Y:S01]  /*c0620*/  ISETP.GE.AND P0, PT, R0, UR7, PT ;  /* 0x0000000700007c0c */ /* 0x000fe2000bf06270 */
[----:B------:R4:W-:Y:S01]  /*c0630*/  @P1 STG.E desc[UR4][R20.64], R219 ;  /* 0x000000db14001986 */ /* 0x0009e2000c101904 */
[----:B------:R-:W-:Y:S02]  /*c0640*/  ISETP.LT.AND P3, PT, R14, UR6, !P3 ;  /* 0x000000060e007c0c */ /* 0x000fe4000df61270 */
[----:B------:R-:W-:-:S03]  /*c0650*/  ISETP.LT.AND P5, PT, R11, UR6, !P0 ;  /* 0x000000060b007c0c */ /* 0x000fc6000c7a1270 */
[----:B------:R1:W-:Y:S01]  /*c0660*/  @P6 STG.E desc[UR4][R24.64], R215 ;  /* 0x000000d718006986 */ /* 0x0003e2000c101904 */
[----:B------:R-:W-:Y:S01]  /*c0670*/  ISETP.LT.AND P6, PT, R12, UR6, !P0 ;  /* 0x000000060c007c0c */ /* 0x000fe2000c7c1270 */
[----:B------:R-:W-:Y:S02]  /*c0680*/  VIADD R15, R10, 0x1e1 ;  /* 0x000001e10a0f7836 */ /* 0x000fe40000000000 */
[----:B------:R1:W-:Y:S04]  /*c0690*/  @P4 STG.E desc[UR4][R22.64], R211 ;  /* 0x000000d316004986 */ /* 0x0003e8000c101904 */
[----:B------:R1:W-:Y:S01]  /*c06a0*/  @P2 STG.E desc[UR4][R16.64], R207 ;  /* 0x000000cf10002986 */ /* 0x0003e2000c101904 */
[----:B------:R-:W-:Y:S02]  /*c06b0*/  ISETP.GE.AND P1, PT, R15, UR7, PT ;  /* 0x000000070f007c0c */ /* 0x000fe4000bf26270 */
[----:B------:R-:W-:Y:S01]  /*c06c0*/  ISETP.LT.AND P2, PT, R13, UR6, !P0 ;  /* 0x000000060d007c0c */ /* 0x000fe2000c741270 */
[----:B------:R2:W-:Y:S01]  /*c06d0*/  @P3 STG.E desc[UR4][R18.64], R203 ;  /* 0x000000cb12003986 */ /* 0x0005e2000c101904 */
[----:B------:R-:W-:-:S02]  /*c06e0*/  ISETP.LT.AND P0, PT, R14, UR6, !P0 ;  /* 0x000000060e007c0c */ /* 0x000fc4000c701270 */
[----:B------:R-:W-:Y:S01]  /*c06f0*/  ISETP.LT.AND P3, PT, R11, UR6, !P1 ;  /* 0x000000060b007c0c */ /* 0x000fe2000cf61270 */
[----:B----4-:R-:W-:-:S04]  /*c0700*/  IMAD.WIDE R20, R140, 0x4, R2 ;  /* 0x000000048c147825 */ /* 0x010fc800078e0202 */
[----:B-1----:R-:W-:-:S04]  /*c0710*/  IMAD.WIDE R24, R140, 0x4, R4 ;  /* 0x000000048c187825 */ /* 0x002fc800078e0204 */
[----:B------:R-:W-:-:S04]  /*c0720*/  IMAD.WIDE R22, R140, 0x4, R6 ;  /* 0x000000048c167825 */ /* 0x000fc800078e0206 */
[----:B------:R-:W-:Y:S02]  /*c0730*/  IMAD.WIDE R16, R140, 0x4, R8 ;  /* 0x000000048c107825 */ /* 0x000fe400078e0208 */
[----:B------:R-:W4:Y:S04]  /*c0740*/  LDL.LU R140, [R1+0x2830] ;  /* 0x00283000018c7983 */ /* 0x000f280000300800 */
[----:B------:R1:W-:Y:S04]  /*c0750*/  @P5 STG.E desc[UR4][R20.64], R196 ;  /* 0x000000c414005986 */ /* 0x0003e8000c101904 */
[----:B------:R1:W-:Y:S01]  /*c0760*/  @P6 STG.E desc[UR4][R24.64], R192 ;  /* 0x000000c018006986 */ /* 0x0003e2000c101904 */
[----:B------:R-:W-:-:S03]  /*c0770*/  ISETP.LT.AND P6, PT, R12, UR6, !P1 ;  /* 0x000000060c007c0c */ /* 0x000fc6000cfc1270 */
[----:B------:R-:W-:Y:S04]  /*c0780*/  @P2 STG.E desc[UR4][R22.64], R188 ;  /* 0x000000bc16002986 */ /* 0x000fe8000c101904 */
[----:B------:R3:W-:Y:S01]  /*c0790*/  @P0 STG.E desc[UR4][R16.64], R184 ;  /* 0x000000b810000986 */ /* 0x0007e2000c101904 */
[----:B--2---:R-:W-:-:S04]  /*c07a0*/  IMAD.WIDE R18, R139, 0x4, R2 ;  /* 0x000000048b127825 */ /* 0x004fc800078e0202 */
[----:B-1----:R-:W-:-:S04]  /*c07b0*/  IMAD.WIDE R20, R139, 0x4, R4 ;  /* 0x000000048b147825 */ /* 0x002fc800078e0204 */
[----:B------:R-:W-:-:S04]  /*c07c0*/  IMAD.WIDE R24, R139, 0x4, R6 ;  /* 0x000000048b187825 */ /* 0x000fc800078e0206 */
[----:B------:R-:W-:Y:S02]  /*c07d0*/  IMAD.WIDE R26, R139, 0x4, R8 ;  /* 0x000000048b1a7825 */ /* 0x000fe400078e0208 */
        /* <DEDUP_REMOVED lines=9> */
[----:B------:R-:W-:Y:S01]  /*c0870*/  VIADD R0, R10, 0x1e2 ;  /* 0x000001e20a007836 */ /* 0x000fe20000000000 */
[----:B------:R-:W-:-:S04]  /*c0880*/  ISETP.LT.AND P1, PT, R14, UR6, !P1 ;  /* 0x000000060e007c0c */ /* 0x000fc8000cf21270 */
[----:B------:R-:W-:Y:S01]  /*c0890*/  ISETP.GE.AND P4, PT, R0, UR7, PT ;  /* 0x0000000700007c0c */ /* 0x000fe2000bf86270 */
[----:B------:R-:W-:-:S03]  /*c08a0*/  VIADD R0, R10, 0x1e3 ;  /* 0x000001e30a007836 */ /* 0x000fc60000000000 */
[----:B------:R-:W-:Y:S02]  /*c08b0*/  ISETP.LT.AND P0, PT, R11, UR6, !P4 ;  /* 0x000000060b007c0c */ /* 0x000fe4000e701270 */
[----:B------:R-:W-:Y:S01]  /*c08c0*/  ISETP.GE.AND P2, PT, R0, UR7, PT ;  /* 0x0000000700007c0c */ /* 0x000fe2000bf46270 */
[----:B------:R1:W-:Y:S01]  /*c08d0*/  @P5 STG.E desc[UR4][R24.64], R132 ;  /* 0x0000008418005986 */ /* 0x0003e2000c101904 */
[----:B------:R-:W-:-:S03]  /*c08e0*/  ISETP.LT.AND P3, PT, R12, UR6, !P4 ;  /* 0x000000060c007c0c */ /* 0x000fc6000e761270 */
[----:B------:R1:W-:Y:S01]  /*c08f0*/  @P1 STG.E desc[UR4][R26.64], R128 ;  /* 0x000000801a001986 */ /* 0x0003e2000c101904 */
[----:B------:R-:W-:Y:S02]  /*c0900*/  ISETP.LT.AND P1, PT, R13, UR6, !P4 ;  /* 0x000000060d007c0c */ /* 0x000fe4000e721270 */
[----:B------:R-:W-:Y:S02]  /*c0910*/  ISETP.LT.AND P4, PT, R14, UR6, !P4 ;  /* 0x000000060e007c0c */ /* 0x000fe4000e781270 */
[----:B------:R-:W-:Y:S02]  /*c0920*/  ISETP.LT.AND P6, PT, R11, UR6, !P2 ;  /* 0x000000060b007c0c */ /* 0x000fe4000d7c1270 */
[----:B------:R-:W-:Y:S01]  /*c0930*/  ISETP.LT.AND P5, PT, R12, UR6, !P2 ;  /* 0x000000060c007c0c */ /* 0x000fe2000d7a1270 */
[----:B------:R-:W-:Y:S01]  /*c0940*/  VIADD R0, R10, 0x1e4 ;  /* 0x000001e40a007836 */ /* 0x000fe20000000000 */
[----:B------:R4:W-:Y:S01]  /*c0950*/  @P0 STG.E desc[UR4][R16.64], R197 ;  /* 0x000000c510000986 */ /* 0x0009e2000c101904 */
[----:B-1----:R-:W-:-:S03]  /*c0960*/  IMAD.WIDE R24, R142, 0x4, R2 ;  /* 0x000000048e187825 */ /* 0x002fc600078e0202 */
[----:B------:R-:W-:Y:S01]  /*c0970*/  @P3 STG.E desc[UR4][R22.64], R193 ;  /* 0x000000c116003986 */ /* 0x000fe2000c101904 */
[----:B------:R-:W-:Y:S01]  /*c0980*/  ISETP.GE.AND P0, PT, R0, UR7, PT ;  /* 0x0000000700007c0c */ /* 0x000fe2000bf06270 */
[----:B------:R-:W-:Y:S01]  /*c0990*/  IMAD.WIDE R26, R142, 0x4, R4 ;  /* 0x000000048e1a7825 */ /* 0x000fe200078e0204 */
[----:B------:R-:W-:Y:S01]  /*c09a0*/  ISETP.LT.AND P3, PT, R13, UR6, !P2 ;  /* 0x000000060d007c0c */ /* 0x000fe2000d761270 */
[----:B------:R1:W-:Y:S01]  /*c09b0*/  @P1 STG.E desc[UR4][R18.64], R189 ;  /* 0x000000bd12001986 */ /* 0x0003e2000c101904 */
[----:B------:R-:W-:-:S03]  /*c09c0*/  ISETP.LT.AND P2, PT, R14, UR6, !P2 ;  /* 0x000000060e007c0c */ /* 0x000fc6000d741270 */
[----:B------:R1:W-:Y:S01]  /*c09d0*/  @P4 STG.E desc[UR4][R20.64], R185 ;  /* 0x000000b914004986 */ /* 0x0003e2000c101904 */
[----:B------:R-:W-:-:S03]  /*c09e0*/  ISETP.LT.AND P4, PT, R12, UR6, !P0 ;  /* 0x000000060c007c0c */ /* 0x000fc6000c781270 */
[----:B------:R1:W-:Y:S01]  /*c09f0*/  @P6 STG.E desc[UR4][R24.64], R181 ;  /* 0x000000b518006986 */ /* 0x0003e2000c101904 */
[----:B------:R-:W-:-:S03]  /*c0a00*/  ISETP.LT.AND P6, PT, R11, UR6, !P0 ;  /* 0x000000060b007c0c */ /* 0x000fc6000c7c1270 */
[----:B------:R-:W-:Y:S01]  /*c0a10*/  @P5 STG.E desc[UR4][R26.64], R177 ;  /* 0x000000b11a005986 */ /* 0x000fe2000c101904 */
[----:B------:R-:W-:Y:S01]  /*c0a20*/  ISETP.LT.AND P5, PT, R13, UR6, !P0 ;  /* 0x000000060d007c0c */ /* 0x000fe2000c7a1270 */
[----:B----4-:R-:W-:-:S04]  /*c0a30*/  IMAD.WIDE R16, R142, 0x4, R6 ;  /* 0x000000048e107825 */ /* 0x010fc800078e0206 */
[----:B------:R-:W-:Y:S02]  /*c0a40*/  VIADD R15, R10, 0x1e5 ;  /* 0x000001e50a0f7836 */ /* 0x000fe40000000000 */
[----:B-1----:R-:W-:Y:S01]  /*c0a50*/  IMAD.WIDE R18, R142, 0x4, R8 ;  /* 0x000000048e127825 */ /* 0x002fe200078e0208 */
[----:B------:R1:W-:Y:S03]  /*c0a60*/  @P3 STG.E desc[UR4][R16.64], R133 ;  /* 0x0000008510003986 */ /* 0x0003e6000c101904 */
[----:B------:R-:W-:Y:S01]  /*c0a70*/  IMAD.WIDE R20, R140, 0x4, R2 ;  /* 0x000000048c147825 */ /* 0x000fe200078e0202 */
[----:B------:R-:W-:-:S03]  /*c0a80*/  ISETP.GE.AND P1, PT, R15, UR7, PT ;  /* 0x000000070f007c0c */ /* 0x000fc6000bf26270 */
[C---:B------:R-:W-:Y:S01]  /*c0a90*/  IMAD.WIDE R22, R140.reuse, 0x4, R4 ;  /* 0x000000048c167825 */ /* 0x040fe200078e0204 */
[----:B------:R4:W-:Y:S03]  /*c0aa0*/  @P2 STG.E desc[UR4][R18.64], R129 ;  /* 0x0000008112002986 */ /* 0x0009e6000c101904 */
[C---:B------:R-:W-:Y:S01]  /*c0ab0*/  IMAD.WIDE R24, R140.reuse, 0x4, R6 ;  /* 0x000000048c187825 */ /* 0x040fe200078e0206 */
[----:B------:R4:W-:Y:S03]  /*c0ac0*/  @P6 STG.E desc[UR4][R20.64], R198 ;  /* 0x000000c614006986 */ /* 0x0009e6000c101904 */
[----:B-1----:R-:W-:Y:S02]  /*c0ad0*/  IMAD.WIDE R16, R140, 0x4, R8 ;  /* 0x000000048c107825 */ /* 0x002fe400078e0208 */
[----:B------:R-:W3:Y:S01]  /*c0ae0*/  LDL.LU R140, [R1+0x2818] ;  /* 0x00281800018c7983 */ /* 0x000ee20000300800 */
[----:B------:R-:W-:-:S02]  /*c0af0*/  ISETP.LT.AND P0, PT, R14, UR6, !P0 ;  /* 0x000000060e007c0c */ /* 0x000fc4000c701270 */
[----:B------:R-:W-:Y:S01]  /*c0b00*/  ISETP.LT.AND P2, PT, R11, UR6, !P1 ;  /* 0x000000060b007c0c */ /* 0x000fe2000cf41270 */
[----:B------:R1:W-:Y:S01]  /*c0b10*/  @P4 STG.E desc[UR4][R22.64], R194 ;  /* 0x000000c216004986 */ /* 0x0003e2000c101904 */
[----:B------:R-:W-:-:S03]  /*c0b20*/  ISETP.LT.AND P4, PT, R13, UR6, !P1 ;  /* 0x000000060d007c0c */ /* 0x000fc6000cf81270 */
[----:B------:R3:W-:Y:S01]  /*c0b30*/  @P5 STG.E desc[UR4][R24.64], R190 ;  /* 0x000000be18005986 */ /* 0x0007e2000c101904 */
[----:B------:R-:W-:-:S05]  /*c0b40*/  ISETP.LT.AND P5, PT, R12, UR6, !P1 ;  /* 0x000000060c007c0c */ /* 0x000fca000cfa1270 */
[----:B------:R3:W-:Y:S01]  /*c0b50*/  @P0 STG.E desc[UR4][R16.64], R186 ;  /* 0x000000ba10000986 */ /* 0x0007e2000c101904 */
[----:B--2---:R-:W-:-:S04]  /*c0b60*/  IMAD.WIDE R26, R139, 0x4, R2 ;  /* 0x000000048b1a7825 */ /* 0x004fc800078e0202 */
[----:B----4-:R-:W-:-:S04]  /*c0b70*/  IMAD.WIDE R18, R139, 0x4, R4 ;  /* 0x000000048b127825 */ /* 0x010fc800078e0204 */
[----:B------:R-:W-:-:S04]  /*c0b80*/  IMAD.WIDE R20, R139, 0x4, R6 ;  /* 0x000000048b147825 */ /* 0x000fc800078e0206 */
[----:B-1----:R-:W-:Y:S02]  /*c0b90*/  IMAD.WIDE R22, R139, 0x4, R8 ;  /* 0x000000048b167825 */ /* 0x002fe400078e0208 */
[----:B------:R-:W2:Y:S04]  /*c0ba0*/  LDL.LU R139, [R1+0x2810] ;  /* 0x00281000018b7983 */ /* 0x000ea80000300800 */
[----:B------:R-:W-:Y:S04]  /*c0bb0*/  @P2 STG.E desc[UR4][R26.64], R182 ;  /* 0x000000b61a002986 */ /* 0x000fe8000c101904 */
[----:B------:R1:W-:Y:S04]  /*c0bc0*/  @P5 STG.E desc[UR4][R18.64], R178 ;  /* 0x000000b212005986 */ /* 0x0003e8000c101904 */
[----:B------:R4:W-:Y:S01]  /*c0bd0*/  @P4 STG.E desc[UR4][R20.64], R134 ;  /* 0x0000008614004986 */ /* 0x0009e2000c101904 */
[----:B---3--:R-:W-:-:S04]  /*c0be0*/  IMAD.WIDE R24, R138, 0x4, R2 ;  /* 0x000000048a187825 */ /* 0x008fc800078e0202 */
[----:B------:R-:W-:-:S04]  /*c0bf0*/  IMAD.WIDE R16, R138, 0x4, R4 ;  /* 0x000000048a107825 */ /* 0x000fc800078e0204 */
[----:B-1----:R-:W-:-:S04]  /*c0c00*/  IMAD.WIDE R18, R138, 0x4, R6 ;  /* 0x000000048a127825 */ /* 0x002fc800078e0206 */
[----:B----4-:R-:W-:Y:S02]  /*c0c10*/  IMAD.WIDE R20, R138, 0x4, R8 ;  /* 0x000000048a147825 */ /* 0x010fe400078e0208 */
[----:B------:R-:W3:Y:S02]  /*c0c20*/  LDL.LU R138, [R1+0x280c] ;  /* 0x00280c00018a7983 */ /* 0x000ee40000300800 */
[----:B------:R-:W-:Y:S01]  /*c0c30*/  VIADD R0, R10, 0x1e6 ;  /* 0x000001e60a007836 */ /* 0x000fe20000000000 */
[----:B------:R-:W-:Y:S01]  /*c0c40*/  ISETP.LT.AND P1, PT, R14, UR6, !P1 ;  /* 0x000000060e007c0c */ /* 0x000fe2000cf21270 */
[----:B------:R-:W-:Y:S01]  /*c0c50*/  VIADD R15, R10, 0x1e8 ;  /* 0x000001e80a0f7836 */ /* 0x000fe20000000000 */
[----:B------:R-:W4:Y:S02]  /*c0c60*/  LDL.LU R142, [R1+0x2808] ;  /* 0x00280800018e7983 */ /* 0x000f240000300800 */
        /* <DEDUP_REMOVED lines=10> */
[----:B------:R-:W-:Y:S02]  /*c0d10*/  ISETP.LT.AND P6, PT, R12, UR6, !P0 ;  /* 0x000000060c007c0c */ /* 0x000fe4000c7c1270 */
[----:B------:R-:W-:Y:S01]  /*c0d20*/  ISETP.GE.AND P1, PT, R15, UR7, PT ;  /* 0x000000070f007c0c */ /* 0x000fe2000bf26270 */
[----:B------:R1:W-:Y:S04]  /*c0d30*/  @P2 STG.E desc[UR4][R16.64], R195 ;  /* 0x000000c310002986 */ /* 0x0003e8000c101904 */
[----:B------:R1:W-:Y:S01]  /*c0d40*/  @P4 STG.E desc[UR4][R18.64], R191 ;  /* 0x000000bf12004986 */ /* 0x0003e2000c101904 */
[----:B------:R-:W-:Y:S02]  /*c0d50*/  ISETP.LT.AND P4, PT, R13, UR6, !P0 ;  /* 0x000000060d007c0c */ /* 0x000fe4000c781270 */
[----:B------:R-:W-:Y:S01]  /*c0d60*/  ISETP.LT.AND P0, PT, R14, UR6, !P0 ;  /* 0x000000060e007c0c */ /* 0x000fe2000c701270 */
[----:B------:R2:W-:Y:S01]  /*c0d70*/  @P3 STG.E desc[UR4][R20.64], R187 ;  /* 0x000000bb14003986 */ /* 0x0005e2000c101904 */
[----:B------:R-:W-:Y:S01]  /*c0d80*/  ISETP.LT.AND P3, PT, R11, UR6, !P1 ;  /* 0x000000060b007c0c */ /* 0x000fe2000cf61270 */
[----:B-1----:R-:W-:-:S04]  /*c0d90*/  IMAD.WIDE R22, R140, 0x4, R2 ;  /* 0x000000048c167825 */ /* 0x002fc800078e0202 */
[----:B------:R-:W-:Y:S01]  /*c0da0*/  IMAD.WIDE R24, R140, 0x4, R4 ;  /* 0x000000048c187825 */ /* 0x000fe200078e0204 */
[----:B------:R1:W-:Y:S04]  /*c0db0*/  @P5 STG.E desc[UR4][R22.64], R183 ;  /* 0x000000b716005986 */ /* 0x0003e8000c101904 */
[----:B------:R1:W-:Y:S01]  /*c0dc0*/  @P6 STG.E desc[UR4][R24.64], R179 ;  /* 0x000000b318006986 */ /* 0x0003e2000c101904 */
[----:B------:R-:W-:Y:S01]  /*c0dd0*/  ISETP.LT.AND P6, PT, R12, UR6, !P1 ;  /* 0x000000060c007c0c */ /* 0x000fe2000cfc1270 */
[----:B------:R-:W-:-:S04]  /*c0de0*/  IMAD.WIDE R16, R140, 0x4, R6 ;  /* 0x000000048c107825 */ /* 0x000fc800078e0206 */
[----:B------:R-:W-:Y:S01]  /*c0df0*/  IMAD.WIDE R18, R140, 0x4, R8 ;  /* 0x000000048c127825 */ /* 0x000fe200078e0208 */
[----:B------:R3:W-:Y:S04]  /*c0e00*/  @P4 STG.E desc[UR4][R16.64], R135 ;  /* 0x0000008710004986 */ /* 0x0007e8000c101904 */
        /* <DEDUP_REMOVED lines=15> */
[----:B------:R-:W3:Y:S01]  /*c0f00*/  LDL.LU R140, [R1+0x27e8] ;  /* 0x0027e800018c7983 */ /* 0x000ee20000300800 */
[----:B------:R-:W-:Y:S02]  /*c0f10*/  ISETP.LT.AND P1, PT, R14, UR6, !P1 ;  /* 0x000000060e007c0c */ /* 0x000fe4000cf21270 */
[----:B------:R-:W-:Y:S01]  /*c0f20*/  ISETP.GE.AND P2, PT, R0, UR7, PT ;  /* 0x0000000700007c0c */ /* 0x000fe2000bf46270 */
[----:B------:R-:W-:-:S03]  /*c0f30*/  VIADD R0, R10, 0x1ea ;  /* 0x000001ea0a007836 */ /* 0x000fc60000000000 */
[----:B------:R-:W-:Y:S02]  /*c0f40*/  ISETP.LT.AND P0, PT, R11, UR6, !P2 ;  /* 0x000000060b007c0c */ /* 0x000fe4000d701270 */
[----:B------:R-:W-:Y:S02]  /*c0f50*/  ISETP.LT.AND P3, PT, R12, UR6, !P2 ;  /* 0x000000060c007c0c */ /* 0x000fe4000d761270 */
[----:B------:R-:W-:Y:S01]  /*c0f60*/  ISETP.GE.AND P4, PT, R0, UR7, PT ;  /* 0x0000000700007c0c */ /* 0x000fe2000bf86270 */
[----:B------:R4:W-:Y:S04]  /*c0f70*/  @P5 STG.E desc[UR4][R24.64], R116 ;  /* 0x0000007418005986 */ /* 0x0009e8000c101904 */
[----:B------:R1:W-:Y:S01]  /*c0f80*/  @P1 STG.E desc[UR4][R26.64], R112 ;  /* 0x000000701a001986 */ /* 0x0003e2000c101904 */
[----:B------:R-:W-:-:S02]  /*c0f90*/  ISETP.LT.AND P1, PT, R13, UR6, !P2 ;  /* 0x000000060d007c0c */ /* 0x000fc4000d721270 */
[----:B------:R-:W-:Y:S01]  /*c0fa0*/  ISETP.LT.AND P2, PT, R14, UR6, !P2 ;  /* 0x000000060e007c0c */ /* 0x000fe2000d741270 */
[----:B------:R1:W-:Y:S01]  /*c0fb0*/  @P0 STG.E desc[UR4][R16.64], R108 ;  /* 0x0000006c10000986 */ /* 0x0003e2000c101904 */
[----:B------:R-:W-:Y:S02]  /*c0fc0*/  ISETP.LT.AND P6, PT, R11, UR6, !P4 ;  /* 0x000000060b007c0c */ /* 0x000fe4000e7c1270 */
[----:B------:R-:W-:Y:S01]  /*c0fd0*/  ISETP.LT.AND P5, PT, R12, UR6, !P4 ;  /* 0x000000060c007c0c */ /* 0x000fe2000e7a1270 */
[----:B------:R1:W-:Y:S01]  /*c0fe0*/  @P3 STG.E desc[UR4][R18.64], R104 ;  /* 0x0000006812003986 */ /* 0x0003e2000c101904 */
[----:B------:R-:W-:Y:S01]  /*c0ff0*/  ISETP.LT.AND P3, PT, R13, UR6, !P4 ;  /* 0x000000060d007c0c */ /* 0x000fe2000e761270 */
[----:B------:R-:W-:Y:S02]  /*c1000*/  VIADD R0, R10, 0x1eb ;  /* 0x000001eb0a007836 */ /* 0x000fe40000000000 */
[----:B----4-:R-:W-:Y:S02]  /*c1010*/  IMAD.WIDE R24, R142, 0x4, R2 ;  /* 0x000000048e187825 */ /* 0x010fe400078e0202 */
[----:B------:R2:W-:Y:S01]  /*c1020*/  @P1 STG.E desc[UR4][R20.64], R100 ;  /* 0x0000006414001986 */ /* 0x0005e2000c101904 */
[----:B------:R-:W-:Y:S01]  /*c1030*/  ISETP.GE.AND P0, PT, R0, UR7, PT ;  /* 0x0000000700007c0c */ /* 0x000fe2000bf06270 */
[----:B-1----:R-:W-:Y:S01]  /*c1040*/  IMAD.WIDE R26, R142, 0x4, R4 ;  /* 0x000000048e1a7825 */ /* 0x002fe200078e0204 */
[----:B------:R-:W-:Y:S01]  /*c1050*/  ISETP.LT.AND P4, PT, R14, UR6, !P4 ;  /* 0x000000060e007c0c */ /* 0x000fe2000e781270 */
[----:B------:R1:W-:Y:S02]  /*c1060*/  @P2 STG.E desc[UR4][R22.64], R96 ;  /* 0x0000006016002986 */ /* 0x0003e4000c101904 */
[----:B------:R-:W-:-:S02]  /*c1070*/  IMAD.WIDE R16, R142, 0x4, R6 ;  /* 0x000000048e107825 */ /* 0x000fc400078e0206 */
[----:B------:R4:W-:Y:S01]  /*c1080*/  @P6 STG.E desc[UR4][R24.64], R125 ;  /* 0x0000007d18006986 */ /* 0x0009e2000c101904 */
[----:B------:R-:W-:Y:S02]  /*c1090*/  ISETP.LT.AND P6, PT, R11, UR6, !P0 ;  /* 0x000000060b007c0c */ /* 0x000fe4000c7c1270 */
[----:B------:R-:W-:Y:S01]  /*c10a0*/  ISETP.LT.AND P2, PT, R12, UR6, !P0 ;  /* 0x000000060c007c0c */ /* 0x000fe2000c741270 */
[----:B------:R-:W-:Y:S04]  /*c10b0*/  @P5 STG.E desc[UR4][R26.64], R121 ;  /* 0x000000791a005986 */ /* 0x000fe8000c101904 */
[----:B------:R4:W-:Y:S01]  /*c10c0*/  @P3 STG.E desc[UR4][R16.64], R117 ;  /* 0x0000007510003986 */ /* 0x0009e2000c101904 */
[----:B------:R-:W-:-:S05]  /*c10d0*/  IMAD.WIDE R18, R142, 0x4, R8 ;  /* 0x000000048e127825 */ /* 0x000fca00078e0208 */
[----:B------:R3:W-:Y:S01]  /*c10e0*/  @P4 STG.E desc[UR4][R18.64], R113 ;  /* 0x0000007112004986 */ /* 0x0007e2000c101904 */
[----:B--2---:R-:W-:-:S04]  /*c10f0*/  IMAD.WIDE R20, R139, 0x4, R2 ;  /* 0x000000048b147825 */ /* 0x004fc800078e0202 */
[----:B-1----:R-:W-:-:S04]  /*c1100*/  IMAD.WIDE R22, R139, 0x4, R4 ;  /* 0x000000048b167825 */ /* 0x002fc800078e0204 */
[----:B----4-:R-:W-:-:S04]  /*c1110*/  IMAD.WIDE R24, R139, 0x4, R6 ;  /* 0x000000048b187825 */ /* 0x010fc800078e0206 */
[----:B------:R-:W-:Y:S02]  /*c1120*/  IMAD.WIDE R16, R139, 0x4, R8 ;  /* 0x000000048b107825 */ /* 0x000fe400078e0208 */
[----:B------:R-:W2:Y:S04]  /*c1130*/  LDL.LU R139, [R1+0x27e4] ;  /* 0x0027e400018b7983 */ /* 0x000ea80000300800 */
[----:B------:R1:W-:Y:S04]  /*c1140*/  @P6 STG.E desc[UR4][R20.64], R109 ;  /* 0x0000006d14006986 */ /* 0x0003e8000c101904 */
[----:B------:R4:W-:Y:S01]  /*c1150*/  @P2 STG.E desc[UR4][R22.64], R105 ;  /* 0x0000006916002986 */ /* 0x0009e2000c101904 */
[----:B---3--:R-:W-:-:S04]  /*c1160*/  IMAD.WIDE R26, R138, 0x4, R2 ;  /* 0x000000048a1a7825 */ /* 0x008fc800078e0202 */
[----:B------:R-:W-:-:S04]  /*c1170*/  IMAD.WIDE R18, R138, 0x4, R4 ;  /* 0x000000048a127825 */ /* 0x000fc800078e0204 */
[----:B-1----:R-:W-:-:S04]  /*c1180*/  IMAD.WIDE R20, R138, 0x4, R6 ;  /* 0x000000048a147825 */ /* 0x002fc800078e0206 */
[----:B----4-:R-:W-:Y:S02]  /*c1190*/  IMAD.WIDE R22, R138, 0x4, R8 ;  /* 0x000000048a167825 */ /* 0x010fe400078e0208 */
[----:B------:R-:W3:Y:S01]  /*c11a0*/  LDL.LU R138, [R1+0x27e0] ;  /* 0x0027e000018a7983 */ /* 0x000ee20000300800 */
[----:B------:R-:W-:Y:S01]  /*c11b0*/  ISETP.LT.AND P5, PT, R13, UR6, !P0 ;  /* 0x000000060d007c0c */ /* 0x000fe2000c7a1270 */
[----:B------:R-:W-:Y:S01]  /*c11c0*/  VIADD R15, R10, 0x1ec ;  /* 0x000001ec0a0f7836 */ /* 0x000fe20000000000 */
[----:B------:R-:W-:-:S04]  /*c11d0*/  ISETP.LT.AND P0, PT, R14, UR6, !P0 ;  /* 0x000000060e007c0c */ /* 0x000fc8000c701270 */
[----:B------:R-:W-:-:S04]  /*c11e0*/  ISETP.GE.AND P1, PT, R15, UR7, PT ;  /* 0x000000070f007c0c */ /* 0x000fc8000bf26270 */
[----:B------:R-:W-:-:S03]  /*c11f0*/  ISETP.LT.AND P4, PT, R11, UR6, !P1 ;  /* 0x000000060b007c0c */ /* 0x000fc6000cf81270 */
[----:B------:R1:W-:Y:S01]  /*c1200*/  @P5 STG.E desc[UR4][R24.64], R101 ;  /* 0x0000006518005986 */ /* 0x0003e2000c101904 */
[----:B------:R-:W-:Y:S02]  /*c1210*/  ISETP.LT.AND P5, PT, R12, UR6, !P1 ;  /* 0x000000060c007c0c */ /* 0x000fe4000cfa1270 */
[----:B------:R-:W-:Y:S01]  /*c1220*/  ISETP.LT.AND P2, PT, R13, UR6, !P1 ;  /* 0x000000060d007c0c */ /* 0x000fe2000cf41270 */
[----:B------:R-:W-:Y:S01]  /*c1230*/  VIADD R0, R10, 0x1ed ;  /* 0x000001ed0a007836 */ /* 0x000fe20000000000 */
[----:B------:R4:W-:Y:S01]  /*c1240*/  @P0 STG.E desc[UR4][R16.64], R97 ;  /* 0x0000006110000986 */ /* 0x0009e2000c101904 */
[----:B------:R-:W-:-:S03]  /*c1250*/  ISETP.LT.AND P1, PT, R14, UR6, !P1 ;  /* 0x000000060e007c0c */ /* 0x000fc6000cf21270 */
[----:B------:R-:W-:Y:S01]  /*c1260*/  ISETP.GE.AND P3, PT, R0, UR7, PT ;  /* 0x0000000700007c0c */ /* 0x000fe2000bf66270 */
[----:B------:R-:W-:Y:S03]  /*c1270*/  @P4 STG.E desc[UR4][R26.64], R126 ;  /* 0x0000007e1a004986 */ /* 0x000fe6000c101904 */
[----:B------:R-:W-:Y:S01]  /*c1280*/  ISETP.LT.AND P6, PT, R11, UR6, !P3 ;  /* 0x000000060b007c0c */ /* 0x000fe2000dfc1270 */
[----:B------:R4:W-:Y:S01]  /*c1290*/  @P5 STG.E desc[UR4][R18.64], R122 ;  /* 0x0000007a12005986 */ /* 0x0009e2000c101904 */
[----:B------:R-:W-:-:S03]  /*c12a0*/  ISETP.LT.AND P4, PT, R12, UR6, !P3 ;  /* 0x000000060c007c0c */ /* 0x000fc6000df81270 */
[----:B------:R4:W-:Y:S01]  /*c12b0*/  @P2 STG.E desc[UR4][R20.64], R118 ;  /* 0x0000007614002986 */ /* 0x0009e2000c101904 */
[----:B------:R-:W-:Y:S01]  /*c12c0*/  ISETP.LT.AND P2, PT, R13, UR6, !P3 ;  /* 0x000000060d007c0c */ /* 0x000fe2000df41270 */
[----:B------:R-:W-:Y:S02]  /*c12d0*/  VIADD R0, R10, 0x1ee ;  /* 0x000001ee0a007836 */ /* 0x000fe40000000000 */
[----:B-1----:R-:W-:-:S04]  /*c12e0*/  IMAD.WIDE R24, R140, 0x4, R2 ;  /* 0x000000048c187825 */ /* 0x002fc800078e0202 */
[----:B----4-:R-:W-:-:S04]  /*c12f0*/  IMAD.WIDE R16, R140, 0x4, R4 ;  /* 0x000000048c107825 */ /* 0x010fc800078e0204 */
[----:B------:R-:W-:-:S04]  /*c1300*/  IMAD.WIDE R18, R140, 0x4, R6 ;  /* 0x000000048c127825 */ /* 0x000fc800078e0206 */
[----:B------:R-:W-:Y:S02]  /*c1310*/  IMAD.WIDE R20, R140, 0x4, R8 ;  /* 0x000000048c147825 */ /* 0x000fe400078e0208 */
[----:B------:R-:W4:Y:S01]  /*c1320*/  LDL.LU R140, [R1+0x27dc] ;  /* 0x0027dc00018c7983 */ /* 0x000f220000300800 */
[----:B------:R-:W-:Y:S02]  /*c1330*/  ISETP.GE.AND P0, PT, R0, UR7, PT ;  /* 0x0000000700007c0c */ /* 0x000fe4000bf06270 */
[----:B------:R-:W-:Y:S01]  /*c1340*/  ISETP.LT.AND P3, PT, R14, UR6, !P3 ;  /* 0x000000060e007c0c */ /* 0x000fe2000df61270 */
[----:B------:R2:W-:Y:S01]  /*c1350*/  @P1 STG.E desc[UR4][R22.64], R114 ;  /* 0x0000007216001986 */ /* 0x0005e2000c101904 */
[----:B------:R-:W-:-:S03]  /*c1360*/  ISETP.LT.AND P5, PT, R11, UR6, !P0 ;  /* 0x000000060b007c0c */ /* 0x000fc6000c7a1270 */
[----:B------:R1:W-:Y:S01]  /*c1370*/  @P6 STG.E desc[UR4][R24.64], R110 ;  /* 0x0000006e18006986 */ /* 0x0003e2000c101904 */
[----:B------:R-:W-:-:S03]  /*c1380*/  ISETP.LT.AND P6, PT, R12, UR6, !P0 ;  /* 0x000000060c007c0c */ /* 0x000fc6000c7c1270 */
[----:B------:R1:W-:Y:S04]  /*c1390*/  @P4 STG.E desc[UR4][R16.64], R106 ;  /* 0x0000006a10004986 */ /* 0x0003e8000c101904 */
        /* <DEDUP_REMOVED lines=15> */
[----:B------:R-:W-:-:S04]  /*c1490*/  ISETP.LT.AND P2, PT, R13, UR6, !P0 ;  /* 0x000000060d007c0c */ /* 0x000fc8000c741270 */
[----:B------:R-:W-:Y:S02]  /*c14a0*/  ISETP.GE.AND P1, PT, R15, UR7, PT ;  /* 0x000000070f007c0c */ /* 0x000fe4000bf26270 */
[----:B------:R-:W-:Y:S02]  /*c14b0*/  ISETP.LT.AND P0, PT, R14, UR6, !P0 ;  /* 0x000000060e007c0c */ /* 0x000fe4000c701270 */
[----:B------:R-:W-:Y:S02]  /*c14c0*/  ISETP.LT.AND P3, PT, R11, UR6, !P1 ;  /* 0x000000060b007c0c */ /* 0x000fe4000cf61270 */
[----:B------:R-:W-:Y:S01]  /*c14d0*/  ISETP.LT.AND P5, PT, R12, UR6, !P1 ;  /* 0x000000060c007c0c */ /* 0x000fe2000cfa1270 */
[----:B------:R-:W-:Y:S01]  /*c14e0*/  VIADD R0, R10, 0x1f0 ;  /* 0x000001f00a007836 */ /* 0x000fe20000000000 */
[----:B------:R-:W-:Y:S01]  /*c14f0*/  ISETP.LT.AND P6, PT, R13, UR6, !P1 ;  /* 0x000000060d007c0c */ /* 0x000fe2000cfc1270 */
[----:B------:R4:W-:Y:S03]  /*c1500*/  @P2 STG.E desc[UR4][R16.64], R119 ;  /* 0x0000007710002986 */ /* 0x0009e6000c101904 */
[----:B------:R-:W-:-:S02]  /*c1510*/  ISETP.GE.AND P4, PT, R0, UR7, PT ;  /* 0x0000000700007c0c */ /* 0x000fc4000bf86270 */
[----:B------:R-:W-:Y:S01]  /*c1520*/  ISETP.LT.AND P1, PT, R14, UR6, !P1 ;  /* 0x000000060e007c0c */ /* 0x000fe2000cf21270 */
[----:B------:R1:W-:Y:S01]  /*c1530*/  @P0 STG.E desc[UR4][R18.64], R115 ;  /* 0x0000007312000986 */ /* 0x0003e2000c101904 */
[----:B------:R-:W-:-:S03]  /*c1540*/  ISETP.LT.AND P0, PT, R11, UR6, !P4 ;  /* 0x000000060b007c0c */ /* 0x000fc6000e701270 */
[----:B------:R1:W-:Y:S01]  /*c1550*/  @P3 STG.E desc[UR4][R26.64], R111 ;  /* 0x0000006f1a003986 */ /* 0x0003e2000c101904 */
[----:B------:R-:W-:-:S03]  /*c1560*/  ISETP.LT.AND P3, PT, R13, UR6, !P4 ;  /* 0x000000060d007c0c */ /* 0x000fc6000e761270 */
[----:B------:R1:W-:Y:S01]  /*c1570*/  @P5 STG.E desc[UR4][R20.64], R107 ;  /* 0x0000006b14005986 */ /* 0x0003e2000c101904 */
[----:B------:R-:W-:Y:S01]  /*c1580*/  ISETP.LT.AND P5, PT, R12, UR6, !P4 ;  /* 0x000000060c007c0c */ /* 0x000fe2000e7a1270 */
[----:B------:R-:W-:Y:S02]  /*c1590*/  VIADD R0, R10, 0x1f1 ;  /* 0x000001f10a007836 */ /* 0x000fe40000000000 */
[----:B----4-:R-:W-:-:S03]  /*c15a0*/  IMAD.WIDE R16, R140, 0x4, R2 ;  /* 0x000000048c107825 */ /* 0x010fc600078e0202 */
[----:B------:R-:W-:Y:S01]  /*c15b0*/  ISETP.GE.AND P2, PT, R0, UR7, PT ;  /* 0x0000000700007c0c */ /* 0x000fe2000bf46270 */
[----:B-1----:R-:W-:-:S04]  /*c15c0*/  IMAD.WIDE R18, R140, 0x4, R4 ;  /* 0x000000048c127825 */ /* 0x002fc800078e0204 */
[----:B------:R-:W-:-:S04]  /*c15d0*/  IMAD.WIDE R26, R140, 0x4, R6 ;  /* 0x000000048c1a7825 */ /* 0x000fc800078e0206 */
[----:B------:R-:W-:Y:S02]  /*c15e0*/  IMAD.WIDE R20, R140, 0x4, R8 ;  /* 0x000000048c147825 */ /* 0x000fe400078e0208 */
[----:B------:R-:W4:Y:S01]  /*c15f0*/  LDL.LU R140, [R1+0x27c8] ;  /* 0x0027c800018c7983 */ /* 0x000f220000300800 */
[----:B------:R-:W-:-:S03]  /*c1600*/  ISETP.LT.AND P4, PT, R14, UR6, !P4 ;  /* 0x000000060e007c0c */ /* 0x000fc6000e781270 */
[----:B------:R2:W-:Y:S01]  /*c1610*/  @P6 STG.E desc[UR4][R22.64], R103 ;  /* 0x0000006716006986 */ /* 0x0005e2000c101904 */
[----:B------:R-:W-:-:S03]  /*c1620*/  ISETP.LT.AND P6, PT, R12, UR6, !P2 ;  /* 0x000000060c007c0c */ /* 0x000fc6000d7c1270 */
[----:B------:R1:W-:Y:S01]  /*c1630*/  @P1 STG.E desc[UR4][R24.64], R99 ;  /* 0x0000006318001986 */ /* 0x0003e2000c101904 */
[----:B------:R-:W-:-:S03]  /*c1640*/  ISETP.LT.AND P1, PT, R11, UR6, !P2 ;  /* 0x000000060b007c0c */ /* 0x000fc6000d721270 */
[----:B------:R1:W-:Y:S04]  /*c1650*/  @P0 STG.E desc[UR4][R16.64], R92 ;  /* 0x0000005c10000986 */ /* 0x0003e8000c101904 */
[----:B------:R1:W-:Y:S04]  /*c1660*/  @P5 STG.E desc[UR4][R18.64], R88 ;  /* 0x0000005812005986 */ /* 0x0003e8000c101904 */
        /* <DEDUP_REMOVED lines=8> */
[----:B------:R1:W-:Y:S04]  /*c16f0*/  @P1 STG.E desc[UR4][R22.64], R64 ;  /* 0x0000004016001986 */ /* 0x0003e8000c101904 */
[----:B------:R-:W-:Y:S04]  /*c1700*/  @P6 STG.E desc[UR4][R24.64], R32 ;  /* 0x0000002018006986 */ /* 0x000fe8000c101904 */
        /* <DEDUP_REMOVED lines=17> */
[----:B------:R-:W-:Y:S01]  /*c1820*/  @P5 STG.E desc[UR4][R26.64], R93 ;  /* 0x0000005d1a005986 */ /* 0x000fe2000c101904 */
[----:B------:R-:W-:Y:S01]  /*c1830*/  ISETP.LT.AND P5, PT, R12, UR6, !P1 ;  /* 0x000000060c007c0c */ /* 0x000fe2000cfa1270 */
[----:B------:R-:W-:Y:S02]  /*c1840*/  VIADD R0, R10, 0x1f4 ;  /* 0x000001f40a007836 */ /* 0x000fe40000000000 */
[----:B------:R1:W-:Y:S04]  /*c1850*/  @P6 STG.E desc[UR4][R20.64], R89 ;  /* 0x0000005914006986 */ /* 0x0003e8000c101904 */
[----:B------:R1:W-:Y:S01]  /*c1860*/  @P4 STG.E desc[UR4][R22.64], R85 ;  /* 0x0000005516004986 */ /* 0x0003e2000c101904 */
[----:B----4-:R-:W-:-:S04]  /*c1870*/  IMAD.WIDE R18, R140, 0x4, R2 ;  /* 0x000000048c127825 */ /* 0x010fc800078e0202 */
[----:B------:R-:W-:-:S04]  /*c1880*/  IMAD.WIDE R24, R140, 0x4, R4 ;  /* 0x000000048c187825 */ /* 0x000fc800078e0204 */
[----:B-1----:R-:W-:-:S04]  /*c1890*/  IMAD.WIDE R20, R140, 0x4, R6 ;  /* 0x000000048c147825 */ /* 0x002fc800078e0206 */
        /* <DEDUP_REMOVED lines=8> */
[----:B------:R1:W-:Y:S01]  /*c1920*/  @P5 STG.E desc[UR4][R24.64], R33 ;  /* 0x0000002118005986 */ /* 0x0003e2000c101904 */
[----:B------:R-:W-:-:S03]  /*c1930*/  ISETP.LT.AND P5, PT, R11, UR6, !P0 ;  /* 0x000000060b007c0c */ /* 0x000fc6000c7a1270 */
[----:B------:R3:W-:Y:S04]  /*c1940*/  @P6 STG.E desc[UR4][R20.64], R45 ;  /* 0x0000002d14006986 */ /* 0x0007e8000c101904 */
[----:B------:R-:W-:Y:S01]  /*c1950*/  @P1 STG.E desc[UR4][R22.64], R49 ;  /* 0x0000003116001986 */ /* 0x000fe2000c101904 */
        /* <DEDUP_REMOVED lines=8> */
[----:B-1----:R-:W-:-:S04]  /*c19e0*/  IMAD.WIDE R16, R138, 0x4, R4 ;  /* 0x000000048a107825 */ /* 0x002fc800078e0204 */
[----:B------:R-:W-:-:S04]  /*c19f0*/  IMAD.WIDE R18, R138, 0x4, R6 ;  /* 0x000000048a127825 */ /* 0x000fc800078e0206 */
[----:B------:R-:W-:Y:S02]  /*c1a00*/  IMAD.WIDE R22, R138, 0x4, R8 ;  /* 0x000000048a167825 */ /* 0x000fe400078e0208 */
[----:B------:R-:W3:Y:S01]  /*c1a10*/  LDL.LU R138, [R1+0x27a4] ;  /* 0x0027a400018a7983 */ /* 0x000ee20000300800 */
[----:B------:R-:W-:Y:S01]  /*c1a20*/  ISETP.LT.AND P3, PT, R13, UR6, !P0 ;  /* 0x000000060d007c0c */ /* 0x000fe2000c761270 */
[----:B------:R-:W-:Y:S01]  /*c1a30*/  VIADD R0, R10, 0x1f5 ;  /* 0x000001f50a007836 */ /* 0x000fe20000000000 */
[----:B------:R-:W-:-:S04]  /*c1a40*/  ISETP.LT.AND P0, PT, R14, UR6, !P0 ;  /* 0x000000060e007c0c */ /* 0x000fc8000c701270 */
[----:B------:R-:W-:-:S04]  /*c1a50*/  ISETP.GE.AND P4, PT, R0, UR7, PT ;  /* 0x0000000700007c0c */ /* 0x000fc8000bf86270 */
[----:B------:R-:W-:Y:S02]  /*c1a60*/  ISETP.LT.AND P1, PT, R11, UR6, !P4 ;  /* 0x000000060b007c0c */ /* 0x000fe4000e721270 */
[----:B------:R-:W-:Y:S01]  /*c1a70*/  ISETP.LT.AND P2, PT, R12, UR6, !P4 ;  /* 0x000000060c007c0c */ /* 0x000fe2000e741270 */
[----:B------:R4:W-:Y:S01]  /*c1a80*/  @P3 STG.E desc[UR4][R24.64], R86 ;  /* 0x0000005618003986 */ /* 0x0009e2000c101904 */
[----:B------:R-:W-:Y:S01]  /*c1a90*/  ISETP.LT.AND P3, PT, R13, UR6, !P4 ;  /* 0x000000060d007c0c */ /* 0x000fe2000e761270 */
[----:B------:R-:W-:Y:S01]  /*c1aa0*/  VIADD R0, R10, 0x1f6 ;  /* 0x000001f60a007836 */ /* 0x000fe20000000000 */
[----:B------:R-:W-:Y:S01]  /*c1ab0*/  ISETP.LT.AND P4, PT, R14, UR6, !P4 ;  /* 0x000000060e007c0c */ /* 0x000fe2000e781270 */
[----:B------:R-:W-:Y:S03]  /*c1ac0*/  @P0 STG.E desc[UR4][R26.64], R74 ;  /* 0x0000004a1a000986 */ /* 0x000fe6000c101904 */
[----:B------:R-:W-:-:S03]  /*c1ad0*/  ISETP.GE.AND P6, PT, R0, UR7, PT ;  /* 0x0000000700007c0c */ /* 0x000fc6000bfc6270 */
[----:B------:R1:W-:Y:S01]  /*c1ae0*/  @P1 STG.E desc[UR4][R20.64], R66 ;  /* 0x0000004214001986 */ /* 0x0003e2000c101904 */
[----:B------:R-:W-:-:S03]  /*c1af0*/  ISETP.LT.AND P5, PT, R11, UR6, !P6 ;  /* 0x000000060b007c0c */ /* 0x000fc6000f7a1270 */
[----:B------:R1:W-:Y:S01]  /*c1b00*/  @P2 STG.E desc[UR4][R16.64], R34 ;  /* 0x0000002210002986 */ /* 0x0003e2000c101904 */
[----:B------:R-:W-:-:S03]  /*c1b10*/  ISETP.LT.AND P2, PT, R12, UR6, !P6 ;  /* 0x000000060c007c0c */ /* 0x000fc6000f741270 */
[----:B------:R2:W-:Y:S01]  /*c1b20*/  @P3 STG.E desc[UR4][R18.64], R46 ;  /* 0x0000002e12003986 */ /* 0x0005e2000c101904 */
[----:B------:R-:W-:Y:S01]  /*c1b30*/  ISETP.LT.AND P3, PT, R13, UR6, !P6 ;  /* 0x000000060d007c0c */ /* 0x000fe2000f761270 */
[----:B------:R-:W-:Y:S02]  /*c1b40*/  VIADD R15, R10, 0x1f7 ;  /* 0x000001f70a0f7836 */ /* 0x000fe40000000000 */
[----:B----4-:R-:W-:-:S04]  /*c1b50*/  IMAD.WIDE R24, R140, 0x4, R2 ;  /* 0x000000048c187825 */ /* 0x010fc800078e0202 */
[----:B-1----:R-:W-:-:S04]  /*c1b60*/  IMAD.WIDE R20, R140, 0x4, R4 ;  /* 0x000000048c147825 */ /* 0x002fc800078e0204 */
[----:B------:R-:W-:-:S04]  /*c1b70*/  IMAD.WIDE R16, R140, 0x4, R6 ;  /* 0x000000048c107825 */ /* 0x000fc800078e0206 */
[----:B------:R-:W-:Y:S02]  /*c1b80*/  IMAD.WIDE R26, R140, 0x4, R8 ;  /* 0x000000048c1a7825 */ /* 0x000fe400078e0208 */
[----:B------:R-:W4:Y:S01]  /*c1b90*/  LDL.LU R140, [R1+0x27a0] ;  /* 0x0027a000018c7983 */ /* 0x000f220000300800 */
[----:B------:R-:W-:Y:S02]  /*c1ba0*/  ISETP.GE.AND P0, PT, R15, UR7, PT ;  /* 0x000000070f007c0c */ /* 0x000fe4000bf06270 */
[----:B------:R-:W-:Y:S01]  /*c1bb0*/  ISETP.LT.AND P6, PT, R14, UR6, !P6 ;  /* 0x000000060e007c0c */ /* 0x000fe2000f7c1270 */
[----:B------:R1:W-:Y:S01]  /*c1bc0*/  @P4 STG.E desc[UR4][R22.64], R50 ;  /* 0x0000003216004986 */ /* 0x0003e2000c101904 */
[----:B------:R-:W-:-:S03]  /*c1bd0*/  ISETP.LT.AND P4, PT, R12, UR6, !P0 ;  /* 0x000000060c007c0c */ /* 0x000fc6000c781270 */
[----:B------:R-:W-:Y:S01]  /*c1be0*/  @P5 STG.E desc[UR4][R24.64], R95 ;  /* 0x0000005f18005986 */ /* 0x000fe2000c101904 */
[----:B------:R-:W-:-:S03]  /*c1bf0*/  ISETP.LT.AND P5, PT, R11, UR6, !P0 ;  /* 0x000000060b007c0c */ /* 0x000fc6000c7a1270 */
[----:B------:R1:W-:Y:S04]  /*c1c00*/  @P2 STG.E desc[UR4][R20.64], R91 ;  /* 0x0000005b14002986 */ /* 0x0003e8000c101904 */
        /* <DEDUP_REMOVED lines=13> */
[----:B------:R-:W3:Y:S02]  /*c1ce0*/  LDL.LU R138, [R1+0x2790] ;  /* 0x00279000018a7983 */ /* 0x000ee40000300800 */
[----:B------:R-:W-:Y:S01]  /*c1cf0*/  VIADD R0, R10, 0x1f8 ;  /* 0x000001f80a007836 */ /* 0x000fe20000000000 */
[----:B------:R-:W-:Y:S01]  /*c1d00*/  ISETP.LT.AND P3, PT, R13, UR6, !P0 ;  /* 0x000000060d007c0c */ /* 0x000fe2000c761270 */
[----:B------:R-:W3:Y:S03]  /*c1d10*/  LDL.LU R142, [R1+0x2788] ;  /* 0x00278800018e7983 */ /* 0x000ee60000300800 */
[----:B------:R-:W-:Y:S02]  /*c1d20*/  ISETP.GE.AND P1, PT, R0, UR7, PT ;  /* 0x0000000700007c0c */ /* 0x000fe4000bf26270 */
[----:B------:R-:W-:-:S02]  /*c1d30*/  ISETP.LT.AND P0, PT, R14, UR6, !P0 ;  /* 0x000000060e007c0c */ /* 0x000fc4000c701270 */
[----:B------:R-:W-:Y:S02]  /*c1d40*/  ISETP.LT.AND P5, PT, R11, UR6, !P1 ;  /* 0x000000060b007c0c */ /* 0x000fe4000cfa1270 */
[----:B------:R-:W-:Y:S01]  /*c1d50*/  ISETP.LT.AND P6, PT, R12, UR6, !P1 ;  /* 0x000000060c007c0c */ /* 0x000fe2000cfc1270 */
[----:B------:R-:W-:Y:S01]  /*c1d60*/  VIADD R0, R10, 0x1f9 ;  /* 0x000001f90a007836 */ /* 0x000fe20000000000 */
[----:B------:R-:W-:Y:S01]  /*c1d70*/  ISETP.LT.AND P4, PT, R13, UR6, !P1 ;  /* 0x000000060d007c0c */ /* 0x000fe2000cf81270 */
[----:B------:R-:W-:Y:S03]  /*c1d80*/  @P3 STG.E desc[UR4][R20.64], R47 ;  /* 0x0000002f14003986 */ /* 0x000fe6000c101904 */
[----:B------:R-:W-:Y:S02]  /*c1d90*/  ISETP.GE.AND P2, PT, R0, UR7, PT ;  /* 0x0000000700007c0c */ /* 0x000fe4000bf46270 */
        /* <DEDUP_REMOVED lines=10> */
[----:B------:R-:W-:-:S04]  /*c1e40*/  IMAD.WIDE R20, R140, 0x4, R4 ;  /* 0x000000048c147825 */ /* 0x000fc800078e0204 */
[----:B-1----:R-:W-:-:S04]  /*c1e50*/  IMAD.WIDE R24, R140, 0x4, R6 ;  /* 0x000000048c187825 */ /* 0x002fc800078e0206 */
        /* <DEDUP_REMOVED lines=27> */
[----:B------:R-:W-:Y:S01]  /*c2010*/  ISETP.GE.AND P0, PT, R0, UR7, PT ;  /* 0x0000000700007c0c */ /* 0x000fe2000bf06270 */
[----:B------:R-:W-:-:S03]  /*c2020*/  VIADD R0, R10, 0x1fc ;  /* 0x000001fc0a007836 */ /* 0x000fc60000000000 */
[----:B------:R-:W-:Y:S02]  /*c2030*/  ISETP.LT.AND P6, PT, R11, UR6, !P0 ;  /* 0x000000060b007c0c */ /* 0x000fe4000c7c1270 */
[----:B------:R-:W-:Y:S02]  /*c2040*/  ISETP.LT.AND P4, PT, R12, UR6, !P0 ;  /* 0x000000060c007c0c */ /* 0x000fe4000c781270 */
[----:B------:R-:W-:Y:S01]  /*c2050*/  ISETP.GE.AND P1, PT, R0, UR7, PT ;  /* 0x0000000700007c0c */ /* 0x000fe2000bf26270 */
[----:B------:R1:W-:Y:S01]  /*c2060*/  @P3 STG.E desc[UR4][R20.64], R53 ;  /* 0x0000003514003986 */ /* 0x0003e2000c101904 */
[----:B------:R-:W-:Y:S02]  /*c2070*/  ISETP.LT.AND P2, PT, R13, UR6, !P0 ;  /* 0x000000060d007c0c */ /* 0x000fe4000c741270 */
[----:B------:R-:W-:Y:S02]  /*c2080*/  ISETP.LT.AND P3, PT, R14, UR6, !P0 ;  /* 0x000000060e007c0c */ /* 0x000fe4000c761270 */
[----:B------:R-:W-:Y:S01]  /*c2090*/  ISETP.LT.AND P5, PT, R11, UR6, !P1 ;  /* 0x000000060b007c0c */ /* 0x000fe2000cfa1270 */
[----:B------:R-:W-:-:S02]  /*c20a0*/  VIADD R0, R10, 0x1fd ;  /* 0x000001fd0a007836 */ /* 0x000fc40000000000 */
[----:B------:R4:W-:Y:S01]  /*c20b0*/  @P6 STG.E desc[UR4][R24.64], R61 ;  /* 0x0000003d18006986 */ /* 0x0009e2000c101904 */
[----:B------:R-:W-:Y:S01]  /*c20c0*/  ISETP.LT.AND P6, PT, R12, UR6, !P1 ;  /* 0x000000060c007c0c */ /* 0x000fe2000cfc1270 */
[----:B-1----:R-:W-:Y:S02]  /*c20d0*/  IMAD.WIDE R20, R142, 0x4, R2 ;  /* 0x000000048e147825 */ /* 0x002fe400078e0202 */
[----:B------:R1:W-:Y:S01]  /*c20e0*/  @P4 STG.E desc[UR4][R18.64], R69 ;  /* 0x0000004512004986 */ /* 0x0003e2000c101904 */
[----:B------:R-:W-:Y:S02]  /*c20f0*/  ISETP.GE.AND P0, PT, R0, UR7, PT ;  /* 0x0000000700007c0c */ /* 0x000fe4000bf06270 */
[----:B------:R-:W-:Y:S01]  /*c2100*/  ISETP.LT.AND P4, PT, R13, UR6, !P1 ;  /* 0x000000060d007c0c */ /* 0x000fe2000cf81270 */
[----:B------:R1:W-:Y:S01]  /*c2110*/  @P2 STG.E desc[UR4][R22.64], R81 ;  /* 0x0000005116002986 */ /* 0x0003e2000c101904 */
[----:B------:R-:W-:-:S03]  /*c2120*/  ISETP.LT.AND P1, PT, R14, UR6, !P1 ;  /* 0x000000060e007c0c */ /* 0x000fc6000cf21270 */
[----:B------:R1:W-:Y:S01]  /*c2130*/  @P3 STG.E desc[UR4][R16.64], R153 ;  /* 0x0000009910003986 */ /* 0x0003e2000c101904 */
[----:B----4-:R-:W-:-:S03]  /*c2140*/  IMAD.WIDE R24, R142, 0x4, R4 ;  /* 0x000000048e187825 */ /* 0x010fc600078e0204 */
[----:B------:R4:W-:Y:S01]  /*c2150*/  @P5 STG.E desc[UR4][R20.64], R42 ;  /* 0x0000002a14005986 */ /* 0x0009e2000c101904 */
[----:B------:R-:W-:Y:S01]  /*c2160*/  ISETP.LT.AND P5, PT, R11, UR6, !P0 ;  /* 0x000000060b007c0c */ /* 0x000fe2000c7a1270 */
[----:B------:R-:W-:Y:S01]  /*c2170*/  VIADD R0, R10, 0x1fe ;  /* 0x000001fe0a007836 */ /* 0x000fe20000000000 */
[----:B------:R-:W-:Y:S01]  /*c2180*/  ISETP.LT.AND P3, PT, R12, UR6, !P0 ;  /* 0x000000060c007c0c */ /* 0x000fe2000c761270 */
[----:B-1----:R-:W-:Y:S01]  /*c2190*/  IMAD.WIDE R18, R142, 0x4, R6 ;  /* 0x000000048e127825 */ /* 0x002fe200078e0206 */
[----:B------:R1:W-:Y:S01]  /*c21a0*/  @P6 STG.E desc[UR4][R24.64], R38 ;  /* 0x0000002618006986 */ /* 0x0003e2000c101904 */
[----:B------:R-:W-:Y:S02]  /*c21b0*/  ISETP.LT.AND P6, PT, R13, UR6, !P0 ;  /* 0x000000060d007c0c */ /* 0x000fe4000c7c1270 */
[----:B------:R-:W-:Y:S02]  /*c21c0*/  VIADD R10, R10, 0x1ff ;  /* 0x000001ff0a0a7836 */ /* 0x000fe40000000000 */
[----:B------:R-:W-:Y:S01]  /*c21d0*/  IMAD.WIDE R22, R142, 0x4, R8 ;  /* 0x000000048e167825 */ /* 0x000fe200078e0208 */
[----:B------:R-:W-:-:S02]  /*c21e0*/  ISETP.GE.AND P2, PT, R0, UR7, PT ;  /* 0x0000000700007c0c */ /* 0x000fc4000bf46270 */
[----:B------:R-:W-:Y:S01]  /*c21f0*/  ISETP.LT.AND P0, PT, R14, UR6, !P0 ;  /* 0x000000060e007c0c */ /* 0x000fe2000c701270 */
[----:B------:R-:W-:Y:S01]  /*c2200*/  IMAD.WIDE R16, R140, 0x4, R2 ;  /* 0x000000048c107825 */ /* 0x000fe200078e0202 */
[----:B------:R2:W-:Y:S01]  /*c2210*/  @P4 STG.E desc[UR4][R18.64], R58 ;  /* 0x0000003a12004986 */ /* 0x0005e2000c101904 */
[----:B------:R-:W-:-:S03]  /*c2220*/  ISETP.GE.AND P4, PT, R10, UR7, PT ;  /* 0x000000070a007c0c */ /* 0x000fc6000bf86270 */
[----:B------:R-:W-:Y:S01]  /*c2230*/  @P1 STG.E desc[UR4][R22.64], R54 ;  /* 0x0000003616001986 */ /* 0x000fe2000c101904 */
[C---:B------:R-:W-:Y:S01]  /*c2240*/  ISETP.LT.AND P1, PT, R11.reuse, UR6, !P2 ;  /* 0x000000060b007c0c */ /* 0x040fe2000d721270 */
[C---:B----4-:R-:W-:Y:S02]  /*c2250*/  IMAD.WIDE R20, R140.reuse, 0x4, R4 ;  /* 0x000000048c147825 */ /* 0x050fe400078e0204 */
[----:B------:R4:W-:Y:S01]  /*c2260*/  @P5 STG.E desc[UR4][R16.64], R62 ;  /* 0x0000003e10005986 */ /* 0x0009e2000c101904 */
[----:B------:R-:W-:Y:S01]  /*c2270*/  ISETP.LT.AND P5, PT, R11, UR6, !P4 ;  /* 0x000000060b007c0c */ /* 0x000fe2000e7a1270 */
[----:B-1----:R-:W-:-:S04]  /*c2280*/  IMAD.WIDE R24, R140, 0x4, R6 ;  /* 0x000000048c187825 */ /* 0x002fc800078e0206 */
[----:B------:R-:W-:Y:S01]  /*c2290*/  IMAD.WIDE R10, R140, 0x4, R8 ;  /* 0x000000048c0a7825 */ /* 0x000fe200078e0208 */
[----:B------:R1:W-:Y:S01]  /*c22a0*/  @P3 STG.E desc[UR4][R20.64], R70 ;  /* 0x0000004614003986 */ /* 0x0003e2000c101904 */
[----:B------:R-:W-:-:S03]  /*c22b0*/  ISETP.LT.AND P3, PT, R12, UR6, !P2 ;  /* 0x000000060c007c0c */ /* 0x000fc6000d761270 */
[----:B------:R1:W-:Y:S04]  /*c22c0*/  @P6 STG.E desc[UR4][R24.64], R82 ;  /* 0x0000005218006986 */ /* 0x0003e8000c101904 */
[----:B------:R1:W-:Y:S01]  /*c22d0*/  @P0 STG.E desc[UR4][R10.64], R154 ;  /* 0x0000009a0a000986 */ /* 0x0003e2000c101904 */
[----:B------:R-:W-:Y:S02]  /*c22e0*/  ISETP.LT.AND P0, PT, R13, UR6, !P2 ;  /* 0x000000060d007c0c */ /* 0x000fe4000d701270 */
[----:B------:R-:W-:Y:S02]  /*c22f0*/  ISETP.LT.AND P2, PT, R14, UR6, !P2 ;  /* 0x000000060e007c0c */ /* 0x000fe4000d741270 */
[----:B------:R-:W-:Y:S01]  /*c2300*/  ISETP.LT.AND P6, PT, R12, UR6, !P4 ;  /* 0x000000060c007c0c */ /* 0x000fe2000e7c1270 */
[----:B--2---:R-:W-:-:S05]  /*c2310*/  IMAD.WIDE R18, R139, 0x4, R2 ;  /* 0x000000048b127825 */ /* 0x004fca00078e0202 */
[----:B------:R1:W-:Y:S01]  /*c2320*/  @P1 STG.E desc[UR4][R18.64], R43 ;  /* 0x0000002b12001986 */ /* 0x0003e2000c101904 */
[----:B------:R-:W-:Y:S02]  /*c2330*/  ISETP.LT.AND P1, PT, R13, UR6, !P4 ;  /* 0x000000060d007c0c */ /* 0x000fe4000e721270 */
[----:B------:R-:W-:Y:S01]  /*c2340*/  ISETP.LT.AND P4, PT, R14, UR6, !P4 ;  /* 0x000000060e007c0c */ /* 0x000fe2000e781270 */
[----:B------:R-:W-:-:S04]  /*c2350*/  IMAD.WIDE R12, R139, 0x4, R4 ;  /* 0x000000048b0c7825 */ /* 0x000fc800078e0204 */
[C---:B------:R-:W-:Y:S01]  /*c2360*/  IMAD.WIDE R14, R139.reuse, 0x4, R6 ;  /* 0x000000048b0e7825 */ /* 0x040fe200078e0206 */
[----:B------:R1:W-:Y:S03]  /*c2370*/  @P3 STG.E desc[UR4][R12.64], R39 ;  /* 0x000000270c003986 */ /* 0x0003e6000c101904 */
[----:B----4-:R-:W-:Y:S01]  /*c2380*/  IMAD.WIDE R16, R139, 0x4, R8 ;  /* 0x000000048b107825 */ /* 0x010fe200078e0208 */
[----:B------:R1:W-:Y:S04]  /*c2390*/  @P0 STG.E desc[UR4][R14.64], R59 ;  /* 0x0000003b0e000986 */ /* 0x0003e8000c101904 */
[----:B------:R1:W-:Y:S01]  /*c23a0*/  @P2 STG.E desc[UR4][R16.64], R55 ;  /* 0x0000003710002986 */ /* 0x0003e2000c101904 */
[----:B---3--:R-:W-:-:S04]  /*c23b0*/  IMAD.WIDE R2, R138, 0x4, R2 ;  /* 0x000000048a027825 */ /* 0x008fc800078e0202 */
[C---:B------:R-:W-:Y:S01]  /*c23c0*/  IMAD.WIDE R4, R138.reuse, 0x4, R4 ;  /* 0x000000048a047825 */ /* 0x040fe200078e0204 */
[----:B------:R1:W-:Y:S03]  /*c23d0*/  @P5 STG.E desc[UR4][R2.64], R63 ;  /* 0x0000003f02005986 */ /* 0x0003e6000c101904 */
[C---:B------:R-:W-:Y:S01]  /*c23e0*/  IMAD.WIDE R6, R138.reuse, 0x4, R6 ;  /* 0x000000048a067825 */ /* 0x040fe200078e0206 */
[----:B------:R1:W-:Y:S04]  /*c23f0*/  @P6 STG.E desc[UR4][R4.64], R71 ;  /* 0x0000004704006986 */ /* 0x0003e8000c101904 */
[----:B------:R1:W-:Y:S01]  /*c2400*/  @P1 STG.E desc[UR4][R6.64], R83 ;  /* 0x0000005306001986 */ /* 0x0003e2000c101904 */
[----:B------:R-:W-:Y:S01]  /*c2410*/  IMAD.WIDE R8, R138, 0x4, R8 ;  /* 0x000000048a087825 */ /* 0x000fe200078e0208 */
[----:B------:R-:W-:Y:S06]  /*c2420*/  @!P4 EXIT ;  /* 0x000000000000c94d */ /* 0x000fec0003800000 */
[----:B------:R-:W-:Y:S01]  /*c2430*/  STG.E desc[UR4][R8.64], R155 ;  /* 0x0000009b08007986 */ /* 0x000fe2000c101904 */
[----:B------:R-:W-:Y:S05]  /*c2440*/  EXIT ;  /* 0x000000000000794d */ /* 0x000fea0003800000 */
.L_x_2:
[----:B------:R-:W-:-:S00]  /*c2450*/  BRA `(.L_x_2) ;  /* 0xfffffffc00fc7947 */ /* 0x000fc0000383ffff */
[----:B------:R-:W-:-:S00]  /*c2460*/  NOP ;  /* 0x0000000000007918 */ /* 0x000fc00000000000 */
        /* <DEDUP_REMOVED lines=9> */
.L_x_3:


//--------------------- .nv.shared.matmul_kernel  --------------------------
	.section	.nv.shared.matmul_kernel,"aw",@nobits
	.sectionflags	@""
	.align	16
	.zero		1024


//--------------------- .nv.shared.reserved.0     --------------------------
	.section	.nv.shared.reserved.0,"aw",@nobits
	.weak		__nv_reservedSMEM_offset_0_alias
	.size		__nv_reservedSMEM_offset_0_alias, 0, 0
	.other		__nv_reservedSMEM_offset_0_alias,@"STO_CUDA_RESERVED_SHARED STV_DEFAULT"
__nv_reservedSMEM_offset_0_alias:
	.zero		0


//--------------------- .nv.constant0.matmul_kernel --------------------------
	.section	.nv.constant0.matmul_kernel,"a",@progbits
	.sectionflags	@""
	.align	4
.nv.constant0.matmul_kernel:
	.zero		608


//--------------------- SYMBOLS --------------------------

	.type		.nv.reservedSmem.offset0,@object
	.size		.nv.reservedSmem.offset0,0x4
